	.target	sm_90a

	.elftype	@"ET_EXEC"


//--------------------- .note.nv.tkinfo           --------------------------
	.section	.note.nv.tkinfo,"",@"SHT_NOTE"
	.sectionflags	@"SHF_NOTE_NV_TKINFO"
	.tkinfo
        /*0018*/ 	.word	0x00000002
        /*0030*/ 	.string	""
        /*0030*/ 	.string	"ptxas"
        /*0030*/ 	.string	"Cuda compilation tools, release 13.0, V13.0.88"
        /*0030*/ 	.string	"Build cuda_13.0.r13.0/compiler.36424714_0"
        /*0030*/ 	.string	"-v  -suppress-debug-info  -lineinfo  -arch sm_90a "



//--------------------- .note.nv.cuinfo           --------------------------
	.section	.note.nv.cuinfo,"",@"SHT_NOTE"
	.sectionflags	@"SHF_NOTE_NV_CUINFO"
        /*0018*/ 	.short	0x0002
        /*001a*/ 	.short	0x005a
        /*001c*/ 	.short	0x0082
	.zero		2


//--------------------- .nv.info                  --------------------------
	.section	.nv.info,"",@"SHT_CUDA_INFO"
	.align	4


	//----- nvinfo : EIATTR_REGCOUNT
	.align		4
        /*0000*/ 	.byte	0x04, 0x2f
        /*0002*/ 	.short	(.L_1 - .L_0)
	.align		4
.L_0:
        /*0004*/ 	.word	index@(matmul_kernel)
        /*0008*/ 	.word	0x000000ff


	//----- nvinfo : EIATTR_FRAME_SIZE
	.align		4
.L_1:
        /*000c*/ 	.byte	0x04, 0x11
        /*000e*/ 	.short	(.L_3 - .L_2)
	.align		4
.L_2:
        /*0010*/ 	.word	index@(matmul_kernel)
        /*0014*/ 	.word	0x00002590


	//----- nvinfo : EIATTR_MIN_STACK_SIZE
	.align		4
.L_3:
        /*0018*/ 	.byte	0x04, 0x12
        /*001a*/ 	.short	(.L_5 - .L_4)
	.align		4
.L_4:
        /*001c*/ 	.word	index@(matmul_kernel)
        /*0020*/ 	.word	0x00002590
.L_5:


//--------------------- .nv.compat                --------------------------
	.section	.nv.compat,"",@"SHT_CUDA_COMPAT_INFO"
	.align	4
        /*0000*/ 	.byte	0x02, 0x09, 0x01, 0x00, 0x02, 0x02, 0x04, 0x00, 0x02, 0x05, 0x05, 0x00, 0x03, 0x07, 0x01, 0x01
        /*0010*/ 	.byte	0x02, 0x03, 0x00, 0x00, 0x02, 0x06, 0x01, 0x00, 0x04, 0x0b, 0x08, 0x00, 0x00, 0x00, 0x00, 0x00
        /*0020*/ 	.byte	0x00, 0x00, 0x00, 0x00


//--------------------- .nv.info.matmul_kernel    --------------------------
	.section	.nv.info.matmul_kernel,"",@"SHT_CUDA_INFO"
	.sectionflags	@""
	.align	4


	//----- nvinfo : EIATTR_CUDA_API_VERSION
	.align		4
        /*0000*/ 	.byte	0x04, 0x37
        /*0002*/ 	.short	(.L_7 - .L_6)
.L_6:
        /*0004*/ 	.word	0x00000082


	//----- nvinfo : EIATTR_KPARAM_INFO
	.align		4
.L_7:
        /*0008*/ 	.byte	0x04, 0x17
        /*000a*/ 	.short	(.L_9 - .L_8)
.L_8:
        /*000c*/ 	.word	0x00000000
        /*0010*/ 	.short	0x000d
        /*0012*/ 	.short	0x0048
        /*0014*/ 	.byte	0x00, 0xf4, 0x21, 0x00


	//----- nvinfo : EIATTR_KPARAM_INFO
	.align		4
.L_9:
        /*0018*/ 	.byte	0x04, 0x17
        /*001a*/ 	.short	(.L_11 - .L_10)
.L_10:
        /*001c*/ 	.word	0x00000000
        /*0020*/ 	.short	0x000c
        /*0022*/ 	.short	0x0040
        /*0024*/ 	.byte	0x00, 0xf4, 0x21, 0x00


	//----- nvinfo : EIATTR_KPARAM_INFO
	.align		4
.L_11:
        /*0028*/ 	.byte	0x04, 0x17
        /*002a*/ 	.short	(.L_13 - .L_12)
.L_12:
        /*002c*/ 	.word	0x00000000
        /*0030*/ 	.short	0x000b
        /*0032*/ 	.short	0x0038
        /*0034*/ 	.byte	0x00, 0xf0, 0x11, 0x00


	//----- nvinfo : EIATTR_KPARAM_INFO
	.align		4
.L_13:
        /*0038*/ 	.byte	0x04, 0x17
        /*003a*/ 	.short	(.L_15 - .L_14)
.L_14:
        /*003c*/ 	.word	0x00000000
        /*0040*/ 	.short	0x000a
        /*0042*/ 	.short	0x0034
        /*0044*/ 	.byte	0x00, 0xf0, 0x11, 0x00


	//----- nvinfo : EIATTR_KPARAM_INFO
	.align		4
.L_15:
        /*0048*/ 	.byte	0x04, 0x17
        /*004a*/ 	.short	(.L_17 - .L_16)
.L_16:
        /*004c*/ 	.word	0x00000000
        /*0050*/ 	.short	0x0009
        /*0052*/ 	.short	0x0030
        /*0054*/ 	.byte	0x00, 0xf0, 0x11, 0x00


	//----- nvinfo : EIATTR_KPARAM_INFO
	.align		4
.L_17:
        /*0058*/ 	.byte	0x04, 0x17
        /*005a*/ 	.short	(.L_19 - .L_18)
.L_18:
        /*005c*/ 	.word	0x00000000
        /*0060*/ 	.short	0x0008
        /*0062*/ 	.short	0x002c
        /*0064*/ 	.byte	0x00, 0xf0, 0x11, 0x00


	//----- nvinfo : EIATTR_KPARAM_INFO
	.align		4
.L_19:
        /*0068*/ 	.byte	0x04, 0x17
        /*006a*/ 	.short	(.L_21 - .L_20)
.L_20:
        /*006c*/ 	.word	0x00000000
        /*0070*/ 	.short	0x0007
        /*0072*/ 	.short	0x0028
        /*0074*/ 	.byte	0x00, 0xf0, 0x11, 0x00


	//----- nvinfo : EIATTR_KPARAM_INFO
	.align		4
.L_21:
        /*0078*/ 	.byte	0x04, 0x17
        /*007a*/ 	.short	(.L_23 - .L_22)
.L_22:
        /*007c*/ 	.word	0x00000000
        /*0080*/ 	.short	0x0006
        /*0082*/ 	.short	0x0024
        /*0084*/ 	.byte	0x00, 0xf0, 0x11, 0x00


	//----- nvinfo : EIATTR_KPARAM_INFO
	.align		4
.L_23:
        /*0088*/ 	.byte	0x04, 0x17
        /*008a*/ 	.short	(.L_25 - .L_24)
.L_24:
        /*008c*/ 	.word	0x00000000
        /*0090*/ 	.short	0x0005
        /*0092*/ 	.short	0x0020
        /*0094*/ 	.byte	0x00, 0xf0, 0x11, 0x00


	//----- nvinfo : EIATTR_KPARAM_INFO
	.align		4
.L_25:
        /*0098*/ 	.byte	0x04, 0x17
        /*009a*/ 	.short	(.L_27 - .L_26)
.L_26:
        /*009c*/ 	.word	0x00000000
        /*00a0*/ 	.short	0x0004
        /*00a2*/ 	.short	0x001c
        /*00a4*/ 	.byte	0x00, 0xf0, 0x11, 0x00


	//----- nvinfo : EIATTR_KPARAM_INFO
	.align		4
.L_27:
        /*00a8*/ 	.byte	0x04, 0x17
        /*00aa*/ 	.short	(.L_29 - .L_28)
.L_28:
        /*00ac*/ 	.word	0x00000000
        /*00b0*/ 	.short	0x0003
        /*00b2*/ 	.short	0x0018
        /*00b4*/ 	.byte	0x00, 0xf0, 0x11, 0x00


	//----- nvinfo : EIATTR_KPARAM_INFO
	.align		4
.L_29:
        /*00b8*/ 	.byte	0x04, 0x17
        /*00ba*/ 	.short	(.L_31 - .L_30)
.L_30:
        /*00bc*/ 	.word	0x00000000
        /*00c0*/ 	.short	0x0002
        /*00c2*/ 	.short	0x0010
        /*00c4*/ 	.byte	0x00, 0xf4, 0x21, 0x00


	//----- nvinfo : EIATTR_KPARAM_INFO
	.align		4
.L_31:
        /*00c8*/ 	.byte	0x04, 0x17
        /*00ca*/ 	.short	(.L_33 - .L_32)
.L_32:
        /*00cc*/ 	.word	0x00000000
        /*00d0*/ 	.short	0x0001
        /*00d2*/ 	.short	0x0008
        /*00d4*/ 	.byte	0x00, 0xf4, 0x21, 0x00


	//----- nvinfo : EIATTR_KPARAM_INFO
	.align		4
.L_33:
        /*00d8*/ 	.byte	0x04, 0x17
        /*00da*/ 	.short	(.L_35 - .L_34)
.L_34:
        /*00dc*/ 	.word	0x00000000
        /*00e0*/ 	.short	0x0000
        /*00e2*/ 	.short	0x0000
        /*00e4*/ 	.byte	0x00, 0xf4, 0x21, 0x00


	//----- nvinfo : EIATTR_SPARSE_MMA_MASK
	.align		4
.L_35:
        /*00e8*/ 	.byte	0x03, 0x50
        /*00ea*/ 	.short	0x0000


	//----- nvinfo : EIATTR_MAXREG_COUNT
	.align		4
        /*00ec*/ 	.byte	0x03, 0x1b
        /*00ee*/ 	.short	0x00ff


	//----- nvinfo : EIATTR_NUM_BARRIERS
	.align		4
        /*00f0*/ 	.byte	0x02, 0x4c
        /*00f2*/ 	.byte	0x01
	.zero		1


	//----- nvinfo : EIATTR_ANNOTATIONS
	.align		4
        /*00f4*/ 	.byte	0x04, 0x55
        /*00f6*/ 	.short	(.L_37 - .L_36)


	//   ....[0]....
.L_36:
        /*00f8*/ 	.word	0x00000001
        /*00fc*/ 	.byte	0x40, 0x05, 0x00, 0x00, 0x01, 0x00, 0x00, 0x00, 0x70, 0x05, 0x00, 0x00, 0x01, 0x00, 0x00, 0x00
        /* <DEDUP_REMOVED lines=2198> */
        /*8a6c*/ 	.byte	0x10, 0x74, 0x03, 0x00


	//----- nvinfo : EIATTR_MERCURY_ISA_VERSION
	.align		4
.L_37:
        /*8a70*/ 	.byte	0x03, 0x5f
        /*8a72*/ 	.short	0x0101


	//----- nvinfo : EIATTR_EXIT_INSTR_OFFSETS
	.align		4
        /*8a74*/ 	.byte	0x04, 0x1c
        /*8a76*/ 	.short	(.L_39 - .L_38)


	//   ....[0]....
.L_38:
        /*8a78*/ 	.word	0x0008bad0


	//   ....[1]....
        /*8a7c*/ 	.word	0x0008baf0


	//----- nvinfo : EIATTR_REQNTID
	.align		4
.L_39:
        /*8a80*/ 	.byte	0x04, 0x10
        /*8a82*/ 	.short	(.L_41 - .L_40)
.L_40:
        /*8a84*/ 	.word	0x00000080
        /*8a88*/ 	.word	0x00000001
        /*8a8c*/ 	.word	0x00000001


	//----- nvinfo : EIATTR_CBANK_PARAM_SIZE
	.align		4
.L_41:
        /*8a90*/ 	.byte	0x03, 0x19
        /*8a92*/ 	.short	0x0050


	//----- nvinfo : EIATTR_PARAM_CBANK
	.align		4
        /*8a94*/ 	.byte	0x04, 0x0a
        /*8a96*/ 	.short	(.L_43 - .L_42)
	.align		4
.L_42:
        /*8a98*/ 	.word	index@(.nv.constant0.matmul_kernel)
        /*8a9c*/ 	.short	0x0210
        /*8a9e*/ 	.short	0x0050


	//----- nvinfo : EIATTR_SW_WAR
	.align		4
.L_43:
        /*8aa0*/ 	.byte	0x04, 0x36
        /*8aa2*/ 	.short	(.L_45 - .L_44)
.L_44:
        /*8aa4*/ 	.word	0x00000008
.L_45:


//--------------------- .nv.callgraph             --------------------------
	.section	.nv.callgraph,"",@"SHT_CUDA_CALLGRAPH"
	.align	4
	.sectionentsize	8
	.align		4
        /*0000*/ 	.word	0x00000000
	.align		4
        /*0004*/ 	.word	0xffffffff
	.align		4
        /*0008*/ 	.word	0x00000000
	.align		4
        /*000c*/ 	.word	0xfffffffe
	.align		4
        /*0010*/ 	.word	0x00000000
	.align		4
        /*0014*/ 	.word	0xfffffffd
	.align		4
        /*0018*/ 	.word	0x00000000
	.align		4
        /*001c*/ 	.word	0xfffffffc


//--------------------- .text.matmul_kernel       --------------------------
	.section	.text.matmul_kernel,"ax",@progbits
	.align	128
        .global         matmul_kernel
        .type           matmul_kernel,@function
        .size           matmul_kernel,(.L_x_4 - matmul_kernel)
        .other          matmul_kernel,@"STO_CUDA_ENTRY STV_DEFAULT"
matmul_kernel:
.text.matmul_kernel:
[----:B------:R-:W0:Y:S08]  /*0000*/  LDC R1, c[0x0][0x28] ;  /* 0x00000a00ff017b82 */ /* 0x000e300000000800 */
[----:B------:R-:W1:Y:S01]  /*0010*/  LDC.64 R124, c[0x0][0x228] ;  /* 0x00008a00ff7c7b82 */ /* 0x000e620000000a00 */
[----:B------:R-:W2:Y:S01]  /*0020*/  S2R R5, SR_CTAID.X ;  /* 0x0000000000057919 */ /* 0x000ea20000002500 */
[----:B0-----:R-:W-:Y:S01]  /*0030*/  VIADD R1, R1, 0xffffda70 ;  /* 0xffffda7001017836 */ /* 0x001fe20000000000 */
[----:B------:R-:W-:Y:S01]  /*0040*/  UMOV UR4, 0x400 ;  /* 0x0000040000047882 */ /* 0x000fe20000000000 */
[----:B------:R-:W-:Y:S01]  /*0050*/  ULDC.64 UR6, c[0x0][0x208] ;  /* 0x0000820000067ab9 */ /* 0x000fe20000000a00 */
[----:B------:R-:W0:Y:S03]  /*0060*/  S2R R126, SR_TID.X ;  /* 0x00000000007e7919 */ /* 0x000e260000002100 */
[----:B------:R-:W3:Y:S01]  /*0070*/  S2UR UR5, SR_CgaCtaId ;  /* 0x00000000000579c3 */ /* 0x000ee20000008800 */
[----:B-1----:R-:W-:-:S05]  /*0080*/  VIADD R0, R125, 0x1ff ;  /* 0x000001ff7d007836 */ /* 0x002fca0000000000 */
[----:B------:R-:W-:Y:S01]  /*0090*/  SHF.R.S32.HI R3, RZ, 0x1f, R0 ;  /* 0x0000001fff037819 */ /* 0x000fe20000011400 */
[----:B---3--:R-:W-:-:S03]  /*00a0*/  ULEA UR4, UR5, UR4, 0x18 ;  /* 0x0000000405047291 */ /* 0x008fc6000f8ec03f */
[----:B------:R-:W-:Y:S02]  /*00b0*/  LEA.HI R3, R3, R0, RZ, 0x9 ;  /* 0x0000000003037211 */ /* 0x000fe400078f48ff */
[----:B--2---:R-:W-:Y:S02]  /*00c0*/  IABS R8, R5 ;  /* 0x0000000500087213 */ /* 0x004fe40000000000 */
[----:B------:R-:W-:Y:S02]  /*00d0*/  SHF.R.S32.HI R3, RZ, 0x9, R3 ;  /* 0x00000009ff037819 */ /* 0x000fe40000011403 */
[----:B0-----:R-:W-:-:S03]  /*00e0*/  LOP3.LUT R12, R126, 0x7f, RZ, 0xc0, !PT ;  /* 0x0000007f7e0c7812 */ /* 0x001fc600078ec0ff */
[----:B------:R-:W-:-:S05]  /*00f0*/  IMAD.SHL.U32 R4, R3, 0x8, RZ ;  /* 0x0000000803047824 */ /* 0x000fca00078e00ff */
[-C--:B------:R-:W-:Y:S02]  /*0100*/  IABS R7, R4.reuse ;  /* 0x0000000400077213 */ /* 0x080fe40000000000 */
[----:B------:R-:W-:Y:S02]  /*0110*/  IABS R10, R4 ;  /* 0x00000004000a7213 */ /* 0x000fe40000000000 */
[----:B------:R-:W0:Y:S08]  /*0120*/  I2F.RP R0, R7 ;  /* 0x0000000700007306 */ /* 0x000e300000209400 */
[----:B0-----:R-:W0:Y:S02]  /*0130*/  MUFU.RCP R0, R0 ;  /* 0x0000000000007308 */ /* 0x001e240000001000 */
[----:B0-----:R-:W-:-:S02]  /*0140*/  VIADD R2, R0, 0xffffffe ;  /* 0x0ffffffe00027836 */ /* 0x001fc40000000000 */
[----:B------:R-:W-:-:S04]  /*0150*/  IMAD.MOV R0, RZ, RZ, -R10 ;  /* 0x000000ffff007224 */ /* 0x000fc800078e0a0a */
[----:B------:R0:W1:Y:S02]  /*0160*/  F2I.FTZ.U32.TRUNC.NTZ R3, R2 ;  /* 0x0000000200037305 */ /* 0x000064000021f000 */
[----:B0-----:R-:W-:Y:S02]  /*0170*/  IMAD.MOV.U32 R2, RZ, RZ, RZ ;  /* 0x000000ffff027224 */ /* 0x001fe400078e00ff */
[----:B-1----:R-:W-:-:S04]  /*0180*/  IMAD.MOV R6, RZ, RZ, -R3 ;  /* 0x000000ffff067224 */ /* 0x002fc800078e0a03 */
[----:B------:R-:W-:Y:S02]  /*0190*/  IMAD R9, R6, R7, RZ ;  /* 0x0000000706097224 */ /* 0x000fe400078e02ff */
[----:B------:R-:W-:Y:S02]  /*01a0*/  IMAD.MOV.U32 R6, RZ, RZ, R8 ;  /* 0x000000ffff067224 */ /* 0x000fe400078e0008 */
[----:B------:R-:W-:-:S06]  /*01b0*/  IMAD.HI.U32 R3, R3, R9, R2 ;  /* 0x0000000903037227 */ /* 0x000fcc00078e0002 */
[----:B------:R-:W-:-:S04]  /*01c0*/  IMAD.HI.U32 R3, R3, R6, RZ ;  /* 0x0000000603037227 */ /* 0x000fc800078e00ff */
[----:B------:R-:W-:-:S05]  /*01d0*/  IMAD R0, R3, R0, R6 ;  /* 0x0000000003007224 */ /* 0x000fca00078e0206 */
[----:B------:R-:W-:-:S13]  /*01e0*/  ISETP.GT.U32.AND P1, PT, R7, R0, PT ;  /* 0x000000000700720c */ /* 0x000fda0003f24070 */
[----:B------:R-:W-:Y:S02]  /*01f0*/  @!P1 IMAD.IADD R0, R0, 0x1, -R7 ;  /* 0x0000000100009824 */ /* 0x000fe400078e0a07 */
[----:B------:R-:W-:Y:S01]  /*0200*/  @!P1 VIADD R3, R3, 0x1 ;  /* 0x0000000103039836 */ /* 0x000fe20000000000 */
[----:B------:R-:W-:Y:S02]  /*0210*/  ISETP.NE.AND P1, PT, R4, RZ, PT ;  /* 0x000000ff0400720c */ /* 0x000fe40003f25270 */
[----:B------:R-:W-:Y:S02]  /*0220*/  ISETP.GE.U32.AND P0, PT, R0, R7, PT ;  /* 0x000000070000720c */ /* 0x000fe40003f06070 */
[----:B------:R-:W-:-:S04]  /*0230*/  LOP3.LUT R0, R5, R4, RZ, 0x3c, !PT ;  /* 0x0000000405007212 */ /* 0x000fc800078e3cff */
[----:B------:R-:W-:Y:S01]  /*0240*/  ISETP.GE.AND P2, PT, R0, RZ, PT ;  /* 0x000000ff0000720c */ /* 0x000fe20003f46270 */
[----:B------:R-:W-:-:S06]  /*0250*/  VIADD R0, R124, 0x7f ;  /* 0x0000007f7c007836 */ /* 0x000fcc0000000000 */
[----:B------:R-:W-:-:S04]  /*0260*/  @P0 VIADD R3, R3, 0x1 ;  /* 0x0000000103030836 */ /* 0x000fc80000000000 */
[----:B------:R-:W-:Y:S01]  /*0270*/  IMAD.MOV.U32 R2, RZ, RZ, R3 ;  /* 0x000000ffff027224 */ /* 0x000fe200078e0003 */
[----:B------:R-:W-:-:S03]  /*0280*/  SHF.R.S32.HI R3, RZ, 0x1f, R0 ;  /* 0x0000001fff037819 */ /* 0x000fc60000011400 */
[----:B------:R-:W-:Y:S01]  /*0290*/  @!P2 IMAD.MOV R2, RZ, RZ, -R2 ;  /* 0x000000ffff02a224 */ /* 0x000fe200078e0a02 */
[----:B------:R-:W-:Y:S02]  /*02a0*/  @!P1 LOP3.LUT R2, RZ, R4, RZ, 0x33, !PT ;  /* 0x00000004ff029212 */ /* 0x000fe400078e33ff */
[----:B------:R-:W-:-:S03]  /*02b0*/  LEA.HI R3, R3, R0, RZ, 0x7 ;  /* 0x0000000003037211 */ /* 0x000fc600078f38ff */
[----:B------:R-:W-:Y:S02]  /*02c0*/  IMAD.SHL.U32 R6, R2, 0x8, RZ ;  /* 0x0000000802067824 */ /* 0x000fe400078e00ff */
[----:B------:R-:W-:-:S03]  /*02d0*/  IMAD.MOV R2, RZ, RZ, -R2 ;  /* 0x000000ffff027224 */ /* 0x000fc600078e0a02 */
[----:B------:R-:W-:Y:S01]  /*02e0*/  LEA.HI.SX32 R3, R3, -R6, 0x19 ;  /* 0x8000000603037211 */ /* 0x000fe200078fcaff */
[----:B------:R-:W-:-:S03]  /*02f0*/  IMAD R11, R4, R2, R5 ;  /* 0x00000002040b7224 */ /* 0x000fc600078e0205 */
[----:B------:R-:W-:-:S04]  /*0300*/  VIMNMX R8, R3, 0x8, PT ;  /* 0x0000000803087848 */ /* 0x000fc80003fe0100 */
[-C--:B------:R-:W-:Y:S02]  /*0310*/  IABS R7, R8.reuse ;  /* 0x0000000800077213 */ /* 0x080fe40000000000 */
[----:B------:R-:W-:Y:S02]  /*0320*/  IABS R4, R8 ;  /* 0x0000000800047213 */ /* 0x000fe40000000000 */
[----:B------:R-:W0:Y:S08]  /*0330*/  I2F.RP R0, R7 ;  /* 0x0000000700007306 */ /* 0x000e300000209400 */
[----:B0-----:R-:W0:Y:S02]  /*0340*/  MUFU.RCP R0, R0 ;  /* 0x0000000000007308 */ /* 0x001e240000001000 */
[----:B0-----:R-:W-:-:S02]  /*0350*/  VIADD R3, R0, 0xffffffe ;  /* 0x0ffffffe00037836 */ /* 0x001fc40000000000 */
[----:B------:R-:W-:-:S04]  /*0360*/  IMAD.MOV R0, RZ, RZ, -R4 ;  /* 0x000000ffff007224 */ /* 0x000fc800078e0a04 */
[----:B------:R-:W0:Y:S02]  /*0370*/  F2I.FTZ.U32.TRUNC.NTZ R3, R3 ;  /* 0x0000000300037305 */ /* 0x000e24000021f000 */
[----:B0-----:R-:W-:-:S04]  /*0380*/  IMAD.MOV R9, RZ, RZ, -R3 ;  /* 0x000000ffff097224 */ /* 0x001fc800078e0a03 */
[----:B------:R-:W-:Y:S01]  /*0390*/  IMAD.MOV.U32 R2, RZ, RZ, R9 ;  /* 0x000000ffff027224 */ /* 0x000fe200078e0009 */
[----:B------:R-:W-:-:S03]  /*03a0*/  IABS R9, R11 ;  /* 0x0000000b00097213 */ /* 0x000fc60000000000 */
[----:B------:R-:W-:Y:S02]  /*03b0*/  IMAD R5, R2, R7, RZ ;  /* 0x0000000702057224 */ /* 0x000fe400078e02ff */
[----:B------:R-:W-:-:S04]  /*03c0*/  IMAD.MOV.U32 R2, RZ, RZ, RZ ;  /* 0x000000ffff027224 */ /* 0x000fc800078e00ff */
        /* <DEDUP_REMOVED lines=9> */
[----:B------:R-:W-:Y:S02]  /*0460*/  ISETP.GE.AND P2, PT, R0, RZ, PT ;  /* 0x000000ff0000720c */ /* 0x000fe40003f46270 */
[----:B------:R-:W0:Y:S05]  /*0470*/  LDC R0, c[0x0][0x230] ;  /* 0x00008c00ff007b82 */ /* 0x000e2a0000000800 */
[----:B------:R-:W-:-:S06]  /*0480*/  @P0 VIADD R2, R2, 0x1 ;  /* 0x0000000102020836 */ /* 0x000fcc0000000000 */
[----:B------:R-:W-:Y:S01]  /*0490*/  @!P2 IMAD.MOV R2, RZ, RZ, -R2 ;  /* 0x000000ffff02a224 */ /* 0x000fe200078e0a02 */
[----:B------:R-:W-:-:S05]  /*04a0*/  @!P1 LOP3.LUT R2, RZ, R8, RZ, 0x33, !PT ;  /* 0x00000008ff029212 */ /* 0x000fca00078e33ff */
[----:B------:R-:W-:-:S04]  /*04b0*/  IMAD.MOV R3, RZ, RZ, -R2 ;  /* 0x000000ffff037224 */ /* 0x000fc800078e0a02 */
[----:B------:R-:W-:Y:S02]  /*04c0*/  IMAD R3, R8, R3, R11 ;  /* 0x0000000308037224 */ /* 0x000fe400078e020b */
[----:B0-----:R-:W-:Y:S02]  /*04d0*/  VIADD R13, R0, 0x7f ;  /* 0x0000007f000d7836 */ /* 0x001fe40000000000 */
[----:B------:R-:W-:Y:S02]  /*04e0*/  IMAD.SHL.U32 R0, R2, 0x200, RZ ;  /* 0x0000020002007824 */ /* 0x000fe400078e00ff */
[----:B------:R-:W-:Y:S01]  /*04f0*/  IMAD.IADD R3, R6, 0x1, R3 ;  /* 0x0000000106037824 */ /* 0x000fe200078e0203 */
[----:B------:R-:W-:Y:S01]  /*0500*/  ISETP.GT.AND P0, PT, R13, 0x7f, PT ;  /* 0x0000007f0d00780c */ /* 0x000fe20003f04270 */
[C---:B------:R-:W-:Y:S02]  /*0510*/  VIADD R2, R0.reuse, 0x1 ;  /* 0x0000000100027836 */ /* 0x040fe40000000000 */
[----:B------:R-:W-:-:S02]  /*0520*/  VIADD R5, R0, 0x2 ;  /* 0x0000000200057836 */ /* 0x000fc40000000000 */
[C---:B------:R-:W-:Y:S01]  /*0530*/  VIADD R4, R0.reuse, 0x3 ;  /* 0x0000000300047836 */ /* 0x040fe20000000000 */
[----:B------:R0:W-:Y:S01]  /*0540*/  STL [R1+0x820], R2 ;  /* 0x0008200201007387 */ /* 0x0001e20000100800 */
[C---:B------:R-:W-:Y:S02]  /*0550*/  VIADD R6, R0.reuse, 0x108 ;  /* 0x0000010800067836 */ /* 0x040fe40000000000 */
[----:B------:R-:W-:Y:S01]  /*0560*/  IMAD R3, R3, 0x80, R12 ;  /* 0x0000008003037824 */ /* 0x000fe200078e020c */
[----:B------:R1:W-:Y:S01]  /*0570*/  STL [R1+0x81c], R5 ;  /* 0x00081c0501007387 */ /* 0x0003e20000100800 */
[C---:B------:R-:W-:Y:S02]  /*0580*/  VIADD R251, R0.reuse, 0xf5 ;  /* 0x000000f500fb7836 */ /* 0x040fe40000000000 */
[C---:B------:R-:W-:Y:S01]  /*0590*/  VIADD R252, R0.reuse, 0x10d ;  /* 0x0000010d00fc7836 */ /* 0x040fe20000000000 */
[----:B------:R2:W-:Y:S01]  /*05a0*/  STL [R1+0x818], R4 ;  /* 0x0008180401007387 */ /* 0x0005e20000100800 */
[----:B------:R-:W-:-:S02]  /*05b0*/  VIADD R8, R0, 0x112 ;  /* 0x0000011200087836 */ /* 0x000fc40000000000 */
[C---:B0-----:R-:W-:Y:S02]  /*05c0*/  VIADD R2, R0.reuse, 0x4 ;  /* 0x0000000400027836 */ /* 0x041fe40000000000 */
[C---:B------:R-:W-:Y:S02]  /*05d0*/  VIADD R7, R0.reuse, 0x113 ;  /* 0x0000011300077836 */ /* 0x040fe40000000000 */
[C---:B-1----:R-:W-:Y:S01]  /*05e0*/  VIADD R5, R0.reuse, 0x5 ;  /* 0x0000000500057836 */ /* 0x042fe20000000000 */
[----:B------:R0:W-:Y:S01]  /*05f0*/  STL [R1+0x814], R2 ;  /* 0x0008140201007387 */ /* 0x0001e20000100800 */
[C---:B------:R-:W-:Y:S02]  /*0600*/  VIADD R250, R0.reuse, 0x114 ;  /* 0x0000011400fa7836 */ /* 0x040fe40000000000 */
[C---:B--2---:R-:W-:Y:S01]  /*0610*/  VIADD R4, R0.reuse, 0x6 ;  /* 0x0000000600047836 */ /* 0x044fe20000000000 */
[----:B------:R1:W-:Y:S01]  /*0620*/  STL [R1+0x810], R5 ;  /* 0x0008100501007387 */ /* 0x0003e20000100800 */
[----:B------:R-:W-:-:S02]  /*0630*/  VIADD R249, R0, 0x115 ;  /* 0x0000011500f97836 */ /* 0x000fc40000000000 */
[C---:B------:R-:W-:Y:S01]  /*0640*/  VIADD R248, R0.reuse, 0x116 ;  /* 0x0000011600f87836 */ /* 0x040fe20000000000 */
[----:B------:R2:W-:Y:S01]  /*0650*/  STL [R1+0x80c], R4 ;  /* 0x00080c0401007387 */ /* 0x0005e20000100800 */
[C---:B------:R-:W-:Y:S02]  /*0660*/  VIADD R247, R0.reuse, 0x117 ;  /* 0x0000011700f77836 */ /* 0x040fe40000000000 */
[C---:B0-----:R-:W-:Y:S02]  /*0670*/  VIADD R2, R0.reuse, 0x7 ;  /* 0x0000000700027836 */ /* 0x041fe40000000000 */
[C---:B------:R-:W-:Y:S02]  /*0680*/  VIADD R246, R0.reuse, 0x118 ;  /* 0x0000011800f67836 */ /* 0x040fe40000000000 */
[C---:B-1----:R-:W-:Y:S01]  /*0690*/  VIADD R5, R0.reuse, 0x8 ;  /* 0x0000000800057836 */ /* 0x042fe20000000000 */
[----:B------:R0:W-:Y:S01]  /*06a0*/  STL [R1+0x808], R2 ;  /* 0x0008080201007387 */ /* 0x0001e20000100800 */
[----:B------:R-:W-:-:S02]  /*06b0*/  VIADD R245, R0, 0x119 ;  /* 0x0000011900f57836 */ /* 0x000fc40000000000 */
[C---:B--2---:R-:W-:Y:S01]  /*06c0*/  VIADD R4, R0.reuse, 0x9 ;  /* 0x0000000900047836 */ /* 0x044fe20000000000 */
[----:B------:R1:W-:Y:S01]  /*06d0*/  STL [R1+0x804], R5 ;  /* 0x0008040501007387 */ /* 0x0003e20000100800 */
[C---:B------:R-:W-:Y:S02]  /*06e0*/  VIADD R244, R0.reuse, 0x11a ;  /* 0x0000011a00f47836 */ /* 0x040fe40000000000 */
[C---:B------:R-:W-:Y:S01]  /*06f0*/  VIADD R243, R0.reuse, 0x11b ;  /* 0x0000011b00f37836 */ /* 0x040fe20000000000 */
[----:B------:R2:W-:Y:S01]  /*0700*/  STL [R1+0x800], R4 ;  /* 0x0008000401007387 */ /* 0x0005e20000100800 */
[C---:B------:R-:W-:Y:S02]  /*0710*/  VIADD R242, R0.reuse, 0x11c ;  /* 0x0000011c00f27836 */ /* 0x040fe40000000000 */
[C---:B0-----:R-:W-:Y:S02]  /*0720*/  VIADD R2, R0.reuse, 0xa ;  /* 0x0000000a00027836 */ /* 0x041fe40000000000 */
[----:B------:R-:W-:-:S02]  /*0730*/  VIADD R241, R0, 0x11d ;  /* 0x0000011d00f17836 */ /* 0x000fc40000000000 */
[C---:B-1----:R-:W-:Y:S01]  /*0740*/  VIADD R5, R0.reuse, 0xb ;  /* 0x0000000b00057836 */ /* 0x042fe20000000000 */
[----:B------:R0:W-:Y:S01]  /*0750*/  STL [R1+0x7fc], R2 ;  /* 0x0007fc0201007387 */ /* 0x0001e20000100800 */
[C---:B------:R-:W-:Y:S02]  /*0760*/  VIADD R240, R0.reuse, 0x11e ;  /* 0x0000011e00f07836 */ /* 0x040fe40000000000 */
[C---:B--2---:R-:W-:Y:S01]  /*0770*/  VIADD R4, R0.reuse, 0xc ;  /* 0x0000000c00047836 */ /* 0x044fe20000000000 */
        /* <DEDUP_REMOVED lines=495> */
[----:B------:R1:W-:Y:S04]  /*2670*/  STL [R1+0x5c0], R5 ;  /* 0x0005c00501007387 */ /* 0x0003e80000100800 */
[----:B------:R2:W-:Y:S01]  /*2680*/  STL [R1+0x5b4], R4 ;  /* 0x0005b40401007387 */ /* 0x0005e20000100800 */
[----:B0-----:R-:W-:-:S02]  /*2690*/  VIADD R2, R0, 0x94 ;  /* 0x0000009400027836 */ /* 0x001fc40000000000 */
[----:B-1----:R-:W-:-:S03]  /*26a0*/  VIADD R5, R0, 0x95 ;  /* 0x0000009500057836 */ /* 0x002fc60000000000 */
[----:B------:R0:W-:Y:S01]  /*26b0*/  STL [R1+0x5b0], R2 ;  /* 0x0005b00201007387 */ /* 0x0001e20000100800 */
[----:B--2---:R-:W-:-:S03]  /*26c0*/  VIADD R4, R0, 0x96 ;  /* 0x0000009600047836 */ /* 0x004fc60000000000 */
[----:B------:R1:W-:Y:S04]  /*26d0*/  STL [R1+0x5a4], R5 ;  /* 0x0005a40501007387 */ /* 0x0003e80000100800 */
[----:B------:R2:W-:Y:S01]  /*26e0*/  STL [R1+0x59c], R4 ;  /* 0x00059c0401007387 */ /* 0x0005e20000100800 */
[C---:B0-----:R-:W-:Y:S02]  /*26f0*/  VIADD R2, R0.reuse, 0x97 ;  /* 0x0000009700027836 */ /* 0x041fe40000000000 */
        /* <DEDUP_REMOVED lines=195> */
[----:B------:R1:W-:Y:S01]  /*3330*/  STL [R1+0xec], R5 ;  /* 0x0000ec0501007387 */ /* 0x0003e20000100800 */
[C---:B0-----:R-:W-:Y:S02]  /*3340*/  VIADD R2, R0.reuse, 0xfa ;  /* 0x000000fa00027836 */ /* 0x041fe40000000000 */
[----:B-1----:R-:W-:-:S03]  /*3350*/  VIADD R5, R0, 0xfc ;  /* 0x000000fc00057836 */ /* 0x002fc60000000000 */
[----:B------:R0:W-:Y:S04]  /*3360*/  STL [R1+0xe8], R2 ;  /* 0x0000e80201007387 */ /* 0x0001e80000100800 */
        /* <DEDUP_REMOVED lines=28> */
[----:B------:R1:W-:Y:S01]  /*3530*/  STL [R1+0xc], R5 ;  /* 0x00000c0501007387 */ /* 0x0003e20000100800 */
[C---:B0-----:R-:W-:Y:S02]  /*3540*/  VIADD R2, R0.reuse, 0x10b ;  /* 0x0000010b00027836 */ /* 0x041fe40000000000 */
[----:B-1----:R-:W-:-:S03]  /*3550*/  VIADD R5, R0, 0x10c ;  /* 0x0000010c00057836 */ /* 0x002fc60000000000 */
[----:B------:R0:W-:Y:S04]  /*3560*/  STL [R1+0x4], R2 ;  /* 0x0000040201007387 */ /* 0x0001e80000100800 */
[----:B------:R1:W-:Y:S01]  /*3570*/  STL [R1], R5 ;  /* 0x0000000501007387 */ /* 0x0003e20000100800 */
[C---:B0-----:R-:W-:Y:S02]  /*3580*/  VIADD R2, R0.reuse, 0x10e ;  /* 0x0000010e00027836 */ /* 0x041fe40000000000 */
[----:B-1----:R-:W-:-:S03]  /*3590*/  VIADD R5, R0, 0x110 ;  /* 0x0000011000057836 */ /* 0x002fc60000000000 */
[----:B------:R0:W-:Y:S04]  /*35a0*/  STL [R1+0x8], R2 ;  /* 0x0000080201007387 */ /* 0x0001e80000100800 */
[----:B------:R1:W-:Y:S01]  /*35b0*/  STL [R1+0x1d54], R3 ;  /* 0x001d540301007387 */ /* 0x0003e20000100800 */
[----:B0-----:R-:W-:Y:S01]  /*35c0*/  VIADD R2, R0, 0x111 ;  /* 0x0000011100027836 */ /* 0x001fe20000000000 */
[----:B------:R-:W-:Y:S06]  /*35d0*/  @P0 BRA `(.L_x_0) ;  /* 0x0000001c000c0947 */ /* 0x000fec0003800000 */
[----:B------:R-:W-:Y:S01]  /*35e0*/  IMAD.SHL.U32 R2, R126, 0x10, RZ ;  /* 0x000000107e027824 */ /* 0x000fe200078e00ff */
[----:B------:R2:W-:Y:S01]  /*35f0*/  STL [R1+0x400], RZ ;  /* 0x000400ff01007387 */ /* 0x0005e20000100800 */
[----:B------:R-:W-:Y:S02]  /*3600*/  CS2R R24, SRZ ;  /* 0x0000000000187805 */ /* 0x000fe4000001ff00 */
[----:B------:R-:W-:Y:S02]  /*3610*/  CS2R R26, SRZ ;  /* 0x00000000001a7805 */ /* 0x000fe4000001ff00 */
[----:B------:R-:W-:Y:S01]  /*3620*/  CS2R R28, SRZ ;  /* 0x00000000001c7805 */ /* 0x000fe2000001ff00 */
[----:B------:R2:W-:Y:S01]  /*3630*/  STL [R1+0x1d50], R2 ;  /* 0x001d500201007387 */ /* 0x0005e20000100800 */
[----:B------:R-:W-:Y:S02]  /*3640*/  CS2R R30, SRZ ;  /* 0x00000000001e7805 */ /* 0x000fe4000001ff00 */
[----:B------:R-:W-:-:S02]  /*3650*/  CS2R R32, SRZ ;  /* 0x0000000000207805 */ /* 0x000fc4000001ff00 */
[----:B------:R-:W-:Y:S01]  /*3660*/  CS2R R34, SRZ ;  /* 0x0000000000227805 */ /* 0x000fe2000001ff00 */
[----:B------:R2:W-:Y:S01]  /*3670*/  STL [R1+0x404], RZ ;  /* 0x000404ff01007387 */ /* 0x0005e20000100800 */
[----:B------:R-:W-:Y:S02]  /*3680*/  CS2R R36, SRZ ;  /* 0x0000000000247805 */ /* 0x000fe4000001ff00 */
[----:B------:R-:W-:Y:S02]  /*3690*/  CS2R R38, SRZ ;  /* 0x0000000000267805 */ /* 0x000fe4000001ff00 */
[----:B------:R-:W-:Y:S01]  /*36a0*/  CS2R R40, SRZ ;  /* 0x0000000000287805 */ /* 0x000fe2000001ff00 */
[----:B------:R2:W-:Y:S01]  /*36b0*/  STL [R1+0x408], RZ ;  /* 0x000408ff01007387 */ /* 0x0005e20000100800 */
        /* <DEDUP_REMOVED lines=72> */
[----:B------:R-:W-:-:S03]  /*3b40*/  CS2R R150, SRZ ;  /* 0x0000000000967805 */ /* 0x000fc6000001ff00 */
[----:B------:R2:W-:Y:S04]  /*3b50*/  STL [R1+0x454], RZ ;  /* 0x000454ff01007387 */ /* 0x0005e80000100800 */
        /* <DEDUP_REMOVED lines=234> */
[----:B------:R2:W-:Y:S04]  /*4a00*/  STL [R1], RZ ;  /* 0x000000ff01007387 */ /* 0x0005e80000100800 */
        /* <DEDUP_REMOVED lines=126> */
[----:B------:R2:W-:Y:S01]  /*51f0*/  STL [R1+0x1fc], RZ ;  /* 0x0001fcff01007387 */ /* 0x0005e20000100800 */
[----:B------:R-:W-:Y:S05]  /*5200*/  BRA `(.L_x_1) ;  /* 0x000005b800087947 */ /* 0x000fea0003800000 */
.L_x_0:
[----:B------:R0:W-:Y:S01]  /*5210*/  STL [R1+0x1e80], R246 ;  /* 0x001e80f601007387 */ /* 0x0001e20000100800 */
[----:B-1----:R-:W-:Y:S01]  /*5220*/  IABS R3, R125 ;  /* 0x0000007d00037213 */ /* 0x002fe20000000000 */
[----:B------:R-:W-:Y:S01]  /*5230*/  ULDC UR5, c[0x0][0x23c] ;  /* 0x00008f0000057ab9 */ /* 0x000fe20000000800 */
[----:B------:R-:W-:Y:S01]  /*5240*/  ISETP.GE.AND P4, PT, R9, RZ, PT ;  /* 0x000000ff0900720c */ /* 0x000fe20003f86270 */
[----:B------:R-:W-:Y:S01]  /*5250*/  ULDC.64 UR8, c[0x0][0x218] ;  /* 0x0000860000087ab9 */ /* 0x000fe20000000a00 */
[----:B------:R-:W-:Y:S01]  /*5260*/  ISETP.GE.AND P2, PT, R11, RZ, PT ;  /* 0x000000ff0b00720c */ /* 0x000fe20003f46270 */
[----:B------:R-:W-:Y:S01]  /*5270*/  ULDC.64 UR10, c[0x0][0x210] ;  /* 0x00008400000a7ab9 */ /* 0x000fe20000000a00 */
[----:B0-----:R-:W2:Y:S04]  /*5280*/  LDL.LU R246, [R1+0x3c0] ;  /* 0x0003c00001f67983 */ /* 0x001ea80000300800 */
[----:B------:R-:W-:Y:S04]  /*5290*/  STL [R1+0x1e7c], R247 ;  /* 0x001e7cf701007387 */ /* 0x000fe80000100800 */
[----:B------:R-:W-:Y:S04]  /*52a0*/  STL [R1+0x1e78], R248 ;  /* 0x001e78f801007387 */ /* 0x000fe80000100800 */
[----:B------:R-:W-:Y:S04]  /*52b0*/  STL [R1+0x1e74], R249 ;  /* 0x001e74f901007387 */ /* 0x000fe80000100800 */
[----:B------:R-:W-:Y:S04]  /*52c0*/  STL [R1+0x1e70], R250 ;  /* 0x001e70fa01007387 */ /* 0x000fe80000100800 */
[----:B------:R-:W-:Y:S04]  /*52d0*/  STL [R1+0x1e6c], R7 ;  /* 0x001e6c0701007387 */ /* 0x000fe80000100800 */
[----:B------:R0:W-:Y:S04]  /*52e0*/  STL [R1+0x1e68], R8 ;  /* 0x001e680801007387 */ /* 0x0001e80000100800 */
[----:B0-----:R-:W3:Y:S04]  /*52f0*/  LDL.LU R8, [R1+0x258] ;  /* 0x0002580001087983 */ /* 0x001ee80000300800 */
[----:B------:R-:W-:Y:S04]  /*5300*/  STL [R1+0x1e64], R2 ;  /* 0x001e640201007387 */ /* 0x000fe80000100800 */
[----:B------:R-:W-:Y:S04]  /*5310*/  STL [R1+0x1e60], R5 ;  /* 0x001e600501007387 */ /* 0x000fe80000100800 */
[----:B------:R0:W-:Y:S04]  /*5320*/  STL [R1+0x1e5c], R6 ;  /* 0x001e5c0601007387 */ /* 0x0001e80000100800 */
[----:B0-----:R-:W4:Y:S04]  /*5330*/  LDL.LU R6, [R1+0x1c0] ;  /* 0x0001c00001067983 */ /* 0x001f280000300800 */
[----:B------:R0:W-:Y:S04]  /*5340*/  STL [R1+0x1e58], R252 ;  /* 0x001e58fc01007387 */ /* 0x0001e80000100800 */
[----:B0-----:R-:W2:Y:S04]  /*5350*/  LDL.LU R252, [R1+0xf8] ;  /* 0x0000f80001fc7983 */ /* 0x001ea80000300800 */
[----:B------:R-:W2:Y:S04]  /*5360*/  LDL.LU R2, [R1+0x154] ;  /* 0x0001540001027983 */ /* 0x000ea80000300800 */
[----:B------:R-:W2:Y:S04]  /*5370*/  LDL.LU R247, [R1+0x2e4] ;  /* 0x0002e40001f77983 */ /* 0x000ea80000300800 */
[----:B------:R-:W2:Y:S04]  /*5380*/  LDL.LU R250, [R1+0x224] ;  /* 0x0002240001fa7983 */ /* 0x000ea80000300800 */
[----:B------:R-:W2:Y:S04]  /*5390*/  LDL.LU R249, [R1+0x1a8] ;  /* 0x0001a80001f97983 */ /* 0x000ea80000300800 */
[----:B------:R-:W2:Y:S01]  /*53a0*/  LDL.LU R5, [R1+0xcc] ;  /* 0x0000cc0001057983 */ /* 0x000ea20000300800 */
[----:B------:R-:W-:Y:S01]  /*53b0*/  IMAD.MOV.U32 R7, RZ, RZ, R251 ;  /* 0x000000ffff077224 */ /* 0x000fe200078e00fb */
[----:B------:R-:W0:Y:S01]  /*53c0*/  I2F.RP R128, R3 ;  /* 0x0000000300807306 */ /* 0x000e220000209400 */
[----:B------:R-:W-:Y:S01]  /*53d0*/  IMAD.MOV.U32 R248, RZ, RZ, R4 ;  /* 0x000000fffff87224 */ /* 0x000fe200078e0004 */
[----:B------:R1:W-:Y:S04]  /*53e0*/  STL [R1+0x1e54], R0 ;  /* 0x001e540001007387 */ /* 0x0003e80000100800 */
[----:B-1----:R-:W3:Y:S01]  /*53f0*/  LDL R0, [R1+0x1d54] ;  /* 0x001d540001007983 */ /* 0x002ee20000100800 */
[----:B------:R-:W-:Y:S01]  /*5400*/  IABS R251, R124 ;  /* 0x0000007c00fb7213 */ /* 0x000fe20000000000 */
[----:B0-----:R-:W0:Y:S01]  /*5410*/  MUFU.RCP R128, R128 ;  /* 0x0000008000807308 */ /* 0x001e220000001000 */
[----:B------:R-:W-:-:S07]  /*5420*/  ISETP.NE.AND P6, PT, R124, RZ, PT ;  /* 0x000000ff7c00720c */ /* 0x000fce0003fc5270 */
[----:B------:R-:W1:Y:S01]  /*5430*/  I2F.RP R126, R251 ;  /* 0x000000fb007e7306 */ /* 0x000e620000209400 */
[----:B0-----:R-:W-:-:S07]  /*5440*/  VIADD R128, R128, 0xffffffe ;  /* 0x0ffffffe80807836 */ /* 0x001fce0000000000 */
[----:B------:R-:W-:Y:S08]  /*5450*/  F2I.FTZ.U32.TRUNC.NTZ R129, R128 ;  /* 0x0000008000817305 */ /* 0x000ff0000021f000 */
[----:B-1----:R-:W0:Y:S02]  /*5460*/  MUFU.RCP R126, R126 ;  /* 0x0000007e007e7308 */ /* 0x002e240000001000 */
[----:B0-----:R-:W-:-:S06]  /*5470*/  VIADD R126, R126, 0xffffffe ;  /* 0x0ffffffe7e7e7836 */ /* 0x001fcc0000000000 */
[----:B------:R0:W1:Y:S02]  /*5480*/  F2I.FTZ.U32.TRUNC.NTZ R127, R126 ;  /* 0x0000007e007f7305 */ /* 0x000064000021f000 */
[----:B0-----:R-:W-:Y:S02]  /*5490*/  IMAD.MOV.U32 R126, RZ, RZ, RZ ;  /* 0x000000ffff7e7224 */ /* 0x001fe400078e00ff */
[----:B-1----:R-:W-:-:S04]  /*54a0*/  IMAD.MOV R4, RZ, RZ, -R127 ;  /* 0x000000ffff047224 */ /* 0x002fc800078e0a7f */
[----:B------:R-:W-:-:S04]  /*54b0*/  IMAD R4, R4, R251, RZ ;  /* 0x000000fb04047224 */ /* 0x000fc800078e02ff */
[----:B------:R-:W-:-:S04]  /*54c0*/  IMAD.HI.U32 R4, R127, R4, R126 ;  /* 0x000000047f047227 */ /* 0x000fc800078e007e */
[----:B------:R-:W-:Y:S01]  /*54d0*/  IMAD.MOV R127, RZ, RZ, -R129 ;  /* 0x000000ffff7f7224 */ /* 0x000fe200078e0a81 */
[----:B---3--:R-:W-:Y:S02]  /*54e0*/  IABS R128, R0 ;  /* 0x0000000000807213 */ /* 0x008fe40000000000 */
[----:B------:R-:W-:Y:S01]  /*54f0*/  ISETP.GE.AND P3, PT, R0, RZ, PT ;  /* 0x000000ff0000720c */ /* 0x000fe20003f66270 */
[----:B----4-:R-:W-:Y:S02]  /*5500*/  IMAD.MOV.U32 R0, RZ, RZ, R6 ;  /* 0x000000ffff007224 */ /* 0x010fe400078e0006 */
[----:B------:R-:W-:Y:S02]  /*5510*/  IMAD.MOV.U32 R126, RZ, RZ, R128 ;  /* 0x000000ffff7e7224 */ /* 0x000fe400078e0080 */
[----:B------:R-:W-:Y:S02]  /*5520*/  IMAD.MOV.U32 R128, RZ, RZ, RZ ;  /* 0x000000ffff807224 */ /* 0x000fe400078e00ff */
[----:B------:R-:W-:-:S04]  /*5530*/  IMAD.HI.U32 R4, R4, R126, RZ ;  /* 0x0000007e04047227 */ /* 0x000fc800078e00ff */
[----:B------:R-:W-:Y:S02]  /*5540*/  IMAD.MOV R4, RZ, RZ, -R4 ;  /* 0x000000ffff047224 */ /* 0x000fe400078e0a04 */
[----:B------:R-:W-:Y:S02]  /*5550*/  IMAD.MOV.U32 R6, RZ, RZ, R8 ;  /* 0x000000ffff067224 */ /* 0x000fe400078e0008 */
[----:B------:R-:W-:Y:S02]  /*5560*/  IMAD R126, R251, R4, R126 ;  /* 0x00000004fb7e7224 */ /* 0x000fe400078e027e */
[----:B------:R-:W-:Y:S01]  /*5570*/  IMAD R4, R127, R3, RZ ;  /* 0x000000037f047224 */ /* 0x000fe200078e02ff */
[----:B------:R-:W-:Y:S01]  /*5580*/  IABS R127, R9 ;  /* 0x00000009007f7213 */ /* 0x000fe20000000000 */
[----:B--2---:R-:W-:Y:S01]  /*5590*/  IMAD.MOV.U32 R8, RZ, RZ, R246 ;  /* 0x000000ffff087224 */ /* 0x004fe200078e00f6 */
[----:B------:R-:W-:Y:S01]  /*55a0*/  ISETP.GT.U32.AND P0, PT, R251, R126, PT ;  /* 0x0000007efb00720c */ /* 0x000fe20003f04070 */
[----:B------:R-:W-:Y:S01]  /*55b0*/  IMAD.HI.U32 R4, R129, R4, R128 ;  /* 0x0000000481047227 */ /* 0x000fe200078e0080 */
[----:B------:R-:W-:-:S02]  /*55c0*/  IABS R129, R11 ;  /* 0x0000000b00817213 */ /* 0x000fc40000000000 */
[----:B------:R-:W-:-:S03]  /*55d0*/  IABS R128, R10 ;  /* 0x0000000a00807213 */ /* 0x000fc60000000000 */
[----:B------:R-:W-:-:S04]  /*55e0*/  IMAD.HI.U32 R9, R4, R127, RZ ;  /* 0x0000007f04097227 */ /* 0x000fc800078e00ff */
[----:B------:R-:W-:Y:S02]  /*55f0*/  IMAD.MOV R9, RZ, RZ, -R9 ;  /* 0x000000ffff097224 */ /* 0x000fe400078e0a09 */
[----:B------:R-:W-:Y:S01]  /*5600*/  @!P0 IMAD.IADD R126, R126, 0x1, -R251 ;  /* 0x000000017e7e8824 */ /* 0x000fe200078e0afb */
[----:B------:R-:W-:Y:S01]  /*5610*/  ISETP.GE.AND P0, PT, R10, RZ, PT ;  /* 0x000000ff0a00720c */ /* 0x000fe20003f06270 */
[----:B------:R-:W-:-:S03]  /*5620*/  IMAD.HI.U32 R10, R4, R129, RZ ;  /* 0x00000081040a7227 */ /* 0x000fc600078e00ff */
[----:B------:R-:W-:Y:S01]  /*5630*/  ISETP.GT.U32.AND P5, PT, R251, R126, PT ;  /* 0x0000007efb00720c */ /* 0x000fe20003fa4070 */
[----:B------:R-:W-:Y:S02]  /*5640*/  IMAD.MOV R10, RZ, RZ, -R10 ;  /* 0x000000ffff0a7224 */ /* 0x000fe400078e0a0a */
[----:B------:R-:W-:Y:S01]  /*5650*/  IMAD R127, R3, R9, R127 ;  /* 0x00000009037f7224 */ /* 0x000fe200078e027f */
[----:B------:R-:W-:Y:S01]  /*5660*/  IABS R9, R13 ;  /* 0x0000000d00097213 */ /* 0x000fe20000000000 */
[----:B------:R-:W-:-:S03]  /*5670*/  IMAD.HI.U32 R11, R4, R128, RZ ;  /* 0x00000080040b7227 */ /* 0x000fc600078e00ff */
[C---:B------:R-:W-:Y:S01]  /*5680*/  ISETP.GT.U32.AND P1, PT, R3.reuse, R127, PT ;  /* 0x0000007f0300720c */ /* 0x040fe20003f24070 */
[C---:B------:R-:W-:Y:S01]  /*5690*/  IMAD R129, R3.reuse, R10, R129 ;  /* 0x0000000a03817224 */ /* 0x040fe200078e0281 */
[----:B------:R-:W-:Y:S01]  /*56a0*/  IABS R10, R12 ;  /* 0x0000000c000a7213 */ /* 0x000fe20000000000 */
[----:B------:R-:W-:Y:S02]  /*56b0*/  IMAD.MOV R11, RZ, RZ, -R11 ;  /* 0x000000ffff0b7224 */ /* 0x000fe400078e0a0b */
[----:B------:R-:W-:Y:S02]  /*56c0*/  @!P5 IMAD.IADD R126, R126, 0x1, -R251 ;  /* 0x000000017e7ed824 */ /* 0x000fe400078e0afb */
[C---:B------:R-:W-:Y:S01]  /*56d0*/  IMAD R128, R3.reuse, R11, R128 ;  /* 0x0000000b03807224 */ /* 0x040fe200078e0280 */
[----:B------:R-:W-:Y:S01]  /*56e0*/  IABS R11, R14 ;  /* 0x0000000e000b7213 */ /* 0x000fe20000000000 */
[----:B------:R-:W-:Y:S02]  /*56f0*/  IMAD.MOV.U32 R246, RZ, RZ, R126 ;  /* 0x000000fffff67224 */ /* 0x000fe400078e007e */
[----:B------:R-:W-:Y:S01]  /*5700*/  IMAD.HI.U32 R126, R4, R10, RZ ;  /* 0x0000000a047e7227 */ /* 0x000fe200078e00ff */
[----:B------:R-:W-:-:S03]  /*5710*/  ISETP.GT.U32.AND P5, PT, R3, R128, PT ;  /* 0x000000800300720c */ /* 0x000fc60003fa4070 */
[----:B------:R-:W-:Y:S02]  /*5720*/  IMAD.MOV R126, RZ, RZ, -R126 ;  /* 0x000000ffff7e7224 */ /* 0x000fe400078e0a7e */
[--C-:B------:R-:W-:Y:S02]  /*5730*/  @!P1 IMAD.IADD R127, R127, 0x1, -R3.reuse ;  /* 0x000000017f7f9824 */ /* 0x100fe400078e0a03 */
[C---:B------:R-:W-:Y:S02]  /*5740*/  IMAD R10, R3.reuse, R126, R10 ;  /* 0x0000007e030a7224 */ /* 0x040fe400078e020a */
[----:B------:R-:W-:Y:S01]  /*5750*/  @!P3 IMAD.MOV R246, RZ, RZ, -R246 ;  /* 0x000000fffff6b224 */ /* 0x000fe200078e0af6 */
[C---:B------:R-:W-:Y:S01]  /*5760*/  ISETP.GT.U32.AND P3, PT, R3.reuse, R129, PT ;  /* 0x000000810300720c */ /* 0x040fe20003f64070 */
[----:B------:R-:W-:Y:S01]  /*5770*/  IMAD.HI.U32 R251, R4, R9, RZ ;  /* 0x0000000904fb7227 */ /* 0x000fe200078e00ff */
[----:B------:R-:W-:Y:S02]  /*5780*/  @!P6 LOP3.LUT R246, RZ, R124, RZ, 0x33, !PT ;  /* 0x0000007cfff6e212 */ /* 0x000fe400078e33ff */
[C---:B------:R-:W-:Y:S01]  /*5790*/  ISETP.GT.U32.AND P1, PT, R3.reuse, R127, PT ;  /* 0x0000007f0300720c */ /* 0x040fe20003f24070 */
[----:B------:R-:W-:Y:S01]  /*57a0*/  @!P5 IMAD.IADD R128, R128, 0x1, -R3 ;  /* 0x000000018080d824 */ /* 0x000fe200078e0a03 */
[----:B------:R-:W-:Y:S01]  /*57b0*/  ISETP.GT.U32.AND P6, PT, R3, R10, PT ;  /* 0x0000000a0300720c */ /* 0x000fe20003fc4070 */
[----:B------:R-:W-:-:S02]  /*57c0*/  IMAD.MOV R251, RZ, RZ, -R251 ;  /* 0x000000fffffb7224 */ /* 0x000fc400078e0afb */
[----:B------:R-:W-:Y:S01]  /*57d0*/  IMAD.HI.U32 R126, R4, R11, RZ ;  /* 0x0000000b047e7227 */ /* 0x000fe200078e00ff */
[----:B------:R-:W-:-:S03]  /*57e0*/  ISETP.GT.U32.AND P5, PT, R3, R128, PT ;  /* 0x000000800300720c */ /* 0x000fc60003fa4070 */
[----:B------:R-:W-:Y:S02]  /*57f0*/  @!P3 IMAD.IADD R129, R129, 0x1, -R3 ;  /* 0x000000018181b824 */ /* 0x000fe400078e0a03 */
[----:B------:R-:W-:Y:S02]  /*5800*/  IMAD R9, R3, R251, R9 ;  /* 0x000000fb03097224 */ /* 0x000fe400078e0209 */
[--C-:B------:R-:W-:Y:S02]  /*5810*/  @!P1 IMAD.IADD R127, R127, 0x1, -R3.reuse ;  /* 0x000000017f7f9824 */ /* 0x100fe400078e0a03 */
[----:B------:R-:W-:Y:S01]  /*5820*/  @!P6 IMAD.IADD R10, R10, 0x1, -R3 ;  /* 0x000000010a0ae824 */ /* 0x000fe200078e0a03 */
[C---:B------:R-:W-:Y:S01]  /*5830*/  ISETP.GT.U32.AND P3, PT, R3.reuse, R129, PT ;  /* 0x000000810300720c */ /* 0x040fe20003f64070 */
[----:B------:R-:W-:Y:S01]  /*5840*/  IMAD.MOV R126, RZ, RZ, -R126 ;  /* 0x000000ffff7e7224 */ /* 0x000fe200078e0a7e */
[C---:B------:R-:W-:Y:S01]  /*5850*/  ISETP.GT.U32.AND P1, PT, R3.reuse, R9, PT ;  /* 0x000000090300720c */ /* 0x040fe20003f24070 */
[----:B------:R-:W-:Y:S01]  /*5860*/  @!P4 IMAD.MOV R127, RZ, RZ, -R127 ;  /* 0x000000ffff7fc224 */ /* 0x000fe200078e0a7f */
[C---:B------:R-:W-:Y:S01]  /*5870*/  ISETP.GT.U32.AND P4, PT, R3.reuse, R10, PT ;  /* 0x0000000a0300720c */ /* 0x040fe20003f84070 */
[----:B------:R-:W-:Y:S01]  /*5880*/  IMAD R11, R3, R126, R11 ;  /* 0x0000007e030b7224 */ /* 0x000fe200078e020b */
[----:B------:R-:W-:Y:S01]  /*5890*/  IABS R124, R15 ;  /* 0x0000000f007c7213 */ /* 0x000fe20000000000 */
[----:B------:R-:W2:Y:S01]  /*58a0*/  LDL.LU R251, [R1+0x204] ;  /* 0x0002040001fb7983 */ /* 0x000ea20000300800 */
[----:B------:R-:W-:-:S02]  /*58b0*/  IABS R126, R16 ;  /* 0x00000010007e7213 */ /* 0x000fc40000000000 */
[----:B------:R-:W-:Y:S01]  /*58c0*/  ISETP.GE.AND P6, PT, R12, RZ, PT ;  /* 0x000000ff0c00720c */ /* 0x000fe20003fc6270 */
[----:B------:R0:W-:Y:S01]  /*58d0*/  STL [R1+0x600], R246 ;  /* 0x000600f601007387 */ /* 0x0001e20000100800 */
[----:B------:R-:W-:-:S04]  /*58e0*/  IMAD.HI.U32 R12, R4, R124, RZ ;  /* 0x0000007c040c7227 */ /* 0x000fc800078e00ff */
[--C-:B------:R-:W-:Y:S01]  /*58f0*/  @!P5 IMAD.IADD R128, R128, 0x1, -R3.reuse ;  /* 0x000000018080d824 */ /* 0x100fe200078e0a03 */
[----:B------:R-:W-:Y:S01]  /*5900*/  ISETP.GT.U32.AND P5, PT, R3, R11, PT ;  /* 0x0000000b0300720c */ /* 0x000fe20003fa4070 */
[----:B0-----:R-:W3:Y:S01]  /*5910*/  LDL.LU R246, [R1+0x1e80] ;  /* 0x001e800001f67983 */ /* 0x001ee20000300800 */
[----:B------:R-:W-:Y:S02]  /*5920*/  IMAD.MOV R12, RZ, RZ, -R12 ;  /* 0x000000ffff0c7224 */ /* 0x000fe400078e0a0c */
[--C-:B------:R-:W-:Y:S01]  /*5930*/  @!P3 IMAD.IADD R129, R129, 0x1, -R3.reuse ;  /* 0x000000018181b824 */ /* 0x100fe200078e0a03 */
[----:B------:R0:W-:Y:S01]  /*5940*/  STL [R1+0x5e8], R127 ;  /* 0x0005e87f01007387 */ /* 0x0001e20000100800 */
[----:B------:R-:W-:Y:S01]  /*5950*/  @!P0 IMAD.MOV R128, RZ, RZ, -R128 ;  /* 0x000000ffff808224 */ /* 0x000fe200078e0a80 */
[----:B------:R-:W-:Y:S01]  /*5960*/  ISETP.GE.AND P3, PT, R13, RZ, PT ;  /* 0x000000ff0d00720c */ /* 0x000fe20003f66270 */
[--C-:B------:R-:W-:Y:S01]  /*5970*/  @!P1 IMAD.IADD R9, R9, 0x1, -R3.reuse ;  /* 0x0000000109099824 */ /* 0x100fe200078e0a03 */
[----:B------:R-:W-:Y:S01]  /*5980*/  ISETP.GE.AND P1, PT, R14, RZ, PT ;  /* 0x000000ff0e00720c */ /* 0x000fe20003f26270 */
[----:B------:R-:W-:-:S02]  /*5990*/  @!P4 IMAD.IADD R10, R10, 0x1, -R3 ;  /* 0x000000010a0ac824 */ /* 0x000fc400078e0a03 */
[----:B0-----:R-:W-:-:S04]  /*59a0*/  IMAD.HI.U32 R127, R4, R126, RZ ;  /* 0x0000007e047f7227 */ /* 0x001fc800078e00ff */
[----:B------:R-:W-:Y:S02]  /*59b0*/  IMAD.MOV R13, RZ, RZ, -R127 ;  /* 0x000000ffff0d7224 */ /* 0x000fe400078e0a7f */
[----:B------:R-:W4:Y:S01]  /*59c0*/  LDL.LU R127, [R1+0x140] ;  /* 0x00014000017f7983 */ /* 0x000f220000300800 */
[----:B------:R-:W-:-:S03]  /*59d0*/  IMAD R124, R3, R12, R124 ;  /* 0x0000000c037c7224 */ /* 0x000fc600078e027c */
[----:B------:R-:W2:Y:S01]  /*59e0*/  LDL.LU R14, [R1+0x1a0] ;  /* 0x0001a000010e7983 */ /* 0x000ea20000300800 */
[C---:B------:R-:W-:Y:S01]  /*59f0*/  IMAD R126, R3.reuse, R13, R126 ;  /* 0x0000000d037e7224 */ /* 0x040fe200078e027e */
[----:B------:R-:W-:Y:S01]  /*5a00*/  ISETP.GT.U32.AND P4, PT, R3, R124, PT ;  /* 0x0000007c0300720c */ /* 0x000fe20003f84070 */
[----:B------:R-:W-:Y:S01]  /*5a10*/  @!P5 IMAD.IADD R11, R11, 0x1, -R3 ;  /* 0x000000010b0bd824 */ /* 0x000fe200078e0a03 */
[----:B------:R0:W-:Y:S01]  /*5a20*/  STL [R1+0x5e4], R128 ;  /* 0x0005e48001007387 */ /* 0x0001e20000100800 */
[C---:B------:R-:W-:Y:S01]  /*5a30*/  ISETP.GT.U32.AND P0, PT, R3.reuse, R9, PT ;  /* 0x000000090300720c */ /* 0x040fe20003f04070 */
[----:B------:R-:W-:Y:S01]  /*5a40*/  IMAD.MOV.U32 R12, RZ, RZ, R129 ;  /* 0x000000ffff0c7224 */ /* 0x000fe200078e0081 */
[----:B------:R-:W-:Y:S02]  /*5a50*/  IABS R13, R17 ;  /* 0x00000011000d7213 */ /* 0x000fe40000000000 */
[----:B------:R-:W-:Y:S01]  /*5a60*/  ISETP.GT.U32.AND P5, PT, R3, R11, PT ;  /* 0x0000000b0300720c */ /* 0x000fe20003fa4070 */
[----:B------:R-:W-:Y:S01]  /*5a70*/  @!P2 IMAD.MOV R12, RZ, RZ, -R12 ;  /* 0x000000ffff0ca224 */ /* 0x000fe200078e0a0c */
[----:B------:R-:W-:-:S02]  /*5a80*/  ISETP.GE.AND P2, PT, R15, RZ, PT ;  /* 0x000000ff0f00720c */ /* 0x000fc40003f46270 */
[----:B------:R-:W-:Y:S01]  /*5a90*/  IABS R15, R19 ;  /* 0x00000013000f7213 */ /* 0x000fe20000000000 */
[----:B0-----:R-:W-:Y:S01]  /*5aa0*/  IMAD.MOV.U32 R128, RZ, RZ, R10 ;  /* 0x000000ffff807224 */ /* 0x001fe200078e000a */
[----:B------:R0:W-:Y:S01]  /*5ab0*/  STL [R1+0x5dc], R12 ;  /* 0x0005dc0c01007387 */ /* 0x0001e20000100800 */
[--C-:B------:R-:W-:Y:S01]  /*5ac0*/  @!P4 IMAD.IADD R124, R124, 0x1, -R3.reuse ;  /* 0x000000017c7cc824 */ /* 0x100fe200078e0a03 */
[----:B------:R-:W-:Y:S01]  /*5ad0*/  ISETP.GE.AND P4, PT, R18, RZ, PT ;  /* 0x000000ff1200720c */ /* 0x000fe20003f86270 */
[----:B------:R-:W-:Y:S01]  /*5ae0*/  @!P6 IMAD.MOV R128, RZ, RZ, -R128 ;  /* 0x000000ffff80e224 */ /* 0x000fe200078e0a80 */
[----:B------:R-:W-:Y:S01]  /*5af0*/  ISETP.GT.U32.AND P6, PT, R3, R126, PT ;  /* 0x0000007e0300720c */ /* 0x000fe20003fc4070 */
[--C-:B------:R-:W-:Y:S01]  /*5b00*/  @!P0 IMAD.IADD R9, R9, 0x1, -R3.reuse ;  /* 0x0000000109098824 */ /* 0x100fe200078e0a03 */
[----:B------:R-:W-:Y:S01]  /*5b10*/  ISETP.GE.AND P0, PT, R16, RZ, PT ;  /* 0x000000ff1000720c */ /* 0x000fe20003f06270 */
[----:B------:R-:W-:Y:S01]  /*5b20*/  @!P5 IMAD.IADD R11, R11, 0x1, -R3 ;  /* 0x000000010b0bd824 */ /* 0x000fe200078e0a03 */
[----:B------:R-:W-:Y:S01]  /*5b30*/  ISETP.GE.AND P5, PT, R17, RZ, PT ;  /* 0x000000ff1100720c */ /* 0x000fe20003fa6270 */
[----:B------:R-:W-:Y:S01]  /*5b40*/  @!P3 IMAD.MOV R9, RZ, RZ, -R9 ;  /* 0x000000ffff09b224 */ /* 0x000fe200078e0a09 */
[----:B------:R-:W-:Y:S01]  /*5b50*/  STL [R1+0x5d8], R128 ;  /* 0x0005d88001007387 */ /* 0x000fe20000100800 */
[----:B------:R-:W-:Y:S01]  /*5b60*/  IMAD.MOV.U32 R129, RZ, RZ, R11 ;  /* 0x000000ffff817224 */ /* 0x000fe200078e000b */
[----:B------:R-:W-:Y:S01]  /*5b70*/  IABS R11, R20 ;  /* 0x00000014000b7213 */ /* 0x000fe20000000000 */
[----:B------:R-:W-:Y:S01]  /*5b80*/  IMAD.MOV.U32 R10, RZ, RZ, R13 ;  /* 0x000000ffff0a7224 */ /* 0x000fe200078e000d */
[----:B------:R-:W-:Y:S01]  /*5b90*/  STL [R1+0x5cc], R9 ;  /* 0x0005cc0901007387 */ /* 0x000fe20000100800 */
[----:B------:R-:W-:Y:S01]  /*5ba0*/  @!P1 IMAD.MOV R129, RZ, RZ, -R129 ;  /* 0x000000ffff819224 */ /* 0x000fe200078e0a81 */
[----:B------:R-:W-:Y:S01]  /*5bb0*/  ISETP.GE.AND P1, PT, R19, RZ, PT ;  /* 0x000000ff1300720c */ /* 0x000fe20003f26270 */
[----:B------:R-:W-:Y:S01]  /*5bc0*/  @!P6 IMAD.IADD R126, R126, 0x1, -R3 ;  /* 0x000000017e7ee824 */ /* 0x000fe200078e0a03 */
[C---:B------:R-:W-:Y:S01]  /*5bd0*/  ISETP.GT.U32.AND P6, PT, R3.reuse, R124, PT ;  /* 0x0000007c0300720c */ /* 0x040fe20003fc4070 */
[----:B------:R-:W-:Y:S01]  /*5be0*/  IMAD.MOV.U32 R19, RZ, RZ, R247 ;  /* 0x000000ffff137224 */ /* 0x000fe200078e00f7 */
[----:B------:R-:W-:Y:S01]  /*5bf0*/  STL [R1+0x5c8], R129 ;  /* 0x0005c88101007387 */ /* 0x000fe20000100800 */
[----:B------:R-:W-:Y:S01]  /*5c00*/  IMAD.HI.U32 R17, R4, R11, RZ ;  /* 0x0000000b04117227 */ /* 0x000fe200078e00ff */
[----:B------:R-:W-:-:S02]  /*5c10*/  ISETP.GT.U32.AND P3, PT, R3, R126, PT ;  /* 0x0000007e0300720c */ /* 0x000fc40003f64070 */
[----:B0-----:R-:W-:Y:S01]  /*5c20*/  IABS R12, R18 ;  /* 0x00000012000c7213 */ /* 0x001fe20000000000 */
[----:B------:R-:W-:-:S04]  /*5c30*/  IMAD.HI.U32 R13, R4, R10, RZ ;  /* 0x0000000a040d7227 */ /* 0x000fc800078e00ff */
[----:B------:R-:W-:Y:S01]  /*5c40*/  IMAD.MOV.U32 R16, RZ, RZ, R15 ;  /* 0x000000ffff107224 */ /* 0x000fe200078e000f */
[----:B------:R-:W-:Y:S01]  /*5c50*/  IABS R15, R23 ;  /* 0x00000017000f7213 */ /* 0x000fe20000000000 */
[----:B------:R-:W-:Y:S02]  /*5c60*/  @!P6 IMAD.IADD R124, R124, 0x1, -R3 ;  /* 0x000000017c7ce824 */ /* 0x000fe400078e0a03 */
[----:B------:R-:W-:Y:S02]  /*5c70*/  IMAD.MOV R13, RZ, RZ, -R13 ;  /* 0x000000ffff0d7224 */ /* 0x000fe400078e0a0d */
[----:B------:R-:W-:Y:S02]  /*5c80*/  @!P3 IMAD.IADD R126, R126, 0x1, -R3 ;  /* 0x000000017e7eb824 */ /* 0x000fe400078e0a03 */
[----:B------:R-:W-:Y:S02]  /*5c90*/  IMAD.MOV.U32 R247, RZ, RZ, R124 ;  /* 0x000000fffff77224 */ /* 0x000fe400078e007c */
[----:B------:R-:W-:-:S02]  /*5ca0*/  IMAD.MOV.U32 R124, RZ, RZ, R19 ;  /* 0x000000ffff7c7224 */ /* 0x000fc400078e0013 */
[----:B------:R-:W-:Y:S02]  /*5cb0*/  IMAD.MOV R19, RZ, RZ, -R17 ;  /* 0x000000ffff137224 */ /* 0x000fe400078e0a11 */
[----:B------:R-:W-:Y:S02]  /*5cc0*/  IMAD.MOV.U32 R17, RZ, RZ, R248 ;  /* 0x000000ffff117224 */ /* 0x000fe400078e00f8 */
[----:B------:R-:W-:Y:S02]  /*5cd0*/  IMAD.MOV.U32 R248, RZ, RZ, R126 ;  /* 0x000000fffff87224 */ /* 0x000fe400078e007e */
[----:B------:R-:W3:Y:S01]  /*5ce0*/  LDL.LU R126, [R1+0x3e4] ;  /* 0x0003e400017e7983 */ /* 0x000ee20000300800 */
[----:B------:R-:W-:Y:S01]  /*5cf0*/  IMAD R10, R3, R13, R10 ;  /* 0x0000000d030a7224 */ /* 0x000fe200078e020a */
[----:B------:R-:W-:Y:S01]  /*5d00*/  IABS R13, R21 ;  /* 0x00000015000d7213 */ /* 0x000fe20000000000 */
[----:B------:R-:W-:Y:S02]  /*5d10*/  @!P2 IMAD.MOV R247, RZ, RZ, -R247 ;  /* 0x000000fffff7a224 */ /* 0x000fe400078e0af7 */
[----:B------:R-:W-:Y:S01]  /*5d20*/  @!P0 IMAD.MOV R248, RZ, RZ, -R248 ;  /* 0x000000fffff88224 */ /* 0x000fe200078e0af8 */
[----:B------:R-:W-:-:S02]  /*5d30*/  ISETP.GE.AND P0, PT, R20, RZ, PT ;  /* 0x000000ff1400720c */ /* 0x000fc40003f06270 */
[----:B------:R0:W-:Y:S01]  /*5d40*/  STL [R1+0x5bc], R247 ;  /* 0x0005bcf701007387 */ /* 0x0001e20000100800 */
[C---:B------:R-:W-:Y:S01]  /*5d50*/  IMAD R11, R3.reuse, R19, R11 ;  /* 0x00000013030b7224 */ /* 0x040fe200078e020b */
[----:B------:R-:W-:Y:S02]  /*5d60*/  ISETP.GT.U32.AND P6, PT, R3, R10, PT ;  /* 0x0000000a0300720c */ /* 0x000fe40003fc4070 */
[----:B0-----:R-:W3:Y:S04]  /*5d70*/  LDL.LU R247, [R1+0x1e7c] ;  /* 0x001e7c0001f77983 */ /* 0x001ee80000300800 */
[----:B------:R0:W-:Y:S07]  /*5d80*/  STL [R1+0x5b8], R248 ;  /* 0x0005b8f801007387 */ /* 0x0001ee0000100800 */
[----:B------:R-:W-:Y:S01]  /*5d90*/  @!P6 IMAD.IADD R10, R10, 0x1, -R3 ;  /* 0x000000010a0ae824 */ /* 0x000fe200078e0a03 */
[----:B0-----:R-:W3:Y:S01]  /*5da0*/  LDL.LU R248, [R1+0x1e78] ;  /* 0x001e780001f87983 */ /* 0x001ee20000300800 */
[----:B----4-:R-:W-:-:S02]  /*5db0*/  IMAD.MOV.U32 R129, RZ, RZ, R127 ;  /* 0x000000ffff817224 */ /* 0x010fc400078e007f */
[----:B------:R-:W-:-:S04]  /*5dc0*/  IMAD.HI.U32 R127, R4, R15, RZ ;  /* 0x0000000f047f7227 */ /* 0x000fc800078e00ff */
[----:B--2---:R-:W-:Y:S02]  /*5dd0*/  IMAD.MOV.U32 R128, RZ, RZ, R14 ;  /* 0x000000ffff807224 */ /* 0x004fe400078e000e */
[----:B------:R-:W-:-:S04]  /*5de0*/  IMAD.HI.U32 R14, R4, R12, RZ ;  /* 0x0000000c040e7227 */ /* 0x000fc800078e00ff */
[----:B------:R-:W-:Y:S01]  /*5df0*/  IMAD.MOV R9, RZ, RZ, -R14 ;  /* 0x000000ffff097224 */ /* 0x000fe200078e0a0e */
[----:B------:R-:W-:-:S03]  /*5e00*/  IABS R14, R22 ;  /* 0x00000016000e7213 */ /* 0x000fc60000000000 */
[----:B------:R-:W-:Y:S02]  /*5e10*/  IMAD R12, R3, R9, R12 ;  /* 0x00000009030c7224 */ /* 0x000fe400078e020c */
[----:B------:R-:W-:-:S03]  /*5e20*/  IMAD.HI.U32 R9, R4, R16, RZ ;  /* 0x0000001004097227 */ /* 0x000fc600078e00ff */
[----:B------:R-:W-:Y:S01]  /*5e30*/  ISETP.GT.U32.AND P3, PT, R3, R12, PT ;  /* 0x0000000c0300720c */ /* 0x000fe20003f64070 */
[----:B------:R-:W-:Y:S02]  /*5e40*/  IMAD.MOV R9, RZ, RZ, -R9 ;  /* 0x000000ffff097224 */ /* 0x000fe400078e0a09 */
[----:B------:R-:W-:-:S04]  /*5e50*/  IMAD.HI.U32 R18, R4, R14, RZ ;  /* 0x0000000e04127227 */ /* 0x000fc800078e00ff */
[----:B------:R-:W-:Y:S02]  /*5e60*/  IMAD R9, R3, R9, R16 ;  /* 0x0000000903097224 */ /* 0x000fe400078e0210 */
[----:B------:R-:W-:-:S03]  /*5e70*/  IMAD.HI.U32 R16, R4, R13, RZ ;  /* 0x0000000d04107227 */ /* 0x000fc600078e00ff */
[C---:B------:R-:W-:Y:S01]  /*5e80*/  ISETP.GT.U32.AND P6, PT, R3.reuse, R9, PT ;  /* 0x000000090300720c */ /* 0x040fe20003fc4070 */
[----:B------:R-:W-:Y:S02]  /*5e90*/  IMAD.MOV R16, RZ, RZ, -R16 ;  /* 0x000000ffff107224 */ /* 0x000fe400078e0a10 */
[----:B---3--:R-:W-:Y:S02]  /*5ea0*/  IMAD.MOV.U32 R20, RZ, RZ, R126 ;  /* 0x000000ffff147224 */ /* 0x008fe400078e007e */
[----:B------:R-:W-:Y:S02]  /*5eb0*/  IMAD.MOV.U32 R126, RZ, RZ, R17 ;  /* 0x000000ffff7e7224 */ /* 0x000fe400078e0011 */
[----:B------:R-:W-:Y:S02]  /*5ec0*/  IMAD.MOV R17, RZ, RZ, -R18 ;  /* 0x000000ffff117224 */ /* 0x000fe400078e0a12 */
[----:B------:R-:W-:Y:S02]  /*5ed0*/  IMAD.MOV R18, RZ, RZ, -R127 ;  /* 0x000000ffff127224 */ /* 0x000fe400078e0a7f */
[----:B------:R-:W2:Y:S01]  /*5ee0*/  LDL.LU R127, [R1] ;  /* 0x00000000017f7983 */ /* 0x000ea20000300800 */
[C---:B------:R-:W-:Y:S01]  /*5ef0*/  IMAD R13, R3.reuse, R16, R13 ;  /* 0x00000010030d7224 */ /* 0x040fe200078e020d */
[C---:B------:R-:W-:Y:S01]  /*5f00*/  ISETP.GT.U32.AND P2, PT, R3.reuse, R10, PT ;  /* 0x0000000a0300720c */ /* 0x040fe20003f44070 */
[--C-:B------:R-:W-:Y:S01]  /*5f10*/  @!P3 IMAD.IADD R12, R12, 0x1, -R3.reuse ;  /* 0x000000010c0cb824 */ /* 0x100fe200078e0a03 */
[----:B------:R-:W3:Y:S04]  /*5f20*/  LDL.LU R19, [R1+0x11c] ;  /* 0x00011c0001137983 */ /* 0x000ee80000300800 */
[----:B------:R-:W4:Y:S01]  /*5f30*/  LDL.LU R16, [R1+0x4] ;  /* 0x0000040001107983 */ /* 0x000f220000300800 */
[----:B------:R-:W-:Y:S01]  /*5f40*/  ISETP.GT.U32.AND P3, PT, R3, R12, PT ;  /* 0x0000000c0300720c */ /* 0x000fe20003f64070 */
[----:B------:R-:W-:-:S02]  /*5f50*/  @!P6 IMAD.IADD R9, R9, 0x1, -R3 ;  /* 0x000000010909e824 */ /* 0x000fc400078e0a03 */
[----:B------:R-:W-:-:S03]  /*5f60*/  IMAD R15, R3, R18, R15 ;  /* 0x00000012030f7224 */ /* 0x000fc600078e020f */
[----:B------:R-:W-:Y:S01]  /*5f70*/  @!P2 IMAD.IADD R10, R10, 0x1, -R3 ;  /* 0x000000010a0aa824 */ /* 0x000fe200078e0a03 */
[C---:B------:R-:W-:Y:S01]  /*5f80*/  ISETP.GT.U32.AND P6, PT, R3.reuse, R9, PT ;  /* 0x000000090300720c */ /* 0x040fe20003fc4070 */
[----:B------:R-:W-:Y:S02]  /*5f90*/  IMAD.MOV.U32 R18, RZ, RZ, R249 ;  /* 0x000000ffff127224 */ /* 0x000fe400078e00f9 */
[C---:B------:R-:W-:Y:S02]  /*5fa0*/  IMAD R14, R3.reuse, R17, R14 ;  /* 0x00000011030e7224 */ /* 0x040fe400078e020e */
[----:B------:R-:W-:Y:S02]  /*5fb0*/  IMAD.MOV.U32 R249, RZ, RZ, R10 ;  /* 0x000000fffff97224 */ /* 0x000fe400078e000a */
[----:B------:R-:W-:Y:S01]  /*5fc0*/  @!P3 IMAD.IADD R12, R12, 0x1, -R3 ;  /* 0x000000010c0cb824 */ /* 0x000fe200078e0a03 */
[C---:B------:R-:W-:Y:S01]  /*5fd0*/  ISETP.GT.U32.AND P3, PT, R3.reuse, R13, PT ;  /* 0x0000000d0300720c */ /* 0x040fe20003f64070 */
[----:B------:R-:W-:Y:S01]  /*5fe0*/  @!P5 IMAD.MOV R249, RZ, RZ, -R249 ;  /* 0x000000fffff9d224 */ /* 0x000fe200078e0af9 */
[C---:B------:R-:W-:Y:S01]  /*5ff0*/  ISETP.GT.U32.AND P5, PT, R3.reuse, R14, PT ;  /* 0x0000000e0300720c */ /* 0x040fe20003fa4070 */
[----:B------:R-:W-:Y:S01]  /*6000*/  IMAD.MOV.U32 R10, RZ, RZ, R250 ;  /* 0x000000ffff0a7224 */ /* 0x000fe200078e00fa */
[----:B------:R-:W-:Y:S01]  /*6010*/  ISETP.GT.U32.AND P2, PT, R3, R11, PT ;  /* 0x0000000b0300720c */ /* 0x000fe20003f44070 */
[----:B------:R-:W-:Y:S01]  /*6020*/  @!P6 IMAD.IADD R9, R9, 0x1, -R3 ;  /* 0x000000010909e824 */ /* 0x000fe200078e0a03 */
[----:B------:R-:W-:Y:S01]  /*6030*/  ISETP.GT.U32.AND P6, PT, R3, R15, PT ;  /* 0x0000000f0300720c */ /* 0x000fe20003fc4070 */
[----:B------:R-:W-:-:S02]  /*6040*/  IMAD.MOV.U32 R250, RZ, RZ, R12 ;  /* 0x000000fffffa7224 */ /* 0x000fc400078e000c */
[----:B------:R-:W-:-:S04]  /*6050*/  IMAD.MOV.U32 R12, RZ, RZ, R10 ;  /* 0x000000ffff0c7224 */ /* 0x000fc800078e000a */
[--C-:B------:R-:W-:Y:S02]  /*6060*/  @!P3 IMAD.IADD R13, R13, 0x1, -R3.reuse ;  /* 0x000000010d0db824 */ /* 0x100fe400078e0a03 */
[----:B------:R-:W-:-:S03]  /*6070*/  @!P5 IMAD.IADD R14, R14, 0x1, -R3 ;  /* 0x000000010e0ed824 */ /* 0x000fc600078e0a03 */
[----:B------:R-:W-:Y:S01]  /*6080*/  ISETP.GT.U32.AND P5, PT, R3, R13, PT ;  /* 0x0000000d0300720c */ /* 0x000fe20003fa4070 */
[--C-:B------:R-:W-:Y:S02]  /*6090*/  @!P2 IMAD.IADD R11, R11, 0x1, -R3.reuse ;  /* 0x000000010b0ba824 */ /* 0x100fe400078e0a03 */
[----:B------:R-:W-:Y:S02]  /*60a0*/  @!P6 IMAD.IADD R15, R15, 0x1, -R3 ;  /* 0x000000010f0fe824 */ /* 0x000fe400078e0a03 */
[----:B------:R-:W-:Y:S01]  /*60b0*/  @!P1 IMAD.MOV R9, RZ, RZ, -R9 ;  /* 0x000000ffff099224 */ /* 0x000fe200078e0a09 */
[C---:B------:R-:W-:Y:S02]  /*60c0*/  ISETP.GT.U32.AND P3, PT, R3.reuse, R11, PT ;  /* 0x0000000b0300720c */ /* 0x040fe40003f64070 */
[----:B------:R-:W-:Y:S01]  /*60d0*/  ISETP.GT.U32.AND P1, PT, R3, R15, PT ;  /* 0x0000000f0300720c */ /* 0x000fe20003f24070 */
[----:B------:R-:W-:Y:S01]  /*60e0*/  @!P4 IMAD.MOV R250, RZ, RZ, -R250 ;  /* 0x000000fffffac224 */ /* 0x000fe200078e0afa */
[----:B------:R-:W-:Y:S01]  /*60f0*/  ISETP.GE.AND P4, PT, R21, RZ, PT ;  /* 0x000000ff1500720c */ /* 0x000fe20003f86270 */
[----:B------:R-:W-:-:S02]  /*6100*/  IMAD.MOV.U32 R21, RZ, RZ, R12 ;  /* 0x000000ffff157224 */ /* 0x000fc400078e000c */
[----:B------:R-:W-:Y:S01]  /*6110*/  @!P5 IMAD.IADD R13, R13, 0x1, -R3 ;  /* 0x000000010d0dd824 */ /* 0x000fe200078e0a03 */
[----:B------:R-:W-:-:S05]  /*6120*/  IABS R12, R25 ;  /* 0x00000019000c7213 */ /* 0x000fca0000000000 */
[--C-:B------:R-:W-:Y:S01]  /*6130*/  @!P3 IMAD.IADD R11, R11, 0x1, -R3.reuse ;  /* 0x000000010b0bb824 */ /* 0x100fe200078e0a03 */
[----:B------:R-:W-:Y:S01]  /*6140*/  ISETP.GE.AND P3, PT, R23, RZ, PT ;  /* 0x000000ff1700720c */ /* 0x000fe20003f66270 */
[----:B------:R-:W-:Y:S01]  /*6150*/  @!P1 IMAD.IADD R15, R15, 0x1, -R3 ;  /* 0x000000010f0f9824 */ /* 0x000fe200078e0a03 */
[----:B------:R-:W-:Y:S01]  /*6160*/  ISETP.GE.AND P1, PT, R24, RZ, PT ;  /* 0x000000ff1800720c */ /* 0x000fe20003f26270 */
[----:B------:R-:W-:Y:S01]  /*6170*/  IMAD.MOV.U32 R23, RZ, RZ, R21 ;  /* 0x000000ffff177224 */ /* 0x000fe200078e0015 */
[----:B------:R-:W-:Y:S01]  /*6180*/  ISETP.GT.U32.AND P6, PT, R3, R14, PT ;  /* 0x0000000e0300720c */ /* 0x000fe20003fc4070 */
[----:B------:R0:W-:Y:S04]  /*6190*/  STL [R1+0x5ac], R249 ;  /* 0x0005acf901007387 */ /* 0x0001e80000100800 */
[----:B0-----:R-:W2:Y:S04]  /*61a0*/  LDL.LU R249, [R1+0x1e74] ;  /* 0x001e740001f97983 */ /* 0x001ea80000300800 */
[----:B------:R0:W-:Y:S04]  /*61b0*/  STL [R1+0x5a8], R250 ;  /* 0x0005a8fa01007387 */ /* 0x0001e80000100800 */
[----:B------:R-:W-:Y:S01]  /*61c0*/  @!P6 IMAD.IADD R14, R14, 0x1, -R3 ;  /* 0x000000010e0ee824 */ /* 0x000fe200078e0a03 */
[----:B0-----:R-:W2:Y:S04]  /*61d0*/  LDL.LU R250, [R1+0x1e70] ;  /* 0x001e700001fa7983 */ /* 0x001ea80000300800 */
[----:B------:R-:W-:Y:S01]  /*61e0*/  STL [R1+0x5a0], R9 ;  /* 0x0005a00901007387 */ /* 0x000fe20000100800 */
[----:B----4-:R-:W-:Y:S01]  /*61f0*/  IMAD.MOV.U32 R17, RZ, RZ, R16 ;  /* 0x000000ffff117224 */ /* 0x010fe200078e0010 */
[----:B------:R-:W-:-:S05]  /*6200*/  IABS R16, R24 ;  /* 0x0000001800107213 */ /* 0x000fca0000000000 */
[----:B------:R-:W-:-:S04]  /*6210*/  IMAD.MOV.U32 R10, RZ, RZ, R16 ;  /* 0x000000ffff0a7224 */ /* 0x000fc800078e0010 */
[----:B------:R-:W-:-:S04]  /*6220*/  IMAD.HI.U32 R16, R4, R10, RZ ;  /* 0x0000000a04107227 */ /* 0x000fc800078e00ff */
[----:B------:R-:W-:-:S04]  /*6230*/  IMAD.MOV R16, RZ, RZ, -R16 ;  /* 0x000000ffff107224 */ /* 0x000fc800078e0a10 */
[----:B------:R-:W-:-:S05]  /*6240*/  IMAD R10, R3, R16, R10 ;  /* 0x00000010030a7224 */ /* 0x000fca00078e020a */
[----:B------:R-:W-:Y:S01]  /*6250*/  ISETP.GT.U32.AND P5, PT, R3, R10, PT ;  /* 0x0000000a0300720c */ /* 0x000fe20003fa4070 */
[----:B------:R-:W-:-:S04]  /*6260*/  IMAD.HI.U32 R16, R4, R12, RZ ;  /* 0x0000000c04107227 */ /* 0x000fc800078e00ff */
[----:B------:R-:W-:Y:S02]  /*6270*/  IMAD.MOV R16, RZ, RZ, -R16 ;  /* 0x000000ffff107224 */ /* 0x000fe400078e0a10 */
[----:B---3--:R-:W-:Y:S02]  /*6280*/  IMAD.MOV.U32 R24, RZ, RZ, R19 ;  /* 0x000000ffff187224 */ /* 0x008fe400078e0013 */
[----:B------:R-:W-:Y:S02]  /*6290*/  IMAD.MOV.U32 R21, RZ, RZ, R17 ;  /* 0x000000ffff157224 */ /* 0x000fe400078e0011 */
[----:B------:R-:W-:Y:S02]  /*62a0*/  IMAD R16, R3, R16, R12 ;  /* 0x0000001003107224 */ /* 0x000fe400078e020c */
[----:B------:R-:W-:Y:S01]  /*62b0*/  @!P5 IMAD.IADD R10, R10, 0x1, -R3 ;  /* 0x000000010a0ad824 */ /* 0x000fe200078e0a03 */
[----:B------:R-:W-:Y:S01]  /*62c0*/  ISETP.GE.AND P5, PT, R25, RZ, PT ;  /* 0x000000ff1900720c */ /* 0x000fe20003fa6270 */
[----:B------:R-:W-:Y:S01]  /*62d0*/  IMAD.MOV.U32 R25, RZ, RZ, R24 ;  /* 0x000000ffff197224 */ /* 0x000fe200078e0018 */
[----:B------:R-:W-:Y:S01]  /*62e0*/  IABS R12, R27 ;  /* 0x0000001b000c7213 */ /* 0x000fe20000000000 */
[----:B------:R-:W-:-:S02]  /*62f0*/  IMAD.MOV.U32 R24, RZ, RZ, R21 ;  /* 0x000000ffff187224 */ /* 0x000fc400078e0015 */
[----:B--2---:R-:W-:Y:S02]  /*6300*/  IMAD.MOV.U32 R21, RZ, RZ, R127 ;  /* 0x000000ffff157224 */ /* 0x004fe400078e007f */
[----:B------:R-:W-:Y:S02]  /*6310*/  IMAD.MOV.U32 R127, RZ, RZ, R7 ;  /* 0x000000ffff7f7224 */ /* 0x000fe400078e0007 */
[----:B------:R-:W-:Y:S02]  /*6320*/  IMAD.MOV.U32 R7, RZ, RZ, R11 ;  /* 0x000000ffff077224 */ /* 0x000fe400078e000b */
[----:B------:R-:W-:-:S04]  /*6330*/  IMAD.HI.U32 R19, R4, R12, RZ ;  /* 0x0000000c04137227 */ /* 0x000fc800078e00ff */
[----:B------:R-:W-:Y:S02]  /*6340*/  @!P0 IMAD.MOV R7, RZ, RZ, -R7 ;  /* 0x000000ffff078224 */ /* 0x000fe400078e0a07 */
[----:B------:R-:W-:Y:S02]  /*6350*/  IMAD.MOV R11, RZ, RZ, -R19 ;  /* 0x000000ffff0b7224 */ /* 0x000fe400078e0a13 */
[----:B------:R-:W2:Y:S04]  /*6360*/  LDL.LU R19, [R1+0x1ec] ;  /* 0x0001ec0001137983 */ /* 0x000ea80000300800 */
[----:B------:R0:W-:Y:S02]  /*6370*/  STL [R1+0x598], R7 ;  /* 0x0005980701007387 */ /* 0x0001e40000100800 */
[----:B0-----:R-:W-:-:S02]  /*6380*/  IMAD.MOV.U32 R7, RZ, RZ, R13 ;  /* 0x000000ffff077224 */ /* 0x001fc400078e000d */
[----:B------:R-:W-:Y:S02]  /*6390*/  IMAD.MOV.U32 R13, RZ, RZ, R8 ;  /* 0x000000ffff0d7224 */ /* 0x000fe400078e0008 */
[----:B------:R-:W-:Y:S02]  /*63a0*/  IMAD.MOV.U32 R8, RZ, RZ, R14 ;  /* 0x000000ffff087224 */ /* 0x000fe400078e000e */
[----:B------:R-:W-:Y:S02]  /*63b0*/  IMAD.MOV.U32 R14, RZ, RZ, R2 ;  /* 0x000000ffff0e7224 */ /* 0x000fe400078e0002 */
[----:B------:R-:W-:Y:S02]  /*63c0*/  IMAD.MOV.U32 R2, RZ, RZ, R15 ;  /* 0x000000ffff027224 */ /* 0x000fe400078e000f */
[----:B------:R-:W3:Y:S01]  /*63d0*/  LDL.LU R15, [R1+0x10] ;  /* 0x00001000010f7983 */ /* 0x000ee20000300800 */
[----:B------:R-:W-:Y:S02]  /*63e0*/  ISETP.GT.U32.AND P6, PT, R3, R16, PT ;  /* 0x000000100300720c */ /* 0x000fe40003fc4070 */
[----:B------:R-:W-:-:S02]  /*63f0*/  IABS R9, R26 ;  /* 0x0000001a00097213 */ /* 0x000fc40000000000 */
[----:B------:R-:W-:Y:S01]  /*6400*/  ISETP.GE.AND P2, PT, R22, RZ, PT ;  /* 0x000000ff1600720c */ /* 0x000fe20003f46270 */
[----:B------:R-:W-:Y:S01]  /*6410*/  IMAD.MOV.U32 R22, RZ, RZ, R18 ;  /* 0x000000ffff167224 */ /* 0x000fe200078e0012 */
[----:B------:R-:W-:Y:S01]  /*6420*/  ISETP.GT.U32.AND P0, PT, R3, R10, PT ;  /* 0x0000000a0300720c */ /* 0x000fe20003f04070 */
[----:B------:R-:W-:-:S06]  /*6430*/  IMAD.HI.U32 R18, R4, R9, RZ ;  /* 0x0000000904127227 */ /* 0x000fcc00078e00ff */
[----:B------:R-:W-:Y:S02]  /*6440*/  @!P6 IMAD.IADD R16, R16, 0x1, -R3 ;  /* 0x000000011010e824 */ /* 0x000fe400078e0a03 */
[----:B------:R-:W-:-:S03]  /*6450*/  IMAD.MOV R18, RZ, RZ, -R18 ;  /* 0x000000ffff127224 */ /* 0x000fc600078e0a12 */
[C---:B------:R-:W-:Y:S01]  /*6460*/  ISETP.GT.U32.AND P6, PT, R3.reuse, R16, PT ;  /* 0x000000100300720c */ /* 0x040fe20003fc4070 */
[C---:B------:R-:W-:Y:S02]  /*6470*/  IMAD R9, R3.reuse, R18, R9 ;  /* 0x0000001203097224 */ /* 0x040fe400078e0209 */
[----:B------:R-:W-:Y:S02]  /*6480*/  @!P4 IMAD.MOV R7, RZ, RZ, -R7 ;  /* 0x000000ffff07c224 */ /* 0x000fe400078e0a07 */
[C---:B------:R-:W-:Y:S01]  /*6490*/  IMAD R11, R3.reuse, R11, R12 ;  /* 0x0000000b030b7224 */ /* 0x040fe200078e020c */
[----:B------:R-:W-:Y:S01]  /*64a0*/  ISETP.GT.U32.AND P4, PT, R3, R9, PT ;  /* 0x000000090300720c */ /* 0x000fe20003f84070 */
[----:B------:R-:W-:Y:S02]  /*64b0*/  @!P0 IMAD.IADD R10, R10, 0x1, -R3 ;  /* 0x000000010a0a8824 */ /* 0x000fe400078e0a03 */
[----:B------:R-:W-:Y:S01]  /*64c0*/  @!P3 IMAD.MOV R2, RZ, RZ, -R2 ;  /* 0x000000ffff02b224 */ /* 0x000fe200078e0a02 */
[----:B------:R-:W-:Y:S01]  /*64d0*/  ISETP.GE.AND P3, PT, R27, RZ, PT ;  /* 0x000000ff1b00720c */ /* 0x000fe20003f66270 */
[----:B------:R-:W-:-:S02]  /*64e0*/  IMAD.MOV.U32 R27, RZ, RZ, R10 ;  /* 0x000000ffff1b7224 */ /* 0x000fc400078e000a */
[----:B------:R-:W-:Y:S01]  /*64f0*/  @!P6 IMAD.IADD R16, R16, 0x1, -R3 ;  /* 0x000000011010e824 */ /* 0x000fe200078e0a03 */
[----:B------:R-:W-:Y:S01]  /*6500*/  ISETP.GT.U32.AND P6, PT, R3, R11, PT ;  /* 0x0000000b0300720c */ /* 0x000fe20003fc4070 */
[----:B------:R-:W-:Y:S01]  /*6510*/  @!P1 IMAD.MOV R27, RZ, RZ, -R27 ;  /* 0x000000ffff1b9224 */ /* 0x000fe200078e0a1b */
[----:B------:R-:W-:Y:S02]  /*6520*/  ISETP.GE.AND P1, PT, R29, RZ, PT ;  /* 0x000000ff1d00720c */ /* 0x000fe40003f26270 */
[----:B------:R-:W-:Y:S01]  /*6530*/  IABS R29, R29 ;  /* 0x0000001d001d7213 */ /* 0x000fe20000000000 */
[----:B------:R-:W-:Y:S01]  /*6540*/  @!P2 IMAD.MOV R8, RZ, RZ, -R8 ;  /* 0x000000ffff08a224 */ /* 0x000fe200078e0a08 */
[----:B------:R-:W-:Y:S01]  /*6550*/  ISETP.GE.AND P2, PT, R26, RZ, PT ;  /* 0x000000ff1a00720c */ /* 0x000fe20003f46270 */
[----:B------:R-:W-:Y:S02]  /*6560*/  @!P4 IMAD.IADD R9, R9, 0x1, -R3 ;  /* 0x000000010909c824 */ /* 0x000fe400078e0a03 */
[----:B------:R-:W-:-:S02]  /*6570*/  IMAD.MOV.U32 R26, RZ, RZ, R16 ;  /* 0x000000ffff1a7224 */ /* 0x000fc400078e0010 */
[----:B------:R-:W-:Y:S01]  /*6580*/  IMAD.HI.U32 R10, R4, R29, RZ ;  /* 0x0000001d040a7227 */ /* 0x000fe200078e00ff */
[----:B------:R-:W-:Y:S01]  /*6590*/  ISETP.GT.U32.AND P4, PT, R3, R9, PT ;  /* 0x000000090300720c */ /* 0x000fe20003f84070 */
[----:B------:R0:W-:Y:S01]  /*65a0*/  STL [R1+0x594], R7 ;  /* 0x0005940701007387 */ /* 0x0001e20000100800 */
[----:B------:R-:W-:Y:S01]  /*65b0*/  IABS R17, R28 ;  /* 0x0000001c00117213 */ /* 0x000fe20000000000 */
[----:B------:R-:W-:Y:S02]  /*65c0*/  @!P6 IMAD.IADD R11, R11, 0x1, -R3 ;  /* 0x000000010b0be824 */ /* 0x000fe400078e0a03 */
[----:B------:R-:W-:Y:S01]  /*65d0*/  @!P5 IMAD.MOV R26, RZ, RZ, -R26 ;  /* 0x000000ffff1ad224 */ /* 0x000fe200078e0a1a */
[----:B------:R-:W-:Y:S01]  /*65e0*/  ISETP.GE.AND P5, PT, R30, RZ, PT ;  /* 0x000000ff1e00720c */ /* 0x000fe20003fa6270 */
[----:B------:R-:W-:Y:S01]  /*65f0*/  IMAD.MOV R10, RZ, RZ, -R10 ;  /* 0x000000ffff0a7224 */ /* 0x000fe200078e0a0a */
[----:B------:R-:W-:Y:S01]  /*6600*/  IABS R30, R30 ;  /* 0x0000001e001e7213 */ /* 0x000fe20000000000 */
[----:B0-----:R-:W4:Y:S01]  /*6610*/  LDL.LU R7, [R1+0x1e6c] ;  /* 0x001e6c0001077983 */ /* 0x001f220000300800 */
[----:B------:R-:W-:-:S03]  /*6620*/  ISETP.GT.U32.AND P6, PT, R3, R11, PT ;  /* 0x0000000b0300720c */ /* 0x000fc60003fc4070 */
[----:B------:R0:W-:Y:S01]  /*6630*/  STL [R1+0x590], R8 ;  /* 0x0005900801007387 */ /* 0x0001e20000100800 */
[----:B------:R-:W-:Y:S01]  /*6640*/  IMAD.HI.U32 R18, R4, R17, RZ ;  /* 0x0000001104127227 */ /* 0x000fe200078e00ff */
[----:B------:R-:W-:-:S03]  /*6650*/  ISETP.GE.AND P0, PT, R28, RZ, PT ;  /* 0x000000ff1c00720c */ /* 0x000fc60003f06270 */
[----:B------:R-:W-:Y:S02]  /*6660*/  IMAD R10, R3, R10, R29 ;  /* 0x0000000a030a7224 */ /* 0x000fe400078e021d */
[----:B------:R-:W-:Y:S01]  /*6670*/  IMAD.MOV.U32 R29, RZ, RZ, R14 ;  /* 0x000000ffff1d7224 */ /* 0x000fe200078e000e */
[----:B0-----:R-:W4:Y:S01]  /*6680*/  LDL.LU R8, [R1+0x1e68] ;  /* 0x001e680001087983 */ /* 0x001f220000300800 */
[----:B------:R-:W-:-:S03]  /*6690*/  IMAD.HI.U32 R14, R4, R30, RZ ;  /* 0x0000001e040e7227 */ /* 0x000fc600078e00ff */
[----:B------:R0:W-:Y:S01]  /*66a0*/  STL [R1+0x58c], R2 ;  /* 0x00058c0201007387 */ /* 0x0001e20000100800 */
[----:B------:R-:W-:Y:S02]  /*66b0*/  IMAD.MOV R18, RZ, RZ, -R18 ;  /* 0x000000ffff127224 */ /* 0x000fe400078e0a12 */
[----:B------:R-:W-:Y:S01]  /*66c0*/  IMAD.MOV R14, RZ, RZ, -R14 ;  /* 0x000000ffff0e7224 */ /* 0x000fe200078e0a0e */
[----:B0-----:R-:W4:Y:S04]  /*66d0*/  LDL.LU R2, [R1+0x1e64] ;  /* 0x001e640001027983 */ /* 0x001f280000300800 */
[----:B------:R0:W-:Y:S01]  /*66e0*/  STL [R1+0x584], R27 ;  /* 0x0005841b01007387 */ /* 0x0001e20000100800 */
[----:B------:R-:W-:-:S03]  /*66f0*/  @!P4 IMAD.IADD R9, R9, 0x1, -R3 ;  /* 0x000000010909c824 */ /* 0x000fc600078e0a03 */
[----:B------:R2:W-:Y:S01]  /*6700*/  STL [R1+0x580], R26 ;  /* 0x0005801a01007387 */ /* 0x0005e20000100800 */
[----:B0-----:R-:W-:Y:S01]  /*6710*/  IMAD.MOV.U32 R27, RZ, RZ, R13 ;  /* 0x000000ffff1b7224 */ /* 0x001fe200078e000d */
[----:B------:R-:W-:Y:S01]  /*6720*/  IABS R13, R31 ;  /* 0x0000001f000d7213 */ /* 0x000fe20000000000 */
[C---:B------:R-:W-:Y:S02]  /*6730*/  IMAD R17, R3.reuse, R18, R17 ;  /* 0x0000001203117224 */ /* 0x040fe400078e0211 */
[----:B------:R-:W-:Y:S02]  /*6740*/  IMAD R14, R3, R14, R30 ;  /* 0x0000000e030e7224 */ /* 0x000fe400078e021e */
[----:B------:R-:W-:Y:S02]  /*6750*/  IMAD.MOV.U32 R30, RZ, RZ, R9 ;  /* 0x000000ffff1e7224 */ /* 0x000fe400078e0009 */
[----:B------:R-:W-:Y:S02]  /*6760*/  @!P6 IMAD.IADD R11, R11, 0x1, -R3 ;  /* 0x000000010b0be824 */ /* 0x000fe400078e0a03 */
[----:B------:R-:W-:-:S02]  /*6770*/  @!P2 IMAD.MOV R30, RZ, RZ, -R30 ;  /* 0x000000ffff1ea224 */ /* 0x000fc400078e0a1e */
[----:B------:R-:W-:-:S03]  /*6780*/  @!P3 IMAD.MOV R11, RZ, RZ, -R11 ;  /* 0x000000ffff0bb224 */ /* 0x000fc600078e0a0b */
[----:B------:R-:W-:Y:S04]  /*6790*/  STL [R1+0x578], R30 ;  /* 0x0005781e01007387 */ /* 0x000fe80000100800 */
[----:B------:R0:W-:Y:S01]  /*67a0*/  STL [R1+0x570], R11 ;  /* 0x0005700b01007387 */ /* 0x0001e20000100800 */
[----:B--2---:R-:W-:Y:S02]  /*67b0*/  IMAD.MOV.U32 R26, RZ, RZ, R19 ;  /* 0x000000ffff1a7224 */ /* 0x004fe400078e0013 */
[----:B------:R-:W-:-:S04]  /*67c0*/  IMAD.HI.U32 R19, R4, R13, RZ ;  /* 0x0000000d04137227 */ /* 0x000fc800078e00ff */
[----:B------:R-:W-:-:S04]  /*67d0*/  IMAD.MOV R19, RZ, RZ, -R19 ;  /* 0x000000ffff137224 */ /* 0x000fc800078e0a13 */
[----:B------:R-:W-:Y:S02]  /*67e0*/  IMAD R13, R3, R19, R13 ;  /* 0x00000013030d7224 */ /* 0x000fe400078e020d */
[----:B---3--:R-:W-:Y:S01]  /*67f0*/  IMAD.MOV.U32 R28, RZ, RZ, R15 ;  /* 0x000000ffff1c7224 */ /* 0x008fe200078e000f */
[----:B------:R-:W-:-:S05]  /*6800*/  IABS R15, R33 ;  /* 0x00000021000f7213 */ /* 0x000fca0000000000 */
[----:B------:R-:W-:-:S04]  /*6810*/  IMAD.HI.U32 R18, R4, R15, RZ ;  /* 0x0000000f04127227 */ /* 0x000fc800078e00ff */
[----:B------:R-:W-:Y:S01]  /*6820*/  IMAD.MOV R18, RZ, RZ, -R18 ;  /* 0x000000ffff127224 */ /* 0x000fe200078e0a12 */
[----:B------:R-:W-:-:S03]  /*6830*/  IABS R19, R35 ;  /* 0x0000002300137213 */ /* 0x000fc60000000000 */
[----:B------:R-:W-:Y:S01]  /*6840*/  IMAD R9, R3, R18, R15 ;  /* 0x0000001203097224 */ /* 0x000fe200078e020f */
[----:B------:R-:W-:Y:S01]  /*6850*/  IABS R18, R36 ;  /* 0x0000002400127213 */ /* 0x000fe20000000000 */
[----:B0-----:R-:W-:-:S04]  /*6860*/  IMAD.HI.U32 R11, R4, R19, RZ ;  /* 0x00000013040b7227 */ /* 0x001fc800078e00ff */
[----:B------:R-:W-:-:S04]  /*6870*/  IMAD.HI.U32 R15, R4, R18, RZ ;  /* 0x00000012040f7227 */ /* 0x000fc800078e00ff */
[----:B------:R-:W-:Y:S02]  /*6880*/  IMAD.MOV R11, RZ, RZ, -R11 ;  /* 0x000000ffff0b7224 */ /* 0x000fe400078e0a0b */
[----:B------:R-:W-:Y:S02]  /*6890*/  IMAD.MOV R15, RZ, RZ, -R15 ;  /* 0x000000ffff0f7224 */ /* 0x000fe400078e0a0f */
[C---:B------:R-:W-:Y:S02]  /*68a0*/  IMAD R11, R3.reuse, R11, R19 ;  /* 0x0000000b030b7224 */ /* 0x040fe400078e0213 */
[----:B------:R-:W2:Y:S01]  /*68b0*/  LDL.LU R19, [R1+0x1f8] ;  /* 0x0001f80001137983 */ /* 0x000ea20000300800 */
[----:B------:R-:W-:-:S03]  /*68c0*/  IMAD R15, R3, R15, R18 ;  /* 0x0000000f030f7224 */ /* 0x000fc600078e0212 */
[----:B------:R-:W3:Y:S01]  /*68d0*/  LDL.LU R18, [R1+0xc8] ;  /* 0x0000c80001127983 */ /* 0x000ee20000300800 */
[C---:B------:R-:W-:Y:S02]  /*68e0*/  ISETP.GT.U32.AND P4, PT, R3.reuse, R17, PT ;  /* 0x000000110300720c */ /* 0x040fe40003f84070 */
[----:B------:R-:W-:Y:S02]  /*68f0*/  ISETP.GT.U32.AND P6, PT, R3, R10, PT ;  /* 0x0000000a0300720c */ /* 0x000fe40003fc4070 */
[----:B------:R-:W-:-:S09]  /*6900*/  IABS R12, R32 ;  /* 0x00000020000c7213 */ /* 0x000fd20000000000 */
[--C-:B------:R-:W-:Y:S02]  /*6910*/  @!P4 IMAD.IADD R17, R17, 0x1, -R3.reuse ;  /* 0x000000011111c824 */ /* 0x100fe400078e0a03 */
[----:B------:R-:W-:-:S03]  /*6920*/  @!P6 IMAD.IADD R10, R10, 0x1, -R3 ;  /* 0x000000010a0ae824 */ /* 0x000fc600078e0a03 */
[C---:B------:R-:W-:Y:S01]  /*6930*/  ISETP.GT.U32.AND P6, PT, R3.reuse, R17, PT ;  /* 0x000000110300720c */ /* 0x040fe20003fc4070 */
[----:B------:R-:W-:Y:S01]  /*6940*/  IMAD.HI.U32 R16, R4, R12, RZ ;  /* 0x0000000c04107227 */ /* 0x000fe200078e00ff */
[----:B------:R-:W-:Y:S02]  /*6950*/  ISETP.GT.U32.AND P2, PT, R3, R10, PT ;  /* 0x0000000a0300720c */ /* 0x000fe40003f44070 */
[----:B------:R-:W-:Y:S01]  /*6960*/  ISETP.GE.AND P4, PT, R31, RZ, PT ;  /* 0x000000ff1f00720c */ /* 0x000fe20003f86270 */
[----:B------:R-:W-:Y:S01]  /*6970*/  IMAD.MOV.U32 R31, RZ, RZ, R20 ;  /* 0x000000ffff1f7224 */ /* 0x000fe200078e0014 */
[----:B------:R-:W-:Y:S01]  /*6980*/  IABS R20, R34 ;  /* 0x0000002200147213 */ /* 0x000fe20000000000 */
[----:B------:R-:W-:Y:S02]  /*6990*/  IMAD.MOV R16, RZ, RZ, -R16 ;  /* 0x000000ffff107224 */ /* 0x000fe400078e0a10 */
[----:B------:R-:W-:Y:S01]  /*69a0*/  IMAD.MOV.U32 R30, RZ, RZ, R29 ;  /* 0x000000ffff1e7224 */ /* 0x000fe200078e001d */
[C---:B------:R-:W-:Y:S01]  /*69b0*/  ISETP.GT.U32.AND P3, PT, R3.reuse, R14, PT ;  /* 0x0000000e0300720c */ /* 0x040fe20003f64070 */
[----:B------:R-:W-:-:S02]  /*69c0*/  IMAD R12, R3, R16, R12 ;  /* 0x00000010030c7224 */ /* 0x000fc400078e020c */
[----:B------:R-:W-:Y:S01]  /*69d0*/  @!P6 IMAD.IADD R17, R17, 0x1, -R3 ;  /* 0x000000011111e824 */ /* 0x000fe200078e0a03 */
[----:B------:R-:W-:Y:S01]  /*69e0*/  ISETP.GT.U32.AND P6, PT, R3, R13, PT ;  /* 0x0000000d0300720c */ /* 0x000fe20003fc4070 */
[----:B------:R-:W-:Y:S02]  /*69f0*/  IMAD.MOV.U32 R29, RZ, RZ, R21 ;  /* 0x000000ffff1d7224 */ /* 0x000fe400078e0015 */
[----:B------:R-:W-:-:S04]  /*6a00*/  IMAD.HI.U32 R21, R4, R20, RZ ;  /* 0x0000001404157227 */ /* 0x000fc800078e00ff */
[----:B------:R-:W-:Y:S01]  /*6a10*/  @!P2 IMAD.IADD R10, R10, 0x1, -R3 ;  /* 0x000000010a0aa824 */ /* 0x000fe200078e0a03 */
[----:B------:R-:W-:Y:S01]  /*6a20*/  ISETP.GT.U32.AND P2, PT, R3, R12, PT ;  /* 0x0000000c0300720c */ /* 0x000fe20003f44070 */
[----:B------:R-:W-:-:S04]  /*6a30*/  IMAD.MOV R21, RZ, RZ, -R21 ;  /* 0x000000ffff157224 */ /* 0x000fc800078e0a15 */
[----:B------:R-:W-:Y:S02]  /*6a40*/  IMAD R21, R3, R21, R20 ;  /* 0x0000001503157224 */ /* 0x000fe400078e0214 */
[--C-:B------:R-:W-:Y:S02]  /*6a50*/  @!P6 IMAD.IADD R13, R13, 0x1, -R3.reuse ;  /* 0x000000010d0de824 */ /* 0x100fe400078e0a03 */
[----:B------:R-:W-:Y:S01]  /*6a60*/  @!P3 IMAD.IADD R14, R14, 0x1, -R3 ;  /* 0x000000010e0eb824 */ /* 0x000fe200078e0a03 */
[----:B------:R-:W-:-:S03]  /*6a70*/  ISETP.GT.U32.AND P6, PT, R3, R21, PT ;  /* 0x000000150300720c */ /* 0x000fc60003fc4070 */
[----:B------:R-:W-:Y:S01]  /*6a80*/  @!P2 IMAD.IADD R12, R12, 0x1, -R3 ;  /* 0x000000010c0ca824 */ /* 0x000fe200078e0a03 */
[----:B------:R-:W-:Y:S02]  /*6a90*/  ISETP.GT.U32.AND P2, PT, R3, R14, PT ;  /* 0x0000000e0300720c */ /* 0x000fe40003f44070 */
[----:B------:R-:W-:Y:S01]  /*6aa0*/  IABS R16, R37 ;  /* 0x0000002500107213 */ /* 0x000fe20000000000 */
[----:B------:R-:W-:Y:S02]  /*6ab0*/  @!P0 IMAD.MOV R17, RZ, RZ, -R17 ;  /* 0x000000ffff118224 */ /* 0x000fe400078e0a11 */
[----:B------:R-:W-:Y:S02]  /*6ac0*/  @!P1 IMAD.MOV R10, RZ, RZ, -R10 ;  /* 0x000000ffff0a9224 */ /* 0x000fe400078e0a0a */
[----:B------:R-:W-:-:S04]  /*6ad0*/  IMAD.HI.U32 R20, R4, R16, RZ ;  /* 0x0000001004147227 */ /* 0x000fc800078e00ff */
[--C-:B------:R-:W-:Y:S01]  /*6ae0*/  @!P6 IMAD.IADD R21, R21, 0x1, -R3.reuse ;  /* 0x000000011515e824 */ /* 0x100fe200078e0a03 */
[----:B------:R0:W-:Y:S01]  /*6af0*/  STL [R1+0x564], R17 ;  /* 0x0005641101007387 */ /* 0x0001e20000100800 */
[----:B------:R-:W-:Y:S01]  /*6b00*/  @!P2 IMAD.IADD R14, R14, 0x1, -R3 ;  /* 0x000000010e0ea824 */ /* 0x000fe200078e0a03 */
[C---:B------:R-:W-:Y:S01]  /*6b10*/  ISETP.GT.U32.AND P2, PT, R3.reuse, R11, PT ;  /* 0x0000000b0300720c */ /* 0x040fe20003f44070 */
[----:B------:R-:W-:Y:S01]  /*6b20*/  IMAD.MOV R20, RZ, RZ, -R20 ;  /* 0x000000ffff147224 */ /* 0x000fe200078e0a14 */
[----:B------:R-:W-:-:S03]  /*6b30*/  ISETP.GT.U32.AND P1, PT, R3, R21, PT ;  /* 0x000000150300720c */ /* 0x000fc60003f24070 */
[----:B------:R-:W-:Y:S01]  /*6b40*/  IMAD R16, R3, R20, R16 ;  /* 0x0000001403107224 */ /* 0x000fe200078e0210 */
[----:B0-----:R-:W-:Y:S01]  /*6b50*/  IABS R17, R38 ;  /* 0x0000002600117213 */ /* 0x001fe20000000000 */
[----:B------:R0:W-:Y:S06]  /*6b60*/  STL [R1+0x560], R10 ;  /* 0x0005600a01007387 */ /* 0x0001ec0000100800 */
[--C-:B------:R-:W-:Y:S02]  /*6b70*/  @!P2 IMAD.IADD R11, R11, 0x1, -R3.reuse ;  /* 0x000000010b0ba824 */ /* 0x100fe400078e0a03 */
[----:B------:R-:W-:Y:S01]  /*6b80*/  @!P1 IMAD.IADD R21, R21, 0x1, -R3 ;  /* 0x0000000115159824 */ /* 0x000fe200078e0a03 */
[----:B------:R-:W-:-:S02]  /*6b90*/  ISETP.GE.AND P1, PT, R33, RZ, PT ;  /* 0x000000ff2100720c */ /* 0x000fc40003f26270 */
[----:B------:R-:W4:Y:S01]  /*6ba0*/  LDL.LU R33, [R1+0xd4] ;  /* 0x0000d40001217983 */ /* 0x000f220000300800 */
[----:B------:R-:W-:-:S03]  /*6bb0*/  ISETP.GE.AND P2, PT, R34, RZ, PT ;  /* 0x000000ff2200720c */ /* 0x000fc60003f46270 */
[----:B------:R-:W4:Y:S01]  /*6bc0*/  LDL.LU R34, [R1+0xf0] ;  /* 0x0000f00001227983 */ /* 0x000f220000300800 */
[----:B---3--:R-:W-:Y:S02]  /*6bd0*/  IMAD.MOV.U32 R20, RZ, RZ, R18 ;  /* 0x000000ffff147224 */ /* 0x008fe400078e0012 */
[----:B------:R-:W-:-:S04]  /*6be0*/  IMAD.HI.U32 R18, R4, R17, RZ ;  /* 0x0000001104127227 */ /* 0x000fc800078e00ff */
[----:B------:R-:W-:-:S04]  /*6bf0*/  IMAD.MOV R18, RZ, RZ, -R18 ;  /* 0x000000ffff127224 */ /* 0x000fc800078e0a12 */
[C---:B------:R-:W-:Y:S02]  /*6c00*/  IMAD R17, R3.reuse, R18, R17 ;  /* 0x0000001203117224 */ /* 0x040fe400078e0211 */
[----:B------:R-:W3:Y:S01]  /*6c10*/  LDL.LU R18, [R1+0x20] ;  /* 0x0000200001127983 */ /* 0x000ee20000300800 */
[C---:B------:R-:W-:Y:S02]  /*6c20*/  ISETP.GT.U32.AND P3, PT, R3.reuse, R9, PT ;  /* 0x000000090300720c */ /* 0x040fe40003f64070 */
[----:B------:R-:W-:-:S11]  /*6c30*/  ISETP.GT.U32.AND P0, PT, R3, R13, PT ;  /* 0x0000000d0300720c */ /* 0x000fd60003f04070 */
[--C-:B------:R-:W-:Y:S01]  /*6c40*/  @!P3 IMAD.IADD R9, R9, 0x1, -R3.reuse ;  /* 0x000000010909b824 */ /* 0x100fe200078e0a03 */
[----:B------:R-:W-:Y:S02]  /*6c50*/  ISETP.GT.U32.AND P3, PT, R3, R12, PT ;  /* 0x0000000c0300720c */ /* 0x000fe40003f64070 */
[----:B0-----:R-:W-:Y:S01]  /*6c60*/  IABS R10, R39 ;  /* 0x00000027000a7213 */ /* 0x001fe20000000000 */
[----:B------:R-:W-:Y:S01]  /*6c70*/  @!P0 IMAD.IADD R13, R13, 0x1, -R3 ;  /* 0x000000010d0d8824 */ /* 0x000fe200078e0a03 */
[----:B------:R-:W-:-:S09]  /*6c80*/  ISETP.GT.U32.AND P0, PT, R3, R15, PT ;  /* 0x0000000f0300720c */ /* 0x000fd20003f04070 */
[----:B------:R-:W-:Y:S01]  /*6c90*/  @!P3 IMAD.IADD R12, R12, 0x1, -R3 ;  /* 0x000000010c0cb824 */ /* 0x000fe200078e0a03 */
[----:B------:R-:W-:Y:S01]  /*6ca0*/  ISETP.GE.AND P3, PT, R32, RZ, PT ;  /* 0x000000ff2000720c */ /* 0x000fe20003f66270 */
[----:B--2---:R-:W-:Y:S02]  /*6cb0*/  IMAD.MOV.U32 R32, RZ, RZ, R19 ;  /* 0x000000ffff207224 */ /* 0x004fe400078e0013 */
[----:B------:R-:W-:-:S04]  /*6cc0*/  IMAD.HI.U32 R19, R4, R10, RZ ;  /* 0x0000000a04137227 */ /* 0x000fc800078e00ff */
[----:B------:R-:W-:-:S04]  /*6cd0*/  IMAD.MOV R19, RZ, RZ, -R19 ;  /* 0x000000ffff137224 */ /* 0x000fc800078e0a13 */
[----:B------:R-:W-:Y:S02]  /*6ce0*/  IMAD R10, R3, R19, R10 ;  /* 0x00000013030a7224 */ /* 0x000fe400078e020a */
[----:B------:R-:W-:Y:S02]  /*6cf0*/  IMAD.MOV.U32 R19, RZ, RZ, R5 ;  /* 0x000000ffff137224 */ /* 0x000fe400078e0005 */
[----:B------:R-:W-:Y:S02]  /*6d00*/  IMAD.MOV.U32 R5, RZ, RZ, R14 ;  /* 0x000000ffff057224 */ /* 0x000fe400078e000e */
[----:B------:R-:W-:Y:S02]  /*6d10*/  IMAD.MOV.U32 R14, RZ, RZ, R252 ;  /* 0x000000ffff0e7224 */ /* 0x000fe400078e00fc */
[----:B------:R-:W-:Y:S01]  /*6d20*/  @!P0 IMAD.IADD R15, R15, 0x1, -R3 ;  /* 0x000000010f0f8824 */ /* 0x000fe200078e0a03 */
[----:B------:R-:W-:Y:S01]  /*6d30*/  ISETP.GE.AND P0, PT, R35, RZ, PT ;  /* 0x000000ff2300720c */ /* 0x000fe20003f06270 */
[----:B------:R-:W-:-:S02]  /*6d40*/  IMAD.MOV.U32 R35, RZ, RZ, R20 ;  /* 0x000000ffff237224 */ /* 0x000fc400078e0014 */
[----:B------:R-:W-:Y:S02]  /*6d50*/  IMAD.MOV.U32 R252, RZ, RZ, R13 ;  /* 0x000000fffffc7224 */ /* 0x000fe400078e000d */
[----:B------:R-:W-:Y:S02]  /*6d60*/  IMAD.MOV.U32 R13, RZ, RZ, R14 ;  /* 0x000000ffff0d7224 */ /* 0x000fe400078e000e */
[----:B------:R-:W-:Y:S02]  /*6d70*/  IMAD.MOV.U32 R14, RZ, RZ, R19 ;  /* 0x000000ffff0e7224 */ /* 0x000fe400078e0013 */
[----:B------:R-:W-:-:S05]  /*6d80*/  @!P5 IMAD.MOV R5, RZ, RZ, -R5 ;  /* 0x000000ffff05d224 */ /* 0x000fca00078e0a05 */
[----:B------:R0:W-:Y:S04]  /*6d90*/  STL [R1+0x558], R5 ;  /* 0x0005580501007387 */ /* 0x0001e80000100800 */
[----:B0-----:R-:W2:Y:S01]  /*6da0*/  LDL.LU R5, [R1+0x1e60] ;  /* 0x001e600001057983 */ /* 0x001ea20000300800 */
[----:B---3--:R-:W-:Y:S02]  /*6db0*/  IMAD.MOV.U32 R19, RZ, RZ, R18 ;  /* 0x000000ffff137224 */ /* 0x008fe400078e0012 */
[----:B------:R-:W-:Y:S02]  /*6dc0*/  IMAD.MOV.U32 R18, RZ, RZ, R35 ;  /* 0x000000ffff127224 */ /* 0x000fe400078e0023 */
[----:B----4-:R-:W-:Y:S02]  /*6dd0*/  IMAD.MOV.U32 R35, RZ, RZ, R33 ;  /* 0x000000ffff237224 */ /* 0x010fe400078e0021 */
[----:B------:R-:W-:-:S02]  /*6de0*/  IMAD.MOV.U32 R33, RZ, RZ, R29 ;  /* 0x000000ffff217224 */ /* 0x000fc400078e001d */
[----:B------:R-:W-:Y:S02]  /*6df0*/  IMAD.MOV.U32 R29, RZ, RZ, R124 ;  /* 0x000000ffff1d7224 */ /* 0x000fe400078e007c */
[----:B------:R-:W-:Y:S02]  /*6e00*/  IMAD.MOV.U32 R124, RZ, RZ, R6 ;  /* 0x000000ffff7c7224 */ /* 0x000fe400078e0006 */
[----:B------:R-:W-:Y:S02]  /*6e10*/  IMAD.MOV.U32 R6, RZ, RZ, R12 ;  /* 0x000000ffff067224 */ /* 0x000fe400078e000c */
[----:B------:R-:W3:Y:S01]  /*6e20*/  LDL.LU R12, [R1+0x8] ;  /* 0x00000800010c7983 */ /* 0x000ee20000300800 */
[----:B------:R-:W-:Y:S01]  /*6e30*/  ISETP.GT.U32.AND P6, PT, R3, R9, PT ;  /* 0x000000090300720c */ /* 0x000fe20003fc4070 */
[----:B------:R-:W-:-:S12]  /*6e40*/  @!P4 IMAD.MOV R252, RZ, RZ, -R252 ;  /* 0x000000fffffcc224 */ /* 0x000fd800078e0afc */
[----:B------:R-:W-:Y:S01]  /*6e50*/  @!P6 IMAD.IADD R9, R9, 0x1, -R3 ;  /* 0x000000010909e824 */ /* 0x000fe200078e0a03 */
[C---:B------:R-:W-:Y:S01]  /*6e60*/  ISETP.GT.U32.AND P6, PT, R3.reuse, R16, PT ;  /* 0x000000100300720c */ /* 0x040fe20003fc4070 */
[----:B------:R0:W-:Y:S01]  /*6e70*/  STL [R1+0x550], R252 ;  /* 0x000550fc01007387 */ /* 0x0001e20000100800 */
[----:B------:R-:W-:Y:S01]  /*6e80*/  ISETP.GT.U32.AND P5, PT, R3, R15, PT ;  /* 0x0000000f0300720c */ /* 0x000fe20003fa4070 */
[----:B------:R-:W-:Y:S02]  /*6e90*/  @!P3 IMAD.MOV R6, RZ, RZ, -R6 ;  /* 0x000000ffff06b224 */ /* 0x000fe400078e0a06 */
[----:B0-----:R-:W-:-:S08]  /*6ea0*/  IMAD.MOV.U32 R252, RZ, RZ, R9 ;  /* 0x000000fffffc7224 */ /* 0x001fd000078e0009 */
[----:B------:R-:W-:Y:S01]  /*6eb0*/  @!P6 IMAD.IADD R16, R16, 0x1, -R3 ;  /* 0x000000011010e824 */ /* 0x000fe200078e0a03 */
[----:B------:R-:W-:-:S04]  /*6ec0*/  ISETP.GT.U32.AND P6, PT, R3, R11, PT ;  /* 0x0000000b0300720c */ /* 0x000fc80003fc4070 */
[----:B------:R-:W-:Y:S01]  /*6ed0*/  ISETP.GT.U32.AND P4, PT, R3, R16, PT ;  /* 0x000000100300720c */ /* 0x000fe20003f84070 */
[----:B------:R-:W-:Y:S01]  /*6ee0*/  @!P1 IMAD.MOV R252, RZ, RZ, -R252 ;  /* 0x000000fffffc9224 */ /* 0x000fe200078e0afc */
[----:B------:R0:W-:Y:S01]  /*6ef0*/  STL [R1+0x54c], R6 ;  /* 0x00054c0601007387 */ /* 0x0001e20000100800 */
[--C-:B------:R-:W-:Y:S01]  /*6f00*/  @!P5 IMAD.IADD R15, R15, 0x1, -R3.reuse ;  /* 0x000000010f0fd824 */ /* 0x100fe200078e0a03 */
[----:B------:R-:W-:Y:S02]  /*6f10*/  ISETP.GE.AND P5, PT, R38, RZ, PT ;  /* 0x000000ff2600720c */ /* 0x000fe40003fa6270 */
[----:B0-----:R-:W4:Y:S03]  /*6f20*/  LDL.LU R6, [R1+0x1e5c] ;  /* 0x001e5c0001067983 */ /* 0x001f260000300800 */
[----:B------:R-:W-:Y:S01]  /*6f30*/  @!P6 IMAD.IADD R11, R11, 0x1, -R3 ;  /* 0x000000010b0be824 */ /* 0x000fe200078e0a03 */
[----:B------:R-:W-:-:S03]  /*6f40*/  ISETP.GE.AND P6, PT, R37, RZ, PT ;  /* 0x000000ff2500720c */ /* 0x000fc60003fc6270 */
[----:B------:R-:W-:Y:S01]  /*6f50*/  @!P4 IMAD.IADD R16, R16, 0x1, -R3 ;  /* 0x000000011010c824 */ /* 0x000fe200078e0a03 */
[----:B------:R-:W-:Y:S02]  /*6f60*/  ISETP.GE.AND P4, PT, R39, RZ, PT ;  /* 0x000000ff2700720c */ /* 0x000fe40003f86270 */
[----:B------:R-:W-:Y:S02]  /*6f70*/  ISETP.GE.AND P1, PT, R36, RZ, PT ;  /* 0x000000ff2400720c */ /* 0x000fe40003f26270 */
[----:B------:R-:W-:Y:S02]  /*6f80*/  ISETP.GT.U32.AND P3, PT, R3, R17, PT ;  /* 0x000000110300720c */ /* 0x000fe40003f64070 */
[----:B------:R-:W-:Y:S01]  /*6f90*/  IABS R20, R40 ;  /* 0x0000002800147213 */ /* 0x000fe20000000000 */
[----:B---3--:R-:W-:Y:S02]  /*6fa0*/  IMAD.MOV.U32 R9, RZ, RZ, R12 ;  /* 0x000000ffff097224 */ /* 0x008fe400078e000c */
[----:B------:R-:W-:-:S02]  /*6fb0*/  IMAD.MOV.U32 R12, RZ, RZ, R14 ;  /* 0x000000ffff0c7224 */ /* 0x000fc400078e000e */
[----:B------:R-:W-:Y:S02]  /*6fc0*/  IMAD.MOV.U32 R14, RZ, RZ, R33 ;  /* 0x000000ffff0e7224 */ /* 0x000fe400078e0021 */
[----:B------:R-:W-:Y:S02]  /*6fd0*/  IMAD.MOV.U32 R33, RZ, RZ, R29 ;  /* 0x000000ffff217224 */ /* 0x000fe400078e001d */
[----:B------:R-:W-:Y:S02]  /*6fe0*/  IMAD.MOV.U32 R29, RZ, RZ, R0 ;  /* 0x000000ffff1d7224 */ /* 0x000fe400078e0000 */
[----:B------:R-:W-:Y:S02]  /*6ff0*/  IMAD.MOV.U32 R0, RZ, RZ, R21 ;  /* 0x000000ffff007224 */ /* 0x000fe400078e0015 */
[----:B------:R-:W3:Y:S02]  /*7000*/  LDL.LU R21, [R1+0x1c4] ;  /* 0x0001c40001157983 */ /* 0x000ee40000300800 */
[----:B------:R-:W-:-:S02]  /*7010*/  @!P2 IMAD.MOV R0, RZ, RZ, -R0 ;  /* 0x000000ffff00a224 */ /* 0x000fc400078e0a00 */
[----:B------:R0:W-:Y:S04]  /*7020*/  STL [R1+0x548], R252 ;  /* 0x000548fc01007387 */ /* 0x0001e80000100800 */
[----:B0-----:R-:W4:Y:S04]  /*7030*/  LDL.LU R252, [R1+0x1e58] ;  /* 0x001e580001fc7983 */ /* 0x001f280000300800 */
[----:B------:R0:W-:Y:S04]  /*7040*/  STL [R1+0x544], R0 ;  /* 0x0005440001007387 */ /* 0x0001e80000100800 */
[----:B0-----:R-:W4:Y:S04]  /*7050*/  LDL.LU R0, [R1+0x1e54] ;  /* 0x001e540001007983 */ /* 0x001f280000300800 */
[----:B------:R-:W2:Y:S04]  /*7060*/  LDL.LU R37, [R1+0xc] ;  /* 0x00000c0001257983 */ /* 0x000ea80000300800 */
[----:B------:R-:W4:Y:S04]  /*7070*/  LDL.LU R38, [R1+0x24] ;  /* 0x0000240001267983 */ /* 0x000f280000300800 */
[----:B------:R-:W3:Y:S01]  /*7080*/  LDL.LU R39, [R1+0xfc] ;  /* 0x0000fc0001277983 */ /* 0x000ee20000300800 */
[----:B------:R-:W-:-:S02]  /*7090*/  IMAD.MOV.U32 R36, RZ, RZ, R9 ;  /* 0x000000ffff247224 */ /* 0x000fc400078e0009 */
[----:B------:R-:W-:Y:S01]  /*70a0*/  IMAD.HI.U32 R9, R4, R20, RZ ;  /* 0x0000001404097227 */ /* 0x000fe200078e00ff */
[----:B------:R-:W-:-:S03]  /*70b0*/  ISETP.GT.U32.AND P2, PT, R3, R10, PT ;  /* 0x0000000a0300720c */ /* 0x000fc60003f44070 */
[----:B------:R-:W-:Y:S02]  /*70c0*/  @!P0 IMAD.MOV R11, RZ, RZ, -R11 ;  /* 0x000000ffff0b8224 */ /* 0x000fe400078e0a0b */
[----:B------:R-:W-:Y:S02]  /*70d0*/  @!P1 IMAD.MOV R15, RZ, RZ, -R15 ;  /* 0x000000ffff0f9224 */ /* 0x000fe400078e0a0f */
[----:B------:R-:W-:Y:S01]  /*70e0*/  IMAD.MOV R9, RZ, RZ, -R9 ;  /* 0x000000ffff097224 */ /* 0x000fe200078e0a09 */
[----:B------:R-:W-:Y:S01]  /*70f0*/  STL [R1+0x53c], R11 ;  /* 0x00053c0b01007387 */ /* 0x000fe20000100800 */
[----:B------:R-:W-:Y:S02]  /*7100*/  @!P3 IMAD.IADD R17, R17, 0x1, -R3 ;  /* 0x000000011111b824 */ /* 0x000fe400078e0a03 */
[----:B------:R-:W-:Y:S01]  /*7110*/  IMAD R9, R3, R9, R20 ;  /* 0x0000000903097224 */ /* 0x000fe200078e0214 */
[----:B------:R0:W-:Y:S01]  /*7120*/  STL [R1+0x538], R15 ;  /* 0x0005380f01007387 */ /* 0x0001e20000100800 */
[----:B------:R-:W-:-:S02]  /*7130*/  ISETP.GE.AND P1, PT, R41, RZ, PT ;  /* 0x000000ff2900720c */ /* 0x000fc40003f26270 */
[----:B------:R-:W-:Y:S02]  /*7140*/  ISETP.GT.U32.AND P0, PT, R3, R17, PT ;  /* 0x000000110300720c */ /* 0x000fe40003f04070 */
[----:B------:R-:W-:Y:S01]  /*7150*/  IABS R41, R41 ;  /* 0x0000002900297213 */ /* 0x000fe20000000000 */
[----:B0-----:R-:W-:-:S04]  /*7160*/  IMAD.MOV.U32 R15, RZ, RZ, R16 ;  /* 0x000000ffff0f7224 */ /* 0x001fc800078e0010 */
[----:B------:R-:W-:Y:S01]  /*7170*/  @!P6 IMAD.MOV R15, RZ, RZ, -R15 ;  /* 0x000000ffff0fe224 */ /* 0x000fe200078e0a0f */
[C---:B------:R-:W-:Y:S01]  /*7180*/  ISETP.GT.U32.AND P6, PT, R3.reuse, R9, PT ;  /* 0x000000090300720c */ /* 0x040fe20003fc4070 */
[----:B------:R-:W-:Y:S01]  /*7190*/  IMAD.MOV.U32 R20, RZ, RZ, R12 ;  /* 0x000000ffff147224 */ /* 0x000fe200078e000c */
[----:B------:R-:W-:Y:S01]  /*71a0*/  IABS R11, R42 ;  /* 0x0000002a000b7213 */ /* 0x000fe20000000000 */
[----:B------:R-:W-:Y:S02]  /*71b0*/  @!P2 IMAD.IADD R10, R10, 0x1, -R3 ;  /* 0x000000010a0aa824 */ /* 0x000fe400078e0a03 */
[----:B------:R-:W-:Y:S01]  /*71c0*/  IMAD.HI.U32 R12, R4, R41, RZ ;  /* 0x00000029040c7227 */ /* 0x000fe200078e00ff */
[----:B------:R-:W-:Y:S02]  /*71d0*/  ISETP.GE.AND P3, PT, R40, RZ, PT ;  /* 0x000000ff2800720c */ /* 0x000fe40003f66270 */
[----:B------:R-:W-:Y:S01]  /*71e0*/  ISETP.GT.U32.AND P2, PT, R3, R10, PT ;  /* 0x0000000a0300720c */ /* 0x000fe20003f44070 */
[----:B------:R-:W-:-:S02]  /*71f0*/  IMAD.MOV R12, RZ, RZ, -R12 ;  /* 0x000000ffff0c7224 */ /* 0x000fc400078e0a0c */
[----:B------:R-:W-:Y:S01]  /*7200*/  IMAD.HI.U32 R16, R4, R11, RZ ;  /* 0x0000000b04107227 */ /* 0x000fe200078e00ff */
[----:B------:R0:W-:Y:S03]  /*7210*/  STL [R1+0x534], R15 ;  /* 0x0005340f01007387 */ /* 0x0001e60000100800 */
[----:B------:R-:W-:Y:S02]  /*7220*/  IMAD.MOV.U32 R40, RZ, RZ, R36 ;  /* 0x000000ffff287224 */ /* 0x000fe400078e0024 */
[----:B------:R-:W-:Y:S02]  /*7230*/  @!P0 IMAD.IADD R17, R17, 0x1, -R3 ;  /* 0x0000000111118824 */ /* 0x000fe400078e0a03 */
[----:B------:R-:W-:Y:S02]  /*7240*/  IMAD R12, R3, R12, R41 ;  /* 0x0000000c030c7224 */ /* 0x000fe400078e0229 */
[----:B------:R-:W-:Y:S01]  /*7250*/  IMAD.MOV.U32 R36, RZ, RZ, R13 ;  /* 0x000000ffff247224 */ /* 0x000fe200078e000d */
[----:B0-----:R-:W-:Y:S01]  /*7260*/  IABS R15, R44 ;  /* 0x0000002c000f7213 */ /* 0x001fe20000000000 */
[----:B------:R-:W-:Y:S01]  /*7270*/  IMAD.MOV R16, RZ, RZ, -R16 ;  /* 0x000000ffff107224 */ /* 0x000fe200078e0a10 */
[----:B------:R-:W-:Y:S01]  /*7280*/  IABS R13, R43 ;  /* 0x0000002b000d7213 */ /* 0x000fe20000000000 */
[----:B------:R-:W-:Y:S01]  /*7290*/  @!P6 IMAD.IADD R9, R9, 0x1, -R3 ;  /* 0x000000010909e824 */ /* 0x000fe200078e0a03 */
[----:B------:R-:W-:Y:S01]  /*72a0*/  ISETP.GE.AND P0, PT, R42, RZ, PT ;  /* 0x000000ff2a00720c */ /* 0x000fe20003f06270 */
[----:B------:R-:W-:Y:S01]  /*72b0*/  @!P5 IMAD.MOV R17, RZ, RZ, -R17 ;  /* 0x000000ffff11d224 */ /* 0x000fe200078e0a11 */
[C---:B------:R-:W-:Y:S01]  /*72c0*/  ISETP.GT.U32.AND P5, PT, R3.reuse, R12, PT ;  /* 0x0000000c0300720c */ /* 0x040fe20003fa4070 */
[C---:B------:R-:W-:Y:S01]  /*72d0*/  IMAD R11, R3.reuse, R16, R11 ;  /* 0x00000010030b7224 */ /* 0x040fe200078e020b */
[----:B------:R-:W-:Y:S01]  /*72e0*/  ISETP.GT.U32.AND P6, PT, R3, R9, PT ;  /* 0x000000090300720c */ /* 0x000fe20003fc4070 */
[----:B------:R-:W-:-:S02]  /*72f0*/  IMAD.MOV.U32 R42, RZ, RZ, R14 ;  /* 0x000000ffff2a7224 */ /* 0x000fc400078e000e */
[----:B------:R-:W-:-:S04]  /*7300*/  IMAD.HI.U32 R16, R4, R15, RZ ;  /* 0x0000000f04107227 */ /* 0x000fc800078e00ff */
[----:B------:R-:W-:-:S04]  /*7310*/  IMAD.HI.U32 R14, R4, R13, RZ ;  /* 0x0000000d040e7227 */ /* 0x000fc800078e00ff */
[----:B------:R-:W-:Y:S02]  /*7320*/  @!P2 IMAD.IADD R10, R10, 0x1, -R3 ;  /* 0x000000010a0aa824 */ /* 0x000fe400078e0a03 */
[----:B------:R-:W-:Y:S02]  /*7330*/  IMAD.MOV R16, RZ, RZ, -R16 ;  /* 0x000000ffff107224 */ /* 0x000fe400078e0a10 */
[----:B------:R-:W-:Y:S02]  /*7340*/  IMAD.MOV R14, RZ, RZ, -R14 ;  /* 0x000000ffff0e7224 */ /* 0x000fe400078e0a0e */
[----:B------:R-:W-:Y:S01]  /*7350*/  @!P4 IMAD.MOV R10, RZ, RZ, -R10 ;  /* 0x000000ffff0ac224 */ /* 0x000fe200078e0a0a */
[C---:B------:R-:W-:Y:S01]  /*7360*/  ISETP.GT.U32.AND P4, PT, R3.reuse, R11, PT ;  /* 0x0000000b0300720c */ /* 0x040fe20003f84070 */
[C---:B------:R-:W-:Y:S02]  /*7370*/  IMAD R15, R3.reuse, R16, R15 ;  /* 0x00000010030f7224 */ /* 0x040fe400078e020f */
[----:B------:R-:W-:-:S02]  /*7380*/  IMAD R13, R3, R14, R13 ;  /* 0x0000000e030d7224 */ /* 0x000fc400078e020d */
[--C-:B------:R-:W-:Y:S01]  /*7390*/  @!P5 IMAD.IADD R12, R12, 0x1, -R3.reuse ;  /* 0x000000010c0cd824 */ /* 0x100fe200078e0a03 */
[----:B------:R-:W-:Y:S01]  /*73a0*/  ISETP.GT.U32.AND P5, PT, R3, R15, PT ;  /* 0x0000000f0300720c */ /* 0x000fe20003fa4070 */
[--C-:B------:R-:W-:Y:S01]  /*73b0*/  @!P6 IMAD.IADD R9, R9, 0x1, -R3.reuse ;  /* 0x000000010909e824 */ /* 0x100fe200078e0a03 */
[----:B------:R-:W-:Y:S01]  /*73c0*/  ISETP.GT.U32.AND P6, PT, R3, R13, PT ;  /* 0x0000000d0300720c */ /* 0x000fe20003fc4070 */
[----:B------:R-:W-:Y:S04]  /*73d0*/  STL [R1+0x528], R17 ;  /* 0x0005281101007387 */ /* 0x000fe80000100800 */
[----:B------:R0:W-:Y:S01]  /*73e0*/  STL [R1+0x524], R10 ;  /* 0x0005240a01007387 */ /* 0x0001e20000100800 */
[----:B------:R-:W-:Y:S02]  /*73f0*/  @!P4 IMAD.IADD R11, R11, 0x1, -R3 ;  /* 0x000000010b0bc824 */ /* 0x000fe400078e0a03 */
[----:B------:R-:W-:Y:S01]  /*7400*/  IMAD.MOV.U32 R41, RZ, RZ, R9 ;  /* 0x000000ffff297224 */ /* 0x000fe200078e0009 */
[----:B0-----:R-:W-:-:S03]  /*7410*/  IABS R10, R46 ;  /* 0x0000002e000a7213 */ /* 0x001fc60000000000 */
[----:B------:R-:W-:Y:S02]  /*7420*/  @!P3 IMAD.MOV R41, RZ, RZ, -R41 ;  /* 0x000000ffff29b224 */ /* 0x000fe400078e0a29 */
[C---:B------:R-:W-:Y:S01]  /*7430*/  IMAD.HI.U32 R17, R4.reuse, R10, RZ ;  /* 0x0000000a04117227 */ /* 0x040fe200078e00ff */
[----:B------:R-:W-:Y:S02]  /*7440*/  IABS R16, R47 ;  /* 0x0000002f00107213 */ /* 0x000fe40000000000 */
[----:B------:R-:W-:Y:S01]  /*7450*/  ISETP.GT.U32.AND P3, PT, R3, R11, PT ;  /* 0x0000000b0300720c */ /* 0x000fe20003f64070 */
[----:B------:R-:W-:Y:S02]  /*7460*/  @!P5 IMAD.IADD R15, R15, 0x1, -R3 ;  /* 0x000000010f0fd824 */ /* 0x000fe400078e0a03 */
[----:B------:R-:W-:Y:S02]  /*7470*/  IMAD.MOV R17, RZ, RZ, -R17 ;  /* 0x000000ffff117224 */ /* 0x000fe400078e0a11 */
[----:B------:R-:W-:Y:S01]  /*7480*/  @!P6 IMAD.IADD R13, R13, 0x1, -R3 ;  /* 0x000000010d0de824 */ /* 0x000fe200078e0a03 */
[C---:B------:R-:W-:Y:S01]  /*7490*/  ISETP.GT.U32.AND P4, PT, R3.reuse, R12, PT ;  /* 0x0000000c0300720c */ /* 0x040fe20003f84070 */
[C---:B------:R-:W-:Y:S01]  /*74a0*/  IMAD R10, R3.reuse, R17, R10 ;  /* 0x00000011030a7224 */ /* 0x040fe200078e020a */
[C---:B------:R-:W-:Y:S01]  /*74b0*/  ISETP.GT.U32.AND P5, PT, R3.reuse, R15, PT ;  /* 0x0000000f0300720c */ /* 0x040fe20003fa4070 */
[----:B------:R-:W-:Y:S01]  /*74c0*/  IMAD.HI.U32 R17, R4, R16, RZ ;  /* 0x0000001004117227 */ /* 0x000fe200078e00ff */
[----:B------:R-:W-:-:S02]  /*74d0*/  ISETP.GT.U32.AND P6, PT, R3, R13, PT ;  /* 0x0000000d0300720c */ /* 0x000fc40003fc4070 */
[----:B------:R-:W-:Y:S01]  /*74e0*/  ISETP.GE.AND P2, PT, R43, RZ, PT ;  /* 0x000000ff2b00720c */ /* 0x000fe20003f46270 */
[----:B------:R-:W-:Y:S01]  /*74f0*/  IMAD.MOV.U32 R43, RZ, RZ, R40 ;  /* 0x000000ffff2b7224 */ /* 0x000fe200078e0028 */
[----:B------:R-:W-:Y:S01]  /*7500*/  IABS R14, R45 ;  /* 0x0000002d000e7213 */ /* 0x000fe20000000000 */
[----:B------:R-:W-:Y:S02]  /*7510*/  IMAD.MOV R17, RZ, RZ, -R17 ;  /* 0x000000ffff117224 */ /* 0x000fe400078e0a11 */
[--C-:B------:R-:W-:Y:S01]  /*7520*/  @!P3 IMAD.IADD R11, R11, 0x1, -R3.reuse ;  /* 0x000000010b0bb824 */ /* 0x100fe200078e0a03 */
[C---:B------:R-:W-:Y:S01]  /*7530*/  ISETP.GT.U32.AND P3, PT, R3.reuse, R10, PT ;  /* 0x0000000a0300720c */ /* 0x040fe20003f64070 */
[----:B------:R-:W-:Y:S02]  /*7540*/  IMAD R16, R3, R17, R16 ;  /* 0x0000001103107224 */ /* 0x000fe400078e0210 */
[--C-:B------:R-:W-:Y:S01]  /*7550*/  @!P4 IMAD.IADD R12, R12, 0x1, -R3.reuse ;  /* 0x000000010c0cc824 */ /* 0x100fe200078e0a03 */
[----:B------:R0:W-:Y:S01]  /*7560*/  STL [R1+0x51c], R41 ;  /* 0x00051c2901007387 */ /* 0x0001e20000100800 */
[--C-:B------:R-:W-:Y:S01]  /*7570*/  @!P5 IMAD.IADD R15, R15, 0x1, -R3.reuse ;  /* 0x000000010f0fd824 */ /* 0x100fe200078e0a03 */
[----:B------:R-:W-:Y:S01]  /*7580*/  IABS R9, R48 ;  /* 0x0000003000097213 */ /* 0x000fe20000000000 */
[----:B------:R-:W-:Y:S01]  /*7590*/  @!P6 IMAD.IADD R13, R13, 0x1, -R3 ;  /* 0x000000010d0de824 */ /* 0x000fe200078e0a03 */
[----:B------:R-:W-:-:S02]  /*75a0*/  ISETP.GT.U32.AND P5, PT, R3, R16, PT ;  /* 0x000000100300720c */ /* 0x000fc40003fa4070 */
[----:B------:R-:W-:Y:S01]  /*75b0*/  ISETP.GE.AND P6, PT, R44, RZ, PT ;  /* 0x000000ff2c00720c */ /* 0x000fe20003fc6270 */
[----:B------:R-:W-:Y:S02]  /*75c0*/  IMAD.MOV.U32 R44, RZ, RZ, R12 ;  /* 0x000000ffff2c7224 */ /* 0x000fe400078e000c */
[----:B0-----:R-:W-:Y:S02]  /*75d0*/  IMAD.MOV.U32 R41, RZ, RZ, R43 ;  /* 0x000000ffff297224 */ /* 0x001fe400078e002b */
[----:B------:R-:W-:Y:S02]  /*75e0*/  IMAD.MOV.U32 R43, RZ, RZ, R42 ;  /* 0x000000ffff2b7224 */ /* 0x000fe400078e002a */
[----:B------:R-:W-:Y:S02]  /*75f0*/  IMAD.MOV.U32 R42, RZ, RZ, R20 ;  /* 0x000000ffff2a7224 */ /* 0x000fe400078e0014 */
[----:B------:R-:W-:Y:S02]  /*7600*/  IMAD.MOV.U32 R20, RZ, RZ, R19 ;  /* 0x000000ffff147224 */ /* 0x000fe400078e0013 */
[----:B------:R-:W-:-:S04]  /*7610*/  IMAD.HI.U32 R19, R4, R9, RZ ;  /* 0x0000000904137227 */ /* 0x000fc800078e00ff */
[----:B------:R-:W-:Y:S02]  /*7620*/  @!P1 IMAD.MOV R44, RZ, RZ, -R44 ;  /* 0x000000ffff2c9224 */ /* 0x000fe400078e0a2c */
[----:B------:R-:W-:Y:S01]  /*7630*/  @!P0 IMAD.MOV R11, RZ, RZ, -R11 ;  /* 0x000000ffff0b8224 */ /* 0x000fe200078e0a0b */
[----:B------:R-:W-:Y:S01]  /*7640*/  IABS R17, R49 ;  /* 0x0000003100117213 */ /* 0x000fe20000000000 */
[----:B------:R-:W-:Y:S02]  /*7650*/  IMAD.MOV R19, RZ, RZ, -R19 ;  /* 0x000000ffff137224 */ /* 0x000fe400078e0a13 */
[----:B------:R-:W-:Y:S01]  /*7660*/  @!P3 IMAD.IADD R10, R10, 0x1, -R3 ;  /* 0x000000010a0ab824 */ /* 0x000fe200078e0a03 */
[----:B------:R-:W-:Y:S01]  /*7670*/  STL [R1+0x510], R44 ;  /* 0x0005102c01007387 */ /* 0x000fe20000100800 */
[C---:B------:R-:W-:Y:S02]  /*7680*/  IMAD R19, R3.reuse, R19, R9 ;  /* 0x0000001303137224 */ /* 0x040fe400078e0209 */
[----:B------:R-:W-:Y:S01]  /*7690*/  @!P5 IMAD.IADD R16, R16, 0x1, -R3 ;  /* 0x000000011010d824 */ /* 0x000fe200078e0a03 */
[----:B------:R0:W-:Y:S01]  /*76a0*/  STL [R1+0x50c], R11 ;  /* 0x00050c0b01007387 */ /* 0x0001e20000100800 */
[----:B------:R-:W-:Y:S01]  /*76b0*/  ISETP.GT.U32.AND P5, PT, R3, R10, PT ;  /* 0x0000000a0300720c */ /* 0x000fe20003fa4070 */
[----:B------:R-:W-:-:S04]  /*76c0*/  IMAD.HI.U32 R9, R4, R17, RZ ;  /* 0x0000001104097227 */ /* 0x000fc800078e00ff */
[----:B0-----:R-:W-:Y:S02]  /*76d0*/  IMAD.MOV.U32 R11, RZ, RZ, R15 ;  /* 0x000000ffff0b7224 */ /* 0x001fe400078e000f */
[----:B------:R-:W-:Y:S02]  /*76e0*/  IMAD.MOV R9, RZ, RZ, -R9 ;  /* 0x000000ffff097224 */ /* 0x000fe400078e0a09 */
[----:B------:R-:W-:Y:S01]  /*76f0*/  @!P6 IMAD.MOV R11, RZ, RZ, -R11 ;  /* 0x000000ffff0be224 */ /* 0x000fe200078e0a0b */
[C---:B------:R-:W-:Y:S01]  /*7700*/  ISETP.GT.U32.AND P6, PT, R3.reuse, R19, PT ;  /* 0x000000130300720c */ /* 0x040fe20003fc4070 */
[----:B------:R-:W-:Y:S02]  /*7710*/  IMAD R9, R3, R9, R17 ;  /* 0x0000000903097224 */ /* 0x000fe400078e0211 */
[----:B------:R-:W-:-:S03]  /*7720*/  @!P5 IMAD.IADD R10, R10, 0x1, -R3 ;  /* 0x000000010a0ad824 */ /* 0x000fc600078e0a03 */
[----:B------:R-:W-:Y:S02]  /*7730*/  ISETP.GT.U32.AND P5, PT, R3, R9, PT ;  /* 0x000000090300720c */ /* 0x000fe40003fa4070 */
[----:B------:R-:W-:-:S05]  /*7740*/  ISETP.GE.AND P3, PT, R46, RZ, PT ;  /* 0x000000ff2e00720c */ /* 0x000fca0003f66270 */
[----:B------:R-:W-:-:S06]  /*7750*/  @!P6 IMAD.IADD R19, R19, 0x1, -R3 ;  /* 0x000000011313e824 */ /* 0x000fcc00078e0a03 */
[----:B------:R-:W-:Y:S02]  /*7760*/  @!P5 IMAD.IADD R9, R9, 0x1, -R3 ;  /* 0x000000010909d824 */ /* 0x000fe400078e0a03 */
[----:B------:R-:W-:Y:S02]  /*7770*/  @!P2 IMAD.MOV R13, RZ, RZ, -R13 ;  /* 0x000000ffff0da224 */ /* 0x000fe400078e0a0d */
[----:B------:R-:W-:-:S03]  /*7780*/  @!P3 IMAD.MOV R10, RZ, RZ, -R10 ;  /* 0x000000ffff0ab224 */ /* 0x000fc600078e0a0a */
[----:B------:R-:W-:Y:S04]  /*7790*/  STL [R1+0x508], R13 ;  /* 0x0005080d01007387 */ /* 0x000fe80000100800 */
[----:B------:R0:W-:Y:S01]  /*77a0*/  STL [R1+0x504], R11 ;  /* 0x0005040b01007387 */ /* 0x0001e20000100800 */
[C---:B------:R-:W-:Y:S02]  /*77b0*/  ISETP.GT.U32.AND P5, PT, R3.reuse, R19, PT ;  /* 0x000000130300720c */ /* 0x040fe40003fa4070 */
[----:B0-----:R-:W-:Y:S02]  /*77c0*/  IABS R11, R51 ;  /* 0x00000033000b7213 */ /* 0x001fe40000000000 */
[----:B------:R-:W-:Y:S02]  /*77d0*/  ISETP.GT.U32.AND P0, PT, R3, R16, PT ;  /* 0x000000100300720c */ /* 0x000fe40003f04070 */
[----:B------:R-:W-:Y:S01]  /*77e0*/  IABS R13, R53 ;  /* 0x00000035000d7213 */ /* 0x000fe20000000000 */
[----:B---3--:R-:W-:-:S02]  /*77f0*/  IMAD.MOV.U32 R40, RZ, RZ, R39 ;  /* 0x000000ffff287224 */ /* 0x008fc400078e0027 */
[----:B--2---:R-:W-:Y:S02]  /*7800*/  IMAD.MOV.U32 R39, RZ, RZ, R37 ;  /* 0x000000ffff277224 */ /* 0x004fe400078e0025 */
[----:B------:R-:W-:Y:S02]  /*7810*/  IMAD.MOV.U32 R37, RZ, RZ, R21 ;  /* 0x000000ffff257224 */ /* 0x000fe400078e0015 */
[----:B------:R-:W-:Y:S02]  /*7820*/  IMAD.MOV.U32 R21, RZ, RZ, R18 ;  /* 0x000000ffff157224 */ /* 0x000fe400078e0012 */
[----:B------:R-:W-:-:S04]  /*7830*/  IMAD.HI.U32 R18, R4, R14, RZ ;  /* 0x0000000e04127227 */ /* 0x000fc800078e00ff */
[----:B------:R-:W-:-:S04]  /*7840*/  IMAD.MOV R18, RZ, RZ, -R18 ;  /* 0x000000ffff127224 */ /* 0x000fc800078e0a12 */
[----:B------:R-:W-:-:S05]  /*7850*/  IMAD R14, R3, R18, R14 ;  /* 0x00000012030e7224 */ /* 0x000fca00078e020e */
[----:B------:R-:W-:Y:S02]  /*7860*/  ISETP.GT.U32.AND P4, PT, R3, R14, PT ;  /* 0x0000000e0300720c */ /* 0x000fe40003f84070 */
[----:B------:R-:W-:-:S05]  /*7870*/  IABS R18, R50 ;  /* 0x0000003200127213 */ /* 0x000fca0000000000 */
[----:B------:R-:W-:-:S04]  /*7880*/  IMAD.HI.U32 R12, R4, R18, RZ ;  /* 0x00000012040c7227 */ /* 0x000fc800078e00ff */
[----:B------:R-:W-:Y:S02]  /*7890*/  IMAD.MOV R12, RZ, RZ, -R12 ;  /* 0x000000ffff0c7224 */ /* 0x000fe400078e0a0c */
[----:B------:R-:W-:Y:S02]  /*78a0*/  @!P4 IMAD.IADD R14, R14, 0x1, -R3 ;  /* 0x000000010e0ec824 */ /* 0x000fe400078e0a03 */
[----:B------:R-:W-:-:S03]  /*78b0*/  IMAD R18, R3, R12, R18 ;  /* 0x0000000c03127224 */ /* 0x000fc600078e0212 */
[C---:B------:R-:W-:Y:S02]  /*78c0*/  ISETP.GT.U32.AND P1, PT, R3.reuse, R14, PT ;  /* 0x0000000e0300720c */ /* 0x040fe40003f24070 */
[----:B------:R-:W-:Y:S02]  /*78d0*/  ISETP.GT.U32.AND P6, PT, R3, R18, PT ;  /* 0x000000120300720c */ /* 0x000fe40003fc4070 */
[----:B------:R-:W-:Y:S02]  /*78e0*/  ISETP.GE.AND P4, PT, R45, RZ, PT ;  /* 0x000000ff2d00720c */ /* 0x000fe40003f86270 */
[----:B------:R-:W-:-:S07]  /*78f0*/  IABS R12, R52 ;  /* 0x00000034000c7213 */ /* 0x000fce0000000000 */
[--C-:B------:R-:W-:Y:S02]  /*7900*/  @!P1 IMAD.IADD R14, R14, 0x1, -R3.reuse ;  /* 0x000000010e0e9824 */ /* 0x100fe400078e0a03 */
[----:B------:R-:W-:Y:S02]  /*7910*/  @!P6 IMAD.IADD R18, R18, 0x1, -R3 ;  /* 0x000000011212e824 */ /* 0x000fe400078e0a03 */
[----:B------:R-:W-:Y:S01]  /*7920*/  IMAD.MOV.U32 R44, RZ, RZ, R14 ;  /* 0x000000ffff2c7224 */ /* 0x000fe200078e000e */
[----:B------:R-:W-:Y:S01]  /*7930*/  ISETP.GT.U32.AND P6, PT, R3, R9, PT ;  /* 0x000000090300720c */ /* 0x000fe20003fc4070 */
[----:B------:R-:W-:-:S04]  /*7940*/  IMAD.HI.U32 R15, R4, R12, RZ ;  /* 0x0000000c040f7227 */ /* 0x000fc800078e00ff */
[----:B------:R-:W-:Y:S02]  /*7950*/  @!P4 IMAD.MOV R44, RZ, RZ, -R44 ;  /* 0x000000ffff2cc224 */ /* 0x000fe400078e0a2c */
[----:B------:R-:W-:-:S03]  /*7960*/  IMAD.MOV R15, RZ, RZ, -R15 ;  /* 0x000000ffff0f7224 */ /* 0x000fc600078e0a0f */
[----:B------:R-:W-:Y:S04]  /*7970*/  STL [R1+0x4fc], R44 ;  /* 0x0004fc2c01007387 */ /* 0x000fe80000100800 */
[----:B------:R0:W-:Y:S01]  /*7980*/  STL [R1+0x4f8], R10 ;  /* 0x0004f80a01007387 */ /* 0x0001e20000100800 */
[----:B------:R-:W-:Y:S02]  /*7990*/  @!P6 IMAD.IADD R9, R9, 0x1, -R3 ;  /* 0x000000010909e824 */ /* 0x000fe400078e0a03 */
[----:B------:R-:W-:-:S04]  /*79a0*/  IMAD.HI.U32 R14, R4, R11, RZ ;  /* 0x0000000b040e7227 */ /* 0x000fc800078e00ff */
[----:B0-----:R-:W-:-:S05]  /*79b0*/  IMAD R10, R3, R15, R12 ;  /* 0x0000000f030a7224 */ /* 0x001fca00078e020c */
[----:B------:R-:W-:Y:S01]  /*79c0*/  ISETP.GT.U32.AND P6, PT, R3, R10, PT ;  /* 0x0000000a0300720c */ /* 0x000fe20003fc4070 */
[----:B------:R-:W-:Y:S01]  /*79d0*/  IMAD.MOV R14, RZ, RZ, -R14 ;  /* 0x000000ffff0e7224 */ /* 0x000fe200078e0a0e */
[----:B------:R-:W-:Y:S01]  /*79e0*/  ISETP.GE.AND P2, PT, R47, RZ, PT ;  /* 0x000000ff2f00720c */ /* 0x000fe20003f46270 */
[----:B------:R-:W-:Y:S01]  /*79f0*/  @!P5 IMAD.IADD R19, R19, 0x1, -R3 ;  /* 0x000000011313d824 */ /* 0x000fe200078e0a03 */
[----:B------:R-:W-:Y:S01]  /*7a00*/  ISETP.GE.AND P1, PT, R48, RZ, PT ;  /* 0x000000ff3000720c */ /* 0x000fe20003f26270 */
[C---:B------:R-:W-:Y:S02]  /*7a10*/  IMAD R11, R3.reuse, R14, R11 ;  /* 0x0000000e030b7224 */ /* 0x040fe400078e020b */
[----:B------:R-:W-:Y:S01]  /*7a20*/  IMAD.HI.U32 R14, R4, R13, RZ ;  /* 0x0000000d040e7227 */ /* 0x000fe200078e00ff */
[----:B------:R-:W-:-:S03]  /*7a30*/  ISETP.GT.U32.AND P3, PT, R3, R18, PT ;  /* 0x000000120300720c */ /* 0x000fc60003f64070 */
[----:B------:R-:W-:Y:S01]  /*7a40*/  IMAD.MOV.U32 R17, RZ, RZ, R19 ;  /* 0x000000ffff117224 */ /* 0x000fe200078e0013 */
[----:B------:R-:W-:Y:S01]  /*7a50*/  IABS R19, R54 ;  /* 0x0000003600137213 */ /* 0x000fe20000000000 */
[--C-:B------:R-:W-:Y:S02]  /*7a60*/  @!P6 IMAD.IADD R10, R10, 0x1, -R3.reuse ;  /* 0x000000010a0ae824 */ /* 0x100fe400078e0a03 */
[----:B------:R-:W-:Y:S02]  /*7a70*/  IMAD.MOV R14, RZ, RZ, -R14 ;  /* 0x000000ffff0e7224 */ /* 0x000fe400078e0a0e */
[----:B------:R-:W-:Y:S01]  /*7a80*/  @!P0 IMAD.IADD R16, R16, 0x1, -R3 ;  /* 0x0000000110108824 */ /* 0x000fe200078e0a03 */
[C---:B------:R-:W-:Y:S01]  /*7a90*/  ISETP.GT.U32.AND P6, PT, R3.reuse, R10, PT ;  /* 0x0000000a0300720c */ /* 0x040fe20003fc4070 */
[----:B------:R-:W-:Y:S02]  /*7aa0*/  IMAD R12, R3, R14, R13 ;  /* 0x0000000e030c7224 */ /* 0x000fe400078e020d */
[----:B------:R-:W-:-:S04]  /*7ab0*/  IMAD.HI.U32 R14, R4, R19, RZ ;  /* 0x00000013040e7227 */ /* 0x000fc800078e00ff */
[----:B------:R-:W-:Y:S02]  /*7ac0*/  @!P2 IMAD.MOV R16, RZ, RZ, -R16 ;  /* 0x000000ffff10a224 */ /* 0x000fe400078e0a10 */
[----:B------:R-:W-:Y:S02]  /*7ad0*/  @!P1 IMAD.MOV R17, RZ, RZ, -R17 ;  /* 0x000000ffff119224 */ /* 0x000fe400078e0a11 */
[----:B------:R-:W-:Y:S01]  /*7ae0*/  IMAD.MOV R14, RZ, RZ, -R14 ;  /* 0x000000ffff0e7224 */ /* 0x000fe200078e0a0e */
[----:B------:R-:W-:Y:S01]  /*7af0*/  STL [R1+0x4f4], R16 ;  /* 0x0004f41001007387 */ /* 0x000fe20000100800 */
[----:B------:R-:W-:Y:S01]  /*7b00*/  @!P3 IMAD.IADD R18, R18, 0x1, -R3 ;  /* 0x000000011212b824 */ /* 0x000fe200078e0a03 */
[C---:B------:R-:W-:Y:S01]  /*7b10*/  ISETP.GT.U32.AND P3, PT, R3.reuse, R12, PT ;  /* 0x0000000c0300720c */ /* 0x040fe20003f64070 */
[----:B------:R-:W-:Y:S01]  /*7b20*/  IMAD R19, R3, R14, R19 ;  /* 0x0000000e03137224 */ /* 0x000fe200078e0213 */
[----:B------:R0:W-:Y:S01]  /*7b30*/  STL [R1+0x4ec], R17 ;  /* 0x0004ec1101007387 */ /* 0x0001e20000100800 */
[----:B------:R-:W-:-:S03]  /*7b40*/  @!P6 IMAD.IADD R10, R10, 0x1, -R3 ;  /* 0x000000010a0ae824 */ /* 0x000fc600078e0a03 */
[----:B------:R-:W-:Y:S02]  /*7b50*/  ISETP.GT.U32.AND P6, PT, R3, R19, PT ;  /* 0x000000130300720c */ /* 0x000fe40003fc4070 */
[----:B0-----:R-:W-:Y:S02]  /*7b60*/  IABS R17, R56 ;  /* 0x0000003800117213 */ /* 0x001fe40000000000 */
[----:B------:R-:W-:-:S03]  /*7b70*/  IABS R16, R55 ;  /* 0x0000003700107213 */ /* 0x000fc60000000000 */
[----:B------:R-:W-:Y:S01]  /*7b80*/  IMAD.HI.U32 R14, R4, R17, RZ ;  /* 0x00000011040e7227 */ /* 0x000fe200078e00ff */
[----:B------:R-:W-:-:S03]  /*7b90*/  ISETP.GE.AND P0, PT, R49, RZ, PT ;  /* 0x000000ff3100720c */ /* 0x000fc60003f06270 */
[----:B------:R-:W-:Y:S02]  /*7ba0*/  IMAD.MOV R14, RZ, RZ, -R14 ;  /* 0x000000ffff0e7224 */ /* 0x000fe400078e0a0e */
[----:B------:R-:W-:-:S04]  /*7bb0*/  IMAD.HI.U32 R13, R4, R16, RZ ;  /* 0x00000010040d7227 */ /* 0x000fc800078e00ff */
[----:B------:R-:W-:Y:S01]  /*7bc0*/  IMAD.MOV.U32 R44, RZ, RZ, R21 ;  /* 0x000000ffff2c7224 */ /* 0x000fe200078e0015 */
[----:B------:R-:W-:Y:S01]  /*7bd0*/  IABS R21, R58 ;  /* 0x0000003a00157213 */ /* 0x000fe20000000000 */
[----:B------:R-:W-:Y:S02]  /*7be0*/  @!P3 IMAD.IADD R12, R12, 0x1, -R3 ;  /* 0x000000010c0cb824 */ /* 0x000fe400078e0a03 */
[C---:B------:R-:W-:Y:S02]  /*7bf0*/  IMAD R17, R3.reuse, R14, R17 ;  /* 0x0000000e03117224 */ /* 0x040fe400078e0211 */
[----:B------:R-:W-:Y:S01]  /*7c00*/  IMAD.MOV R15, RZ, RZ, -R13 ;  /* 0x000000ffff0f7224 */ /* 0x000fe200078e0a0d */
[----:B------:R-:W-:Y:S01]  /*7c10*/  ISETP.GT.U32.AND P5, PT, R3, R11, PT ;  /* 0x0000000b0300720c */ /* 0x000fe20003fa4070 */
[----:B------:R-:W-:Y:S01]  /*7c20*/  @!P6 IMAD.IADD R19, R19, 0x1, -R3 ;  /* 0x000000011313e824 */ /* 0x000fe200078e0a03 */
[C---:B------:R-:W-:Y:S01]  /*7c30*/  ISETP.GT.U32.AND P3, PT, R3.reuse, R12, PT ;  /* 0x0000000c0300720c */ /* 0x040fe20003f64070 */
[C---:B------:R-:W-:Y:S01]  /*7c40*/  IMAD R16, R3.reuse, R15, R16 ;  /* 0x0000000f03107224 */ /* 0x040fe200078e0210 */
[----:B------:R-:W-:Y:S01]  /*7c50*/  ISETP.GT.U32.AND P6, PT, R3, R17, PT ;  /* 0x000000110300720c */ /* 0x000fe20003fc4070 */
[----:B------:R-:W-:-:S04]  /*7c60*/  IMAD.HI.U32 R15, R4, R21, RZ ;  /* 0x00000015040f7227 */ /* 0x000fc800078e00ff */
[----:B------:R-:W-:Y:S02]  /*7c70*/  @!P0 IMAD.MOV R9, RZ, RZ, -R9 ;  /* 0x000000ffff098224 */ /* 0x000fe400078e0a09 */
[----:B------:R-:W-:Y:S01]  /*7c80*/  IMAD.MOV R15, RZ, RZ, -R15 ;  /* 0x000000ffff0f7224 */ /* 0x000fe200078e0a0f */
[----:B------:R-:W-:Y:S02]  /*7c90*/  ISETP.GE.AND P4, PT, R50, RZ, PT ;  /* 0x000000ff3200720c */ /* 0x000fe40003f86270 */
[----:B------:R0:W-:Y:S01]  /*7ca0*/  STL [R1+0x4e8], R9 ;  /* 0x0004e80901007387 */ /* 0x0001e20000100800 */
[----:B------:R-:W-:Y:S02]  /*7cb0*/  IMAD R21, R3, R15, R21 ;  /* 0x0000000f03157224 */ /* 0x000fe400078e0215 */
[--C-:B------:R-:W-:Y:S02]  /*7cc0*/  @!P5 IMAD.IADD R11, R11, 0x1, -R3.reuse ;  /* 0x000000010b0bd824 */ /* 0x100fe400078e0a03 */
[--C-:B------:R-:W-:Y:S01]  /*7cd0*/  @!P3 IMAD.IADD R12, R12, 0x1, -R3.reuse ;  /* 0x000000010c0cb824 */ /* 0x100fe200078e0a03 */
[----:B------:R-:W-:Y:S01]  /*7ce0*/  ISETP.GT.U32.AND P3, PT, R3, R16, PT ;  /* 0x000000100300720c */ /* 0x000fe20003f64070 */
[----:B------:R-:W-:Y:S01]  /*7cf0*/  @!P6 IMAD.IADD R17, R17, 0x1, -R3 ;  /* 0x000000011111e824 */ /* 0x000fe200078e0a03 */
[----:B0-----:R-:W-:-:S02]  /*7d00*/  IABS R9, R57 ;  /* 0x0000003900097213 */ /* 0x001fc40000000000 */
[----:B------:R-:W-:-:S03]  /*7d10*/  ISETP.GT.U32.AND P6, PT, R3, R21, PT ;  /* 0x000000150300720c */ /* 0x000fc60003fc4070 */
[----:B------:R-:W-:Y:S01]  /*7d20*/  IMAD.HI.U32 R13, R4, R9, RZ ;  /* 0x00000009040d7227 */ /* 0x000fe200078e00ff */
[C---:B------:R-:W-:Y:S02]  /*7d30*/  ISETP.GT.U32.AND P5, PT, R3.reuse, R11, PT ;  /* 0x0000000b0300720c */ /* 0x040fe40003fa4070 */
[----:B------:R-:W-:Y:S01]  /*7d40*/  IABS R14, R59 ;  /* 0x0000003b000e7213 */ /* 0x000fe20000000000 */
[----:B------:R-:W-:Y:S02]  /*7d50*/  IMAD.MOV R13, RZ, RZ, -R13 ;  /* 0x000000ffff0d7224 */ /* 0x000fe400078e0a0d */
[----:B------:R-:W-:Y:S02]  /*7d60*/  IMAD.MOV.U32 R47, RZ, RZ, R28 ;  /* 0x000000ffff2f7224 */ /* 0x000fe400078e001c */
[----:B------:R-:W-:Y:S02]  /*7d70*/  IMAD.MOV.U32 R28, RZ, RZ, R26 ;  /* 0x000000ffff1c7224 */ /* 0x000fe400078e001a */
[----:B------:R-:W-:Y:S01]  /*7d80*/  @!P4 IMAD.MOV R18, RZ, RZ, -R18 ;  /* 0x000000ffff12c224 */ /* 0x000fe200078e0a12 */
[----:B------:R-:W-:Y:S01]  /*7d90*/  ISETP.GT.U32.AND P4, PT, R3, R19, PT ;  /* 0x000000130300720c */ /* 0x000fe20003f84070 */
[----:B------:R-:W-:-:S02]  /*7da0*/  IMAD.MOV.U32 R26, RZ, RZ, R22 ;  /* 0x000000ffff1a7224 */ /* 0x000fc400078e0016 */
[----:B------:R-:W-:Y:S02]  /*7db0*/  IMAD R9, R3, R13, R9 ;  /* 0x0000000d03097224 */ /* 0x000fe400078e0209 */
[----:B------:R-:W-:Y:S01]  /*7dc0*/  IMAD.HI.U32 R22, R4, R14, RZ ;  /* 0x0000000e04167227 */ /* 0x000fe200078e00ff */
[----:B------:R-:W-:Y:S02]  /*7dd0*/  ISETP.GE.AND P2, PT, R51, RZ, PT ;  /* 0x000000ff3300720c */ /* 0x000fe40003f46270 */
[----:B------:R-:W-:Y:S01]  /*7de0*/  ISETP.GE.AND P1, PT, R52, RZ, PT ;  /* 0x000000ff3400720c */ /* 0x000fe20003f26270 */
[--C-:B------:R-:W-:Y:S01]  /*7df0*/  @!P3 IMAD.IADD R16, R16, 0x1, -R3.reuse ;  /* 0x000000011010b824 */ /* 0x100fe200078e0a03 */
[----:B------:R-:W-:Y:S01]  /*7e00*/  ISETP.GE.AND P0, PT, R53, RZ, PT ;  /* 0x000000ff3500720c */ /* 0x000fe20003f06270 */
[----:B------:R-:W-:Y:S01]  /*7e10*/  IMAD.MOV R22, RZ, RZ, -R22 ;  /* 0x000000ffff167224 */ /* 0x000fe200078e0a16 */
[----:B------:R-:W-:Y:S01]  /*7e20*/  ISETP.GT.U32.AND P3, PT, R3, R9, PT ;  /* 0x000000090300720c */ /* 0x000fe20003f64070 */
[----:B------:R-:W-:Y:S01]  /*7e30*/  @!P6 IMAD.IADD R21, R21, 0x1, -R3 ;  /* 0x000000011515e824 */ /* 0x000fe200078e0a03 */
[----:B------:R-:W-:Y:S01]  /*7e40*/  IABS R15, R62 ;  /* 0x0000003e000f7213 */ /* 0x000fe20000000000 */
[----:B------:R-:W-:-:S02]  /*7e50*/  IMAD.MOV.U32 R46, RZ, RZ, R41 ;  /* 0x000000ffff2e7224 */ /* 0x000fc400078e0029 */
[----:B------:R-:W-:Y:S01]  /*7e60*/  @!P5 IMAD.IADD R11, R11, 0x1, -R3 ;  /* 0x000000010b0bd824 */ /* 0x000fe200078e0a03 */
[C---:B------:R-:W-:Y:S01]  /*7e70*/  ISETP.GT.U32.AND P6, PT, R3.reuse, R21, PT ;  /* 0x000000150300720c */ /* 0x040fe20003fc4070 */
[----:B------:R-:W-:Y:S02]  /*7e80*/  IMAD.MOV.U32 R41, RZ, RZ, R39 ;  /* 0x000000ffff297224 */ /* 0x000fe400078e0027 */
[----:B------:R-:W-:Y:S02]  /*7e90*/  IMAD R14, R3, R22, R14 ;  /* 0x00000016030e7224 */ /* 0x000fe400078e020e */
[----:B------:R-:W-:Y:S02]  /*7ea0*/  IMAD.MOV.U32 R39, RZ, RZ, R25 ;  /* 0x000000ffff277224 */ /* 0x000fe400078e0019 */
[----:B------:R-:W-:Y:S01]  /*7eb0*/  IMAD.HI.U32 R25, R4, R15, RZ ;  /* 0x0000000f04197227 */ /* 0x000fe200078e00ff */
[----:B------:R-:W-:-:S03]  /*7ec0*/  IABS R13, R60 ;  /* 0x0000003c000d7213 */ /* 0x000fc60000000000 */
[----:B------:R-:W-:Y:S02]  /*7ed0*/  IMAD.MOV.U32 R50, RZ, RZ, R11 ;  /* 0x000000ffff327224 */ /* 0x000fe400078e000b */
[----:B------:R-:W-:Y:S01]  /*7ee0*/  IMAD.MOV.U32 R45, RZ, RZ, R20 ;  /* 0x000000ffff2d7224 */ /* 0x000fe200078e0014 */
[----:B------:R-:W-:Y:S01]  /*7ef0*/  IABS R20, R61 ;  /* 0x0000003d00147213 */ /* 0x000fe20000000000 */
[----:B------:R-:W-:Y:S01]  /*7f00*/  @!P4 IMAD.IADD R19, R19, 0x1, -R3 ;  /* 0x000000011313c824 */ /* 0x000fe200078e0a03 */
[----:B------:R-:W-:Y:S01]  /*7f10*/  ISETP.GT.U32.AND P4, PT, R3, R14, PT ;  /* 0x0000000e0300720c */ /* 0x000fe20003f84070 */
[----:B------:R-:W-:Y:S02]  /*7f20*/  IMAD.MOV.U32 R11, RZ, RZ, R12 ;  /* 0x000000ffff0b7224 */ /* 0x000fe400078e000c */
[----:B------:R-:W-:Y:S02]  /*7f30*/  IMAD.MOV R25, RZ, RZ, -R25 ;  /* 0x000000ffff197224 */ /* 0x000fe400078e0a19 */
[----:B------:R-:W-:-:S02]  /*7f40*/  IMAD.MOV.U32 R48, RZ, RZ, R43 ;  /* 0x000000ffff307224 */ /* 0x000fc400078e002b */
[----:B------:R-:W-:Y:S01]  /*7f50*/  @!P2 IMAD.MOV R50, RZ, RZ, -R50 ;  /* 0x000000ffff32a224 */ /* 0x000fe200078e0a32 */
[C---:B------:R-:W-:Y:S01]  /*7f60*/  ISETP.GT.U32.AND P2, PT, R3.reuse, R16, PT ;  /* 0x000000100300720c */ /* 0x040fe20003f44070 */
[----:B------:R-:W-:Y:S02]  /*7f70*/  IMAD.MOV.U32 R43, RZ, RZ, R36 ;  /* 0x000000ffff2b7224 */ /* 0x000fe400078e0024 */
[----:B------:R-:W-:Y:S02]  /*7f80*/  IMAD.MOV.U32 R49, RZ, RZ, R24 ;  /* 0x000000ffff317224 */ /* 0x000fe400078e0018 */
[----:B------:R-:W-:Y:S01]  /*7f90*/  @!P1 IMAD.MOV R10, RZ, RZ, -R10 ;  /* 0x000000ffff0a9224 */ /* 0x000fe200078e0a0a */
[----:B------:R-:W-:Y:S01]  /*7fa0*/  ISETP.GT.U32.AND P1, PT, R3, R17, PT ;  /* 0x000000110300720c */ /* 0x000fe20003f24070 */
[----:B------:R-:W-:Y:S02]  /*7fb0*/  IMAD.MOV.U32 R36, RZ, RZ, R23 ;  /* 0x000000ffff247224 */ /* 0x000fe400078e0017 */
[----:B------:R-:W-:Y:S01]  /*7fc0*/  IMAD.HI.U32 R24, R4, R13, RZ ;  /* 0x0000000d04187227 */ /* 0x000fe200078e00ff */
[----:B------:R-:W-:Y:S03]  /*7fd0*/  STL [R1+0x4d4], R18 ;  /* 0x0004d41201007387 */ /* 0x000fe60000100800 */
[----:B------:R-:W-:-:S02]  /*7fe0*/  @!P0 IMAD.MOV R11, RZ, RZ, -R11 ;  /* 0x000000ffff0b8224 */ /* 0x000fc400078e0a0b */
[----:B------:R-:W-:Y:S01]  /*7ff0*/  IMAD.HI.U32 R23, R4, R20, RZ ;  /* 0x0000001404177227 */ /* 0x000fe200078e00ff */
[----:B------:R-:W-:Y:S03]  /*8000*/  STL [R1+0x4d0], R50 ;  /* 0x0004d03201007387 */ /* 0x000fe60000100800 */
[----:B------:R-:W-:Y:S02]  /*8010*/  @!P3 IMAD.IADD R9, R9, 0x1, -R3 ;  /* 0x000000010909b824 */ /* 0x000fe400078e0a03 */
[C---:B------:R-:W-:Y:S01]  /*8020*/  IMAD R15, R3.reuse, R25, R15 ;  /* 0x00000019030f7224 */ /* 0x040fe200078e020f */
[----:B------:R-:W-:Y:S01]  /*8030*/  STL [R1+0x4cc], R10 ;  /* 0x0004cc0a01007387 */ /* 0x000fe20000100800 */
[----:B------:R-:W-:Y:S01]  /*8040*/  IMAD.MOV R24, RZ, RZ, -R24 ;  /* 0x000000ffff187224 */ /* 0x000fe200078e0a18 */
[----:B------:R-:W-:Y:S01]  /*8050*/  ISETP.GT.U32.AND P0, PT, R3, R9, PT ;  /* 0x000000090300720c */ /* 0x000fe20003f04070 */
[----:B------:R-:W-:Y:S01]  /*8060*/  IMAD.MOV R23, RZ, RZ, -R23 ;  /* 0x000000ffff177224 */ /* 0x000fe200078e0a17 */
[----:B------:R0:W-:Y:S01]  /*8070*/  STL [R1+0x4c8], R11 ;  /* 0x0004c80b01007387 */ /* 0x0001e20000100800 */
[----:B------:R-:W-:Y:S01]  /*8080*/  @!P6 IMAD.IADD R21, R21, 0x1, -R3 ;  /* 0x000000011515e824 */ /* 0x000fe200078e0a03 */
[C---:B------:R-:W-:Y:S01]  /*8090*/  ISETP.GT.U32.AND P6, PT, R3.reuse, R15, PT ;  /* 0x0000000f0300720c */ /* 0x040fe20003fc4070 */
[----:B------:R-:W-:-:S02]  /*80a0*/  IMAD R13, R3, R24, R13 ;  /* 0x00000018030d7224 */ /* 0x000fc400078e020d */
[----:B------:R-:W-:Y:S02]  /*80b0*/  IMAD R20, R3, R23, R20 ;  /* 0x0000001703147224 */ /* 0x000fe400078e0214 */
[--C-:B------:R-:W-:Y:S01]  /*80c0*/  @!P4 IMAD.IADD R14, R14, 0x1, -R3.reuse ;  /* 0x000000010e0ec824 */ /* 0x100fe200078e0a03 */
[----:B0-----:R-:W-:Y:S02]  /*80d0*/  IABS R11, R63 ;  /* 0x0000003f000b7213 */ /* 0x001fe40000000000 */
[----:B------:R-:W-:Y:S01]  /*80e0*/  ISETP.GE.AND P4, PT, R57, RZ, PT ;  /* 0x000000ff3900720c */ /* 0x000fe20003f86270 */
[----:B------:R-:W-:Y:S02]  /*80f0*/  @!P2 IMAD.IADD R16, R16, 0x1, -R3 ;  /* 0x000000011010a824 */ /* 0x000fe400078e0a03 */
[----:B------:R-:W-:Y:S01]  /*8100*/  IMAD.HI.U32 R12, R4, R11, RZ ;  /* 0x0000000b040c7227 */ /* 0x000fe200078e00ff */
[----:B------:R-:W-:-:S03]  /*8110*/  ISETP.GT.U32.AND P2, PT, R3, R13, PT ;  /* 0x0000000d0300720c */ /* 0x000fc60003f44070 */
[--C-:B------:R-:W-:Y:S01]  /*8120*/  @!P1 IMAD.IADD R17, R17, 0x1, -R3.reuse ;  /* 0x0000000111119824 */ /* 0x100fe200078e0a03 */
[----:B------:R-:W-:Y:S01]  /*8130*/  ISETP.GT.U32.AND P1, PT, R3, R20, PT ;  /* 0x000000140300720c */ /* 0x000fe20003f24070 */
[----:B------:R-:W-:Y:S01]  /*8140*/  IMAD.MOV R12, RZ, RZ, -R12 ;  /* 0x000000ffff0c7224 */ /* 0x000fe200078e0a0c */
[----:B------:R-:W-:Y:S01]  /*8150*/  ISETP.GE.AND P5, PT, R54, RZ, PT ;  /* 0x000000ff3600720c */ /* 0x000fe20003fa6270 */
[----:B------:R-:W-:Y:S02]  /*8160*/  @!P0 IMAD.IADD R9, R9, 0x1, -R3 ;  /* 0x0000000109098824 */ /* 0x000fe400078e0a03 */
[----:B------:R-:W-:Y:S02]  /*8170*/  IMAD R11, R3, R12, R11 ;  /* 0x0000000c030b7224 */ /* 0x000fe400078e020b */
[----:B------:R-:W-:Y:S01]  /*8180*/  @!P6 IMAD.IADD R15, R15, 0x1, -R3 ;  /* 0x000000010f0fe824 */ /* 0x000fe200078e0a03 */
[----:B------:R-:W-:Y:S02]  /*8190*/  ISETP.GT.U32.AND P6, PT, R3, R14, PT ;  /* 0x0000000e0300720c */ /* 0x000fe40003fc4070 */
[----:B------:R-:W-:Y:S01]  /*81a0*/  ISETP.GE.AND P3, PT, R55, RZ, PT ;  /* 0x000000ff3700720c */ /* 0x000fe20003f66270 */
[----:B------:R-:W-:Y:S01]  /*81b0*/  @!P4 IMAD.MOV R9, RZ, RZ, -R9 ;  /* 0x000000ffff09c224 */ /* 0x000fe200078e0a09 */
[----:B------:R-:W-:-:S02]  /*81c0*/  ISETP.GE.AND P0, PT, R56, RZ, PT ;  /* 0x000000ff3800720c */ /* 0x000fc40003f06270 */
[----:B------:R-:W-:Y:S02]  /*81d0*/  IABS R10, R64 ;  /* 0x00000040000a7213 */ /* 0x000fe40000000000 */
[----:B------:R-:W-:Y:S01]  /*81e0*/  ISETP.GT.U32.AND P4, PT, R3, R11, PT ;  /* 0x0000000b0300720c */ /* 0x000fe20003f84070 */
[--C-:B------:R-:W-:Y:S01]  /*81f0*/  @!P2 IMAD.IADD R13, R13, 0x1, -R3.reuse ;  /* 0x000000010d0da824 */ /* 0x100fe200078e0a03 */
[----:B------:R-:W-:Y:S01]  /*8200*/  ISETP.GE.AND P2, PT, R58, RZ, PT ;  /* 0x000000ff3a00720c */ /* 0x000fe20003f46270 */
[----:B------:R-:W-:Y:S01]  /*8210*/  @!P1 IMAD.IADD R20, R20, 0x1, -R3 ;  /* 0x0000000114149824 */ /* 0x000fe200078e0a03 */
[----:B------:R-:W-:Y:S01]  /*8220*/  ISETP.GE.AND P1, PT, R59, RZ, PT ;  /* 0x000000ff3b00720c */ /* 0x000fe20003f26270 */
[----:B------:R-:W-:-:S04]  /*8230*/  IMAD.HI.U32 R18, R4, R10, RZ ;  /* 0x0000000a04127227 */ /* 0x000fc800078e00ff */
[----:B------:R-:W-:Y:S02]  /*8240*/  IMAD.MOV.U32 R24, RZ, RZ, R19 ;  /* 0x000000ffff187224 */ /* 0x000fe400078e0013 */
[----:B------:R-:W-:Y:S02]  /*8250*/  IMAD.MOV.U32 R23, RZ, RZ, R16 ;  /* 0x000000ffff177224 */ /* 0x000fe400078e0010 */
[----:B------:R-:W-:Y:S02]  /*8260*/  IMAD.MOV.U32 R22, RZ, RZ, R17 ;  /* 0x000000ffff167224 */ /* 0x000fe400078e0011 */
[----:B------:R-:W-:Y:S02]  /*8270*/  IMAD.MOV R18, RZ, RZ, -R18 ;  /* 0x000000ffff127224 */ /* 0x000fe400078e0a12 */
[----:B------:R-:W-:Y:S02]  /*8280*/  @!P5 IMAD.MOV R24, RZ, RZ, -R24 ;  /* 0x000000ffff18d224 */ /* 0x000fe400078e0a18 */
[----:B------:R-:W-:-:S02]  /*8290*/  @!P6 IMAD.IADD R14, R14, 0x1, -R3 ;  /* 0x000000010e0ee824 */ /* 0x000fc400078e0a03 */
[----:B------:R-:W-:Y:S01]  /*82a0*/  @!P3 IMAD.MOV R23, RZ, RZ, -R23 ;  /* 0x000000ffff17b224 */ /* 0x000fe200078e0a17 */
[C---:B------:R-:W-:Y:S01]  /*82b0*/  ISETP.GT.U32.AND P3, PT, R3.reuse, R13, PT ;  /* 0x0000000d0300720c */ /* 0x040fe20003f64070 */
[----:B------:R-:W-:Y:S01]  /*82c0*/  @!P0 IMAD.MOV R22, RZ, RZ, -R22 ;  /* 0x000000ffff168224 */ /* 0x000fe200078e0a16 */
[C---:B------:R-:W-:Y:S01]  /*82d0*/  ISETP.GT.U32.AND P5, PT, R3.reuse, R15, PT ;  /* 0x0000000f0300720c */ /* 0x040fe20003fa4070 */
[C---:B------:R-:W-:Y:S01]  /*82e0*/  IMAD R10, R3.reuse, R18, R10 ;  /* 0x00000012030a7224 */ /* 0x040fe200078e020a */
[----:B------:R-:W-:Y:S01]  /*82f0*/  IABS R12, R65 ;  /* 0x00000041000c7213 */ /* 0x000fe20000000000 */
[----:B------:R-:W-:Y:S01]  /*8300*/  IMAD.MOV.U32 R16, RZ, RZ, R21 ;  /* 0x000000ffff107224 */ /* 0x000fe200078e0015 */
[----:B------:R-:W-:Y:S01]  /*8310*/  ISETP.GT.U32.AND P0, PT, R3, R20, PT ;  /* 0x000000140300720c */ /* 0x000fe20003f04070 */
[----:B------:R-:W-:Y:S01]  /*8320*/  @!P4 IMAD.IADD R11, R11, 0x1, -R3 ;  /* 0x000000010b0bc824 */ /* 0x000fe200078e0a03 */
[----:B------:R-:W-:Y:S01]  /*8330*/  STL [R1+0x41c], R24 ;  /* 0x00041c1801007387 */ /* 0x000fe20000100800 */
[----:B------:R-:W-:-:S02]  /*8340*/  IMAD.MOV.U32 R18, RZ, RZ, R14 ;  /* 0x000000ffff127224 */ /* 0x000fc400078e000e */
[----:B------:R-:W-:Y:S01]  /*8350*/  @!P2 IMAD.MOV R16, RZ, RZ, -R16 ;  /* 0x000000ffff10a224 */ /* 0x000fe200078e0a10 */
[----:B------:R-:W-:Y:S01]  /*8360*/  STL [R1+0x420], R23 ;  /* 0x0004201701007387 */ /* 0x000fe20000100800 */
[----:B------:R-:W-:Y:S01]  /*8370*/  @!P1 IMAD.MOV R18, RZ, RZ, -R18 ;  /* 0x000000ffff129224 */ /* 0x000fe200078e0a12 */
[C---:B------:R-:W-:Y:S02]  /*8380*/  ISETP.GT.U32.AND P6, PT, R3.reuse, R10, PT ;  /* 0x0000000a0300720c */ /* 0x040fe40003fc4070 */
[----:B------:R-:W-:Y:S01]  /*8390*/  STL [R1+0x424], R22 ;  /* 0x0004241601007387 */ /* 0x000fe20000100800 */
[----:B------:R-:W-:-:S03]  /*83a0*/  ISETP.GT.U32.AND P1, PT, R3, R11, PT ;  /* 0x0000000b0300720c */ /* 0x000fc60003f24070 */
[----:B------:R0:W-:Y:S01]  /*83b0*/  STL [R1+0x428], R9 ;  /* 0x0004280901007387 */ /* 0x0001e20000100800 */
[----:B------:R-:W-:-:S03]  /*83c0*/  ISETP.GE.AND P2, PT, R60, RZ, PT ;  /* 0x000000ff3c00720c */ /* 0x000fc60003f46270 */
[----:B------:R1:W-:Y:S01]  /*83d0*/  STL [R1+0x430], R16 ;  /* 0x0004301001007387 */ /* 0x0003e20000100800 */
[----:B0-----:R-:W-:-:S04]  /*83e0*/  IMAD.HI.U32 R9, R4, R12, RZ ;  /* 0x0000000c04097227 */ /* 0x001fc800078e00ff */
[----:B------:R-:W-:Y:S01]  /*83f0*/  IMAD.MOV R9, RZ, RZ, -R9 ;  /* 0x000000ffff097224 */ /* 0x000fe200078e0a09 */
[----:B-1----:R-:W-:Y:S01]  /*8400*/  IABS R16, R66 ;  /* 0x0000004200107213 */ /* 0x002fe20000000000 */
[--C-:B------:R-:W-:Y:S01]  /*8410*/  @!P3 IMAD.IADD R13, R13, 0x1, -R3.reuse ;  /* 0x000000010d0db824 */ /* 0x100fe200078e0a03 */
[----:B------:R-:W-:Y:S01]  /*8420*/  ISETP.GE.AND P3, PT, R61, RZ, PT ;  /* 0x000000ff3d00720c */ /* 0x000fe20003f66270 */
[--C-:B------:R-:W-:Y:S01]  /*8430*/  @!P5 IMAD.IADD R15, R15, 0x1, -R3.reuse ;  /* 0x000000010f0fd824 */ /* 0x100fe200078e0a03 */
[----:B------:R-:W-:Y:S01]  /*8440*/  ISETP.GE.AND P5, PT, R63, RZ, PT ;  /* 0x000000ff3f00720c */ /* 0x000fe20003fa6270 */
[----:B------:R-:W-:Y:S01]  /*8450*/  @!P0 IMAD.IADD R20, R20, 0x1, -R3 ;  /* 0x0000000114148824 */ /* 0x000fe200078e0a03 */
[----:B------:R-:W-:Y:S01]  /*8460*/  ISETP.GE.AND P0, PT, R62, RZ, PT ;  /* 0x000000ff3e00720c */ /* 0x000fe20003f06270 */
[----:B------:R-:W-:Y:S02]  /*8470*/  IMAD R9, R3, R9, R12 ;  /* 0x0000000903097224 */ /* 0x000fe400078e020c */
[----:B------:R-:W-:-:S04]  /*8480*/  IMAD.HI.U32 R12, R4, R16, RZ ;  /* 0x00000010040c7227 */ /* 0x000fc800078e00ff */
[--C-:B------:R-:W-:Y:S01]  /*8490*/  @!P6 IMAD.IADD R10, R10, 0x1, -R3.reuse ;  /* 0x000000010a0ae824 */ /* 0x100fe200078e0a03 */
[----:B------:R-:W-:Y:S01]  /*84a0*/  ISETP.GT.U32.AND P6, PT, R3, R9, PT ;  /* 0x000000090300720c */ /* 0x000fe20003fc4070 */
[----:B------:R-:W-:Y:S02]  /*84b0*/  IMAD.MOV R12, RZ, RZ, -R12 ;  /* 0x000000ffff0c7224 */ /* 0x000fe400078e0a0c */
[----:B------:R-:W-:Y:S02]  /*84c0*/  @!P1 IMAD.IADD R11, R11, 0x1, -R3 ;  /* 0x000000010b0b9824 */ /* 0x000fe400078e0a03 */
[----:B------:R-:W-:Y:S02]  /*84d0*/  IMAD.MOV.U32 R17, RZ, RZ, R13 ;  /* 0x000000ffff117224 */ /* 0x000fe400078e000d */
[----:B------:R-:W-:Y:S02]  /*84e0*/  IMAD.MOV.U32 R13, RZ, RZ, R15 ;  /* 0x000000ffff0d7224 */ /* 0x000fe400078e000f */
[----:B------:R-:W-:-:S02]  /*84f0*/  IMAD.MOV.U32 R14, RZ, RZ, R20 ;  /* 0x000000ffff0e7224 */ /* 0x000fc400078e0014 */
[C---:B------:R-:W-:Y:S02]  /*8500*/  IMAD R16, R3.reuse, R12, R16 ;  /* 0x0000000c03107224 */ /* 0x040fe400078e0210 */
[----:B------:R-:W-:Y:S02]  /*8510*/  IMAD.MOV.U32 R15, RZ, RZ, R11 ;  /* 0x000000ffff0f7224 */ /* 0x000fe400078e000b */
[----:B------:R-:W-:Y:S01]  /*8520*/  @!P2 IMAD.MOV R17, RZ, RZ, -R17 ;  /* 0x000000ffff11a224 */ /* 0x000fe200078e0a11 */
[C---:B------:R-:W-:Y:S01]  /*8530*/  ISETP.GT.U32.AND P2, PT, R3.reuse, R10, PT ;  /* 0x0000000a0300720c */ /* 0x040fe20003f44070 */
[----:B------:R-:W-:Y:S02]  /*8540*/  @!P3 IMAD.MOV R14, RZ, RZ, -R14 ;  /* 0x000000ffff0eb224 */ /* 0x000fe400078e0a0e */
[----:B------:R-:W-:Y:S01]  /*8550*/  @!P5 IMAD.MOV R15, RZ, RZ, -R15 ;  /* 0x000000ffff0fd224 */ /* 0x000fe200078e0a0f */
[----:B------:R-:W-:Y:S01]  /*8560*/  ISETP.GT.U32.AND P5, PT, R3, R16, PT ;  /* 0x000000100300720c */ /* 0x000fe20003fa4070 */
[----:B------:R-:W-:Y:S01]  /*8570*/  @!P0 IMAD.MOV R13, RZ, RZ, -R13 ;  /* 0x000000ffff0d8224 */ /* 0x000fe200078e0a0d */
[----:B------:R-:W-:Y:S01]  /*8580*/  STL [R1+0x434], R18 ;  /* 0x0004341201007387 */ /* 0x000fe20000100800 */
[----:B------:R-:W-:-:S03]  /*8590*/  @!P6 IMAD.IADD R9, R9, 0x1, -R3 ;  /* 0x000000010909e824 */ /* 0x000fc600078e0a03 */
[----:B------:R-:W-:Y:S04]  /*85a0*/  STL [R1+0x438], R17 ;  /* 0x0004381101007387 */ /* 0x000fe80000100800 */
[----:B------:R-:W-:Y:S04]  /*85b0*/  STL [R1+0x440], R14 ;  /* 0x0004400e01007387 */ /* 0x000fe80000100800 */
[----:B------:R0:W-:Y:S01]  /*85c0*/  STL [R1+0x444], R13 ;  /* 0x0004440d01007387 */ /* 0x0001e20000100800 */
[----:B------:R-:W-:Y:S01]  /*85d0*/  ISETP.GE.AND P4, PT, R64, RZ, PT ;  /* 0x000000ff4000720c */ /* 0x000fe20003f86270 */
[----:B------:R-:W-:Y:S01]  /*85e0*/  @!P2 IMAD.IADD R10, R10, 0x1, -R3 ;  /* 0x000000010a0aa824 */ /* 0x000fe200078e0a03 */
[----:B------:R-:W-:-:S02]  /*85f0*/  ISETP.GT.U32.AND P6, PT, R3, R9, PT ;  /* 0x000000090300720c */ /* 0x000fc40003fc4070 */
[----:B0-----:R-:W-:Y:S01]  /*8600*/  IABS R13, R67 ;  /* 0x00000043000d7213 */ /* 0x001fe20000000000 */
[----:B------:R0:W-:Y:S01]  /*8610*/  STL [R1+0x448], R15 ;  /* 0x0004480f01007387 */ /* 0x0001e20000100800 */
[----:B------:R-:W-:-:S03]  /*8620*/  @!P5 IMAD.IADD R16, R16, 0x1, -R3 ;  /* 0x000000011010d824 */ /* 0x000fc600078e0a03 */
[----:B------:R-:W-:Y:S01]  /*8630*/  IMAD.HI.U32 R14, R4, R13, RZ ;  /* 0x0000000d040e7227 */ /* 0x000fe200078e00ff */
[----:B------:R-:W-:-:S03]  /*8640*/  IABS R11, R68 ;  /* 0x00000044000b7213 */ /* 0x000fc60000000000 */
[----:B0-----:R-:W-:Y:S02]  /*8650*/  IMAD.MOV.U32 R15, RZ, RZ, R10 ;  /* 0x000000ffff0f7224 */ /* 0x001fe400078e000a */
[----:B------:R-:W-:Y:S01]  /*8660*/  IMAD.MOV R10, RZ, RZ, -R14 ;  /* 0x000000ffff0a7224 */ /* 0x000fe200078e0a0e */
[----:B------:R-:W-:Y:S01]  /*8670*/  ISETP.GT.U32.AND P5, PT, R3, R16, PT ;  /* 0x000000100300720c */ /* 0x000fe20003fa4070 */
[----:B------:R-:W-:Y:S01]  /*8680*/  IMAD.HI.U32 R18, R4, R11, RZ ;  /* 0x0000000b04127227 */ /* 0x000fe200078e00ff */
[----:B------:R-:W-:-:S03]  /*8690*/  IABS R14, R70 ;  /* 0x00000046000e7213 */ /* 0x000fc60000000000 */
[----:B------:R-:W-:Y:S01]  /*86a0*/  IMAD R10, R3, R10, R13 ;  /* 0x0000000a030a7224 */ /* 0x000fe200078e020d */
[----:B------:R-:W-:Y:S01]  /*86b0*/  IABS R12, R69 ;  /* 0x00000045000c7213 */ /* 0x000fe20000000000 */
[----:B------:R-:W-:Y:S02]  /*86c0*/  @!P4 IMAD.MOV R15, RZ, RZ, -R15 ;  /* 0x000000ffff0fc224 */ /* 0x000fe400078e0a0f */
[----:B------:R-:W-:Y:S01]  /*86d0*/  @!P6 IMAD.IADD R9, R9, 0x1, -R3 ;  /* 0x000000010909e824 */ /* 0x000fe200078e0a03 */
[----:B------:R-:W-:Y:S01]  /*86e0*/  ISETP.GT.U32.AND P6, PT, R3, R10, PT ;  /* 0x0000000a0300720c */ /* 0x000fe20003fc4070 */
[----:B------:R-:W-:Y:S02]  /*86f0*/  IMAD.MOV R18, RZ, RZ, -R18 ;  /* 0x000000ffff127224 */ /* 0x000fe400078e0a12 */
[----:B------:R-:W-:Y:S01]  /*8700*/  IMAD.MOV.U32 R13, RZ, RZ, R14 ;  /* 0x000000ffff0d7224 */ /* 0x000fe200078e000e */
[----:B------:R-:W-:Y:S01]  /*8710*/  ISETP.GE.AND P3, PT, R65, RZ, PT ;  /* 0x000000ff4100720c */ /* 0x000fe20003f66270 */
[----:B------:R-:W-:Y:S01]  /*8720*/  IMAD R11, R3, R18, R11 ;  /* 0x00000012030b7224 */ /* 0x000fe200078e020b */
[----:B------:R-:W-:Y:S01]  /*8730*/  ISETP.GE.AND P0, PT, R66, RZ, PT ;  /* 0x000000ff4200720c */ /* 0x000fe20003f06270 */
[----:B------:R0:W-:Y:S01]  /*8740*/  STL [R1+0x44c], R15 ;  /* 0x00044c0f01007387 */ /* 0x0001e20000100800 */
[----:B------:R-:W-:Y:S01]  /*8750*/  IABS R14, R71 ;  /* 0x00000047000e7213 */ /* 0x000fe20000000000 */
[----:B------:R-:W-:-:S04]  /*8760*/  IMAD.HI.U32 R17, R4, R13, RZ ;  /* 0x0000000d04117227 */ /* 0x000fc800078e00ff */
[----:B------:R-:W-:Y:S01]  /*8770*/  @!P5 IMAD.IADD R16, R16, 0x1, -R3 ;  /* 0x000000011010d824 */ /* 0x000fe200078e0a03 */
[----:B------:R-:W-:Y:S01]  /*8780*/  ISETP.GT.U32.AND P5, PT, R3, R11, PT ;  /* 0x0000000b0300720c */ /* 0x000fe20003fa4070 */
[----:B0-----:R-:W-:-:S04]  /*8790*/  IMAD.HI.U32 R15, R4, R12, RZ ;  /* 0x0000000c040f7227 */ /* 0x001fc800078e00ff */
[----:B------:R-:W-:Y:S02]  /*87a0*/  IMAD.MOV R15, RZ, RZ, -R15 ;  /* 0x000000ffff0f7224 */ /* 0x000fe400078e0a0f */
[----:B------:R-:W-:Y:S02]  /*87b0*/  IMAD.MOV R17, RZ, RZ, -R17 ;  /* 0x000000ffff117224 */ /* 0x000fe400078e0a11 */
[----:B------:R-:W-:-:S04]  /*87c0*/  IMAD.HI.U32 R19, R4, R14, RZ ;  /* 0x0000000e04137227 */ /* 0x000fc800078e00ff */
[----:B------:R-:W-:Y:S02]  /*87d0*/  @!P6 IMAD.IADD R10, R10, 0x1, -R3 ;  /* 0x000000010a0ae824 */ /* 0x000fe400078e0a03 */
[C---:B------:R-:W-:Y:S02]  /*87e0*/  IMAD R12, R3.reuse, R15, R12 ;  /* 0x0000000f030c7224 */ /* 0x040fe400078e020c */
[C---:B------:R-:W-:Y:S02]  /*87f0*/  IMAD R13, R3.reuse, R17, R13 ;  /* 0x00000011030d7224 */ /* 0x040fe400078e020d */
[----:B------:R-:W-:Y:S02]  /*8800*/  IMAD.MOV R19, RZ, RZ, -R19 ;  /* 0x000000ffff137224 */ /* 0x000fe400078e0a13 */
[----:B------:R-:W-:Y:S02]  /*8810*/  IMAD.MOV.U32 R21, RZ, RZ, R9 ;  /* 0x000000ffff157224 */ /* 0x000fe400078e0009 */
[----:B------:R-:W-:Y:S01]  /*8820*/  IMAD.MOV.U32 R20, RZ, RZ, R16 ;  /* 0x000000ffff147224 */ /* 0x000fe200078e0010 */
[----:B------:R-:W-:Y:S01]  /*8830*/  IABS R18, R72 ;  /* 0x0000004800127213 */ /* 0x000fe20000000000 */
[C---:B------:R-:W-:Y:S01]  /*8840*/  IMAD R14, R3.reuse, R19, R14 ;  /* 0x00000013030e7224 */ /* 0x040fe200078e020e */
[C---:B------:R-:W-:Y:S01]  /*8850*/  ISETP.GT.U32.AND P6, PT, R3.reuse, R10, PT ;  /* 0x0000000a0300720c */ /* 0x040fe20003fc4070 */
[----:B------:R-:W-:Y:S01]  /*8860*/  @!P3 IMAD.MOV R21, RZ, RZ, -R21 ;  /* 0x000000ffff15b224 */ /* 0x000fe200078e0a15 */
[C---:B------:R-:W-:Y:S01]  /*8870*/  ISETP.GT.U32.AND P3, PT, R3.reuse, R12, PT ;  /* 0x0000000c0300720c */ /* 0x040fe20003f64070 */
[----:B------:R-:W-:Y:S01]  /*8880*/  @!P0 IMAD.MOV R20, RZ, RZ, -R20 ;  /* 0x000000ffff148224 */ /* 0x000fe200078e0a14 */
[----:B------:R-:W-:Y:S01]  /*8890*/  ISETP.GT.U32.AND P0, PT, R3, R13, PT ;  /* 0x0000000d0300720c */ /* 0x000fe20003f04070 */
[----:B------:R-:W-:Y:S01]  /*88a0*/  @!P5 IMAD.IADD R11, R11, 0x1, -R3 ;  /* 0x000000010b0bd824 */ /* 0x000fe200078e0a03 */
[----:B------:R-:W-:Y:S01]  /*88b0*/  ISETP.GT.U32.AND P5, PT, R3, R14, PT ;  /* 0x0000000e0300720c */ /* 0x000fe20003fa4070 */
[----:B------:R-:W-:-:S04]  /*88c0*/  IMAD.HI.U32 R9, R4, R18, RZ ;  /* 0x0000001204097227 */ /* 0x000fc800078e00ff */
[----:B------:R-:W-:Y:S01]  /*88d0*/  IMAD.MOV R9, RZ, RZ, -R9 ;  /* 0x000000ffff097224 */ /* 0x000fe200078e0a09 */
[----:B------:R-:W-:Y:S01]  /*88e0*/  IABS R17, R74 ;  /* 0x0000004a00117213 */ /* 0x000fe20000000000 */
[--C-:B------:R-:W-:Y:S02]  /*88f0*/  @!P6 IMAD.IADD R10, R10, 0x1, -R3.reuse ;  /* 0x000000010a0ae824 */ /* 0x100fe400078e0a03 */
[C---:B------:R-:W-:Y:S01]  /*8900*/  IMAD R18, R3.reuse, R9, R18 ;  /* 0x0000000903127224 */ /* 0x040fe200078e0212 */
[----:B------:R-:W-:Y:S01]  /*8910*/  IABS R9, R73 ;  /* 0x0000004900097213 */ /* 0x000fe20000000000 */
[--C-:B------:R-:W-:Y:S01]  /*8920*/  @!P3 IMAD.IADD R12, R12, 0x1, -R3.reuse ;  /* 0x000000010c0cb824 */ /* 0x100fe200078e0a03 */
[----:B------:R-:W-:Y:S01]  /*8930*/  ISETP.GT.U32.AND P3, PT, R3, R11, PT ;  /* 0x0000000b0300720c */ /* 0x000fe20003f64070 */
[----:B------:R-:W-:Y:S01]  /*8940*/  @!P0 IMAD.IADD R13, R13, 0x1, -R3 ;  /* 0x000000010d0d8824 */ /* 0x000fe200078e0a03 */
[----:B------:R-:W-:Y:S01]  /*8950*/  ISETP.GE.AND P1, PT, R67, RZ, PT ;  /* 0x000000ff4300720c */ /* 0x000fe20003f26270 */
[----:B------:R-:W-:-:S02]  /*8960*/  IMAD.MOV.U32 R19, RZ, RZ, R10 ;  /* 0x000000ffff137224 */ /* 0x000fc400078e000a */
[----:B------:R-:W-:Y:S01]  /*8970*/  @!P5 IMAD.IADD R14, R14, 0x1, -R3 ;  /* 0x000000010e0ed824 */ /* 0x000fe200078e0a03 */
[----:B------:R-:W-:Y:S01]  /*8980*/  ISETP.GT.U32.AND P5, PT, R3, R13, PT ;  /* 0x0000000d0300720c */ /* 0x000fe20003fa4070 */
[----:B------:R-:W-:Y:S02]  /*8990*/  IMAD.MOV.U32 R10, RZ, RZ, R17 ;  /* 0x000000ffff0a7224 */ /* 0x000fe400078e0011 */
[----:B------:R-:W-:-:S04]  /*89a0*/  IMAD.HI.U32 R17, R4, R9, RZ ;  /* 0x0000000904117227 */ /* 0x000fc800078e00ff */
[----:B------:R-:W-:Y:S02]  /*89b0*/  IMAD.MOV R17, RZ, RZ, -R17 ;  /* 0x000000ffff117224 */ /* 0x000fe400078e0a11 */
[----:B------:R-:W-:Y:S01]  /*89c0*/  @!P3 IMAD.IADD R11, R11, 0x1, -R3 ;  /* 0x000000010b0bb824 */ /* 0x000fe200078e0a03 */
[C---:B------:R-:W-:Y:S01]  /*89d0*/  ISETP.GT.U32.AND P3, PT, R3.reuse, R18, PT ;  /* 0x000000120300720c */ /* 0x040fe20003f64070 */
[----:B------:R-:W-:Y:S01]  /*89e0*/  IMAD R9, R3, R17, R9 ;  /* 0x0000001103097224 */ /* 0x000fe200078e0209 */
[----:B------:R-:W-:Y:S01]  /*89f0*/  ISETP.GE.AND P2, PT, R68, RZ, PT ;  /* 0x000000ff4400720c */ /* 0x000fe20003f46270 */
[----:B------:R-:W-:Y:S01]  /*8a00*/  @!P1 IMAD.MOV R19, RZ, RZ, -R19 ;  /* 0x000000ffff139224 */ /* 0x000fe200078e0a13 */
[----:B------:R-:W-:Y:S01]  /*8a10*/  IABS R16, R75 ;  /* 0x0000004b00107213 */ /* 0x000fe20000000000 */
[----:B------:R-:W-:Y:S01]  /*8a20*/  @!P5 IMAD.IADD R13, R13, 0x1, -R3 ;  /* 0x000000010d0dd824 */ /* 0x000fe200078e0a03 */
[----:B------:R-:W-:Y:S01]  /*8a30*/  ISETP.GT.U32.AND P5, PT, R3, R9, PT ;  /* 0x000000090300720c */ /* 0x000fe20003fa4070 */
[----:B------:R-:W-:Y:S01]  /*8a40*/  IMAD.HI.U32 R17, R4, R10, RZ ;  /* 0x0000000a04117227 */ /* 0x000fe200078e00ff */
[----:B------:R-:W-:Y:S01]  /*8a50*/  STL [R1+0x450], R21 ;  /* 0x0004501501007387 */ /* 0x000fe20000100800 */
[----:B------:R-:W-:-:S03]  /*8a60*/  ISETP.GE.AND P6, PT, R70, RZ, PT ;  /* 0x000000ff4600720c */ /* 0x000fc60003fc6270 */
[----:B------:R-:W-:Y:S01]  /*8a70*/  STL [R1+0x454], R20 ;  /* 0x0004541401007387 */ /* 0x000fe20000100800 */
[----:B------:R-:W-:-:S03]  /*8a80*/  IMAD.MOV R17, RZ, RZ, -R17 ;  /* 0x000000ffff117224 */ /* 0x000fc600078e0a11 */
[----:B------:R0:W-:Y:S01]  /*8a90*/  STL [R1+0x458], R19 ;  /* 0x0004581301007387 */ /* 0x0001e20000100800 */
[C---:B------:R-:W-:Y:S01]  /*8aa0*/  ISETP.GT.U32.AND P0, PT, R3.reuse, R12, PT ;  /* 0x0000000c0300720c */ /* 0x040fe20003f04070 */
[----:B------:R-:W-:Y:S01]  /*8ab0*/  @!P3 IMAD.IADD R18, R18, 0x1, -R3 ;  /* 0x000000011212b824 */ /* 0x000fe200078e0a03 */
[----:B------:R-:W-:Y:S01]  /*8ac0*/  IABS R15, R76 ;  /* 0x0000004c000f7213 */ /* 0x000fe20000000000 */
[----:B------:R-:W-:Y:S02]  /*8ad0*/  IMAD R10, R3, R17, R10 ;  /* 0x00000011030a7224 */ /* 0x000fe400078e020a */
[----:B------:R-:W-:Y:S02]  /*8ae0*/  IMAD.MOV.U32 R22, RZ, RZ, R11 ;  /* 0x000000ffff167224 */ /* 0x000fe400078e000b */
[----:B0-----:R-:W-:-:S04]  /*8af0*/  IMAD.HI.U32 R19, R4, R16, RZ ;  /* 0x0000001004137227 */ /* 0x001fc800078e00ff */
[----:B------:R-:W-:Y:S02]  /*8b00*/  IMAD.MOV R19, RZ, RZ, -R19 ;  /* 0x000000ffff137224 */ /* 0x000fe400078e0a13 */
[----:B------:R-:W-:Y:S01]  /*8b10*/  @!P5 IMAD.IADD R9, R9, 0x1, -R3 ;  /* 0x000000010909d824 */ /* 0x000fe200078e0a03 */
[C---:B------:R-:W-:Y:S01]  /*8b20*/  ISETP.GT.U32.AND P5, PT, R3.reuse, R10, PT ;  /* 0x0000000a0300720c */ /* 0x040fe20003fa4070 */
[C---:B------:R-:W-:Y:S02]  /*8b30*/  IMAD R16, R3.reuse, R19, R16 ;  /* 0x0000001303107224 */ /* 0x040fe400078e0210 */
[----:B------:R-:W-:Y:S01]  /*8b40*/  @!P2 IMAD.MOV R22, RZ, RZ, -R22 ;  /* 0x000000ffff16a224 */ /* 0x000fe200078e0a16 */
[C---:B------:R-:W-:Y:S01]  /*8b50*/  ISETP.GT.U32.AND P2, PT, R3.reuse, R18, PT ;  /* 0x000000120300720c */ /* 0x040fe20003f44070 */
[----:B------:R-:W-:Y:S01]  /*8b60*/  IMAD.HI.U32 R20, R4, R15, RZ ;  /* 0x0000000f04147227 */ /* 0x000fe200078e00ff */
[----:B------:R-:W-:-:S03]  /*8b70*/  ISETP.GT.U32.AND P1, PT, R3, R14, PT ;  /* 0x0000000e0300720c */ /* 0x000fc60003f24070 */
[----:B------:R-:W-:Y:S01]  /*8b80*/  @!P6 IMAD.MOV R13, RZ, RZ, -R13 ;  /* 0x000000ffff0de224 */ /* 0x000fe200078e0a0d */
[----:B------:R-:W-:Y:S01]  /*8b90*/  ISETP.GT.U32.AND P6, PT, R3, R16, PT ;  /* 0x000000100300720c */ /* 0x000fe20003fc4070 */
[----:B------:R-:W-:Y:S01]  /*8ba0*/  IMAD.MOV R20, RZ, RZ, -R20 ;  /* 0x000000ffff147224 */ /* 0x000fe200078e0a14 */
[----:B------:R-:W-:Y:S01]  /*8bb0*/  ISETP.GE.AND P4, PT, R69, RZ, PT ;  /* 0x000000ff4500720c */ /* 0x000fe20003f86270 */
[----:B------:R-:W-:Y:S01]  /*8bc0*/  @!P0 IMAD.IADD R12, R12, 0x1, -R3 ;  /* 0x000000010c0c8824 */ /* 0x000fe200078e0a03 */
[----:B------:R-:W-:Y:S01]  /*8bd0*/  ISETP.GE.AND P0, PT, R71, RZ, PT ;  /* 0x000000ff4700720c */ /* 0x000fe20003f06270 */
[C---:B------:R-:W-:Y:S01]  /*8be0*/  IMAD R20, R3.reuse, R20, R15 ;  /* 0x0000001403147224 */ /* 0x040fe200078e020f */
[----:B------:R-:W-:Y:S01]  /*8bf0*/  IABS R15, R77 ;  /* 0x0000004d000f7213 */ /* 0x000fe20000000000 */
[--C-:B------:R-:W-:Y:S02]  /*8c00*/  @!P2 IMAD.IADD R18, R18, 0x1, -R3.reuse ;  /* 0x000000011212a824 */ /* 0x100fe400078e0a03 */
[----:B------:R-:W-:Y:S01]  /*8c10*/  @!P5 IMAD.IADD R10, R10, 0x1, -R3 ;  /* 0x000000010a0ad824 */ /* 0x000fe200078e0a03 */
[----:B------:R-:W-:Y:S01]  /*8c20*/  ISETP.GT.U32.AND P2, PT, R3, R20, PT ;  /* 0x000000140300720c */ /* 0x000fe20003f44070 */
[----:B------:R-:W-:-:S02]  /*8c30*/  IMAD.MOV.U32 R21, RZ, RZ, R12 ;  /* 0x000000ffff157224 */ /* 0x000fc400078e000c */
[--C-:B------:R-:W-:Y:S02]  /*8c40*/  @!P1 IMAD.IADD R14, R14, 0x1, -R3.reuse ;  /* 0x000000010e0e9824 */ /* 0x100fe400078e0a03 */
[----:B------:R-:W-:Y:S01]  /*8c50*/  @!P6 IMAD.IADD R16, R16, 0x1, -R3 ;  /* 0x000000011010e824 */ /* 0x000fe200078e0a03 */
[----:B------:R-:W-:Y:S01]  /*8c60*/  ISETP.GT.U32.AND P6, PT, R3, R10, PT ;  /* 0x0000000a0300720c */ /* 0x000fe20003fc4070 */
[----:B------:R-:W-:Y:S02]  /*8c70*/  @!P4 IMAD.MOV R21, RZ, RZ, -R21 ;  /* 0x000000ffff15c224 */ /* 0x000fe400078e0a15 */
[----:B------:R-:W-:Y:S01]  /*8c80*/  IMAD.HI.U32 R12, R4, R15, RZ ;  /* 0x0000000f040c7227 */ /* 0x000fe200078e00ff */
[----:B------:R-:W-:Y:S03]  /*8c90*/  STL [R1+0x45c], R22 ;  /* 0x00045c1601007387 */ /* 0x000fe60000100800 */
[----:B------:R-:W-:Y:S01]  /*8ca0*/  @!P0 IMAD.MOV R14, RZ, RZ, -R14 ;  /* 0x000000ffff0e8224 */ /* 0x000fe200078e0a0e */
[----:B------:R-:W-:Y:S01]  /*8cb0*/  ISETP.GE.AND P1, PT, R72, RZ, PT ;  /* 0x000000ff4800720c */ /* 0x000fe20003f26270 */
[----:B------:R-:W-:Y:S01]  /*8cc0*/  IMAD.MOV R12, RZ, RZ, -R12 ;  /* 0x000000ffff0c7224 */ /* 0x000fe200078e0a0c */
[----:B------:R-:W-:Y:S01]  /*8cd0*/  IABS R11, R78 ;  /* 0x0000004e000b7213 */ /* 0x000fe20000000000 */
[----:B------:R-:W-:Y:S01]  /*8ce0*/  STL [R1+0x464], R21 ;  /* 0x0004641501007387 */ /* 0x000fe20000100800 */
[----:B------:R-:W-:-:S03]  /*8cf0*/  @!P2 IMAD.IADD R20, R20, 0x1, -R3 ;  /* 0x000000011414a824 */ /* 0x000fc600078e0a03 */
[----:B------:R0:W-:Y:S01]  /*8d00*/  STL [R1+0x468], R13 ;  /* 0x0004680d01007387 */ /* 0x0001e20000100800 */
[C---:B------:R-:W-:Y:S01]  /*8d10*/  IMAD R15, R3.reuse, R12, R15 ;  /* 0x0000000c030f7224 */ /* 0x040fe200078e020f */
[C---:B------:R-:W-:Y:S02]  /*8d20*/  ISETP.GT.U32.AND P4, PT, R3.reuse, R9, PT ;  /* 0x000000090300720c */ /* 0x040fe40003f84070 */
[----:B------:R1:W-:Y:S01]  /*8d30*/  STL [R1+0x46c], R14 ;  /* 0x00046c0e01007387 */ /* 0x0003e20000100800 */
[----:B------:R-:W-:Y:S01]  /*8d40*/  ISETP.GT.U32.AND P2, PT, R3, R16, PT ;  /* 0x000000100300720c */ /* 0x000fe20003f44070 */
[----:B------:R-:W-:Y:S01]  /*8d50*/  @!P6 IMAD.IADD R10, R10, 0x1, -R3 ;  /* 0x000000010a0ae824 */ /* 0x000fe200078e0a03 */
[----:B------:R-:W-:Y:S01]  /*8d60*/  ISETP.GE.AND P3, PT, R73, RZ, PT ;  /* 0x000000ff4900720c */ /* 0x000fe20003f66270 */
[----:B0-----:R-:W-:-:S04]  /*8d70*/  IMAD.HI.U32 R13, R4, R11, RZ ;  /* 0x0000000b040d7227 */ /* 0x001fc800078e00ff */
[----:B-1----:R-:W-:Y:S01]  /*8d80*/  IMAD.MOV.U32 R14, RZ, RZ, R18 ;  /* 0x000000ffff0e7224 */ /* 0x002fe200078e0012 */
[----:B------:R-:W-:Y:S01]  /*8d90*/  IABS R18, R79 ;  /* 0x0000004f00127213 */ /* 0x000fe20000000000 */
[----:B------:R-:W-:Y:S01]  /*8da0*/  IMAD.MOV R13, RZ, RZ, -R13 ;  /* 0x000000ffff0d7224 */ /* 0x000fe200078e0a0d */
[----:B------:R-:W-:-:S03]  /*8db0*/  ISETP.GT.U32.AND P6, PT, R3, R15, PT ;  /* 0x0000000f0300720c */ /* 0x000fc60003fc4070 */
[----:B------:R-:W-:Y:S01]  /*8dc0*/  IMAD.HI.U32 R19, R4, R18, RZ ;  /* 0x0000001204137227 */ /* 0x000fe200078e00ff */
[----:B------:R-:W-:-:S03]  /*8dd0*/  IABS R17, R80 ;  /* 0x0000005000117213 */ /* 0x000fc60000000000 */
[----:B------:R-:W-:Y:S02]  /*8de0*/  @!P1 IMAD.MOV R14, RZ, RZ, -R14 ;  /* 0x000000ffff0e9224 */ /* 0x000fe400078e0a0e */
[----:B------:R-:W-:Y:S02]  /*8df0*/  IMAD R12, R3, R13, R11 ;  /* 0x0000000d030c7224 */ /* 0x000fe400078e020b */
[----:B------:R-:W-:Y:S01]  /*8e00*/  IMAD.MOV R19, RZ, RZ, -R19 ;  /* 0x000000ffff137224 */ /* 0x000fe200078e0a13 */
[----:B------:R0:W-:Y:S01]  /*8e10*/  STL [R1+0x470], R14 ;  /* 0x0004700e01007387 */ /* 0x0001e20000100800 */
[--C-:B------:R-:W-:Y:S01]  /*8e20*/  @!P4 IMAD.IADD R9, R9, 0x1, -R3.reuse ;  /* 0x000000010909c824 */ /* 0x100fe200078e0a03 */
[----:B------:R-:W-:Y:S01]  /*8e30*/  ISETP.GE.AND P4, PT, R75, RZ, PT ;  /* 0x000000ff4b00720c */ /* 0x000fe20003f86270 */
[----:B------:R-:W-:Y:S01]  /*8e40*/  @!P2 IMAD.IADD R16, R16, 0x1, -R3 ;  /* 0x000000011010a824 */ /* 0x000fe200078e0a03 */
[C---:B------:R-:W-:Y:S01]  /*8e50*/  ISETP.GT.U32.AND P1, PT, R3.reuse, R20, PT ;  /* 0x000000140300720c */ /* 0x040fe20003f24070 */
[----:B------:R-:W-:Y:S01]  /*8e60*/  IMAD R18, R3, R19, R18 ;  /* 0x0000001303127224 */ /* 0x000fe200078e0212 */
[----:B------:R-:W-:-:S02]  /*8e70*/  IABS R13, R81 ;  /* 0x00000051000d7213 */ /* 0x000fc40000000000 */
[----:B------:R-:W-:Y:S01]  /*8e80*/  ISETP.GT.U32.AND P2, PT, R3, R12, PT ;  /* 0x0000000c0300720c */ /* 0x000fe20003f44070 */
[----:B0-----:R-:W-:Y:S01]  /*8e90*/  IMAD.HI.U32 R14, R4, R17, RZ ;  /* 0x00000011040e7227 */ /* 0x001fe200078e00ff */
[----:B------:R-:W-:-:S03]  /*8ea0*/  ISETP.GE.AND P5, PT, R76, RZ, PT ;  /* 0x000000ff4c00720c */ /* 0x000fc60003fa6270 */
[----:B------:R-:W-:Y:S01]  /*8eb0*/  @!P6 IMAD.IADD R15, R15, 0x1, -R3 ;  /* 0x000000010f0fe824 */ /* 0x000fe200078e0a03 */
[----:B------:R-:W-:Y:S01]  /*8ec0*/  ISETP.GT.U32.AND P6, PT, R3, R18, PT ;  /* 0x000000120300720c */ /* 0x000fe20003fc4070 */
[----:B------:R-:W-:Y:S02]  /*8ed0*/  @!P3 IMAD.MOV R9, RZ, RZ, -R9 ;  /* 0x000000ffff09b224 */ /* 0x000fe400078e0a09 */
[----:B------:R-:W-:-:S04]  /*8ee0*/  IMAD.HI.U32 R21, R4, R13, RZ ;  /* 0x0000000d04157227 */ /* 0x000fc800078e00ff */
[----:B------:R-:W-:Y:S01]  /*8ef0*/  IMAD.MOV R14, RZ, RZ, -R14 ;  /* 0x000000ffff0e7224 */ /* 0x000fe200078e0a0e */
[----:B------:R0:W-:Y:S01]  /*8f00*/  STL [R1+0x474], R9 ;  /* 0x0004740901007387 */ /* 0x0001e20000100800 */
[----:B------:R-:W-:Y:S01]  /*8f10*/  IMAD.MOV R21, RZ, RZ, -R21 ;  /* 0x000000ffff157224 */ /* 0x000fe200078e0a15 */
[----:B------:R-:W-:Y:S01]  /*8f20*/  ISETP.GE.AND P0, PT, R74, RZ, PT ;  /* 0x000000ff4a00720c */ /* 0x000fe20003f06270 */
[C---:B------:R-:W-:Y:S01]  /*8f30*/  IMAD R14, R3.reuse, R14, R17 ;  /* 0x0000000e030e7224 */ /* 0x040fe200078e0211 */
[----:B------:R-:W-:Y:S01]  /*8f40*/  ISETP.GT.U32.AND P3, PT, R3, R15, PT ;  /* 0x0000000f0300720c */ /* 0x000fe20003f64070 */
[--C-:B------:R-:W-:Y:S02]  /*8f50*/  @!P1 IMAD.IADD R20, R20, 0x1, -R3.reuse ;  /* 0x0000000114149824 */ /* 0x100fe400078e0a03 */
[----:B0-----:R-:W-:Y:S01]  /*8f60*/  IMAD.MOV.U32 R9, RZ, RZ, R16 ;  /* 0x000000ffff097224 */ /* 0x001fe200078e0010 */
[----:B------:R-:W-:Y:S01]  /*8f70*/  IABS R11, R82 ;  /* 0x00000052000b7213 */ /* 0x000fe20000000000 */
[----:B------:R-:W-:-:S02]  /*8f80*/  @!P2 IMAD.IADD R12, R12, 0x1, -R3 ;  /* 0x000000010c0ca824 */ /* 0x000fc400078e0a03 */
[C---:B------:R-:W-:Y:S02]  /*8f90*/  IMAD R13, R3.reuse, R21, R13 ;  /* 0x00000015030d7224 */ /* 0x040fe400078e020d */
[----:B------:R-:W-:Y:S01]  /*8fa0*/  @!P4 IMAD.MOV R9, RZ, RZ, -R9 ;  /* 0x000000ffff09c224 */ /* 0x000fe200078e0a09 */
[C---:B------:R-:W-:Y:S01]  /*8fb0*/  ISETP.GT.U32.AND P4, PT, R3.reuse, R14, PT ;  /* 0x0000000e0300720c */ /* 0x040fe20003f84070 */
[----:B------:R-:W-:Y:S01]  /*8fc0*/  @!P6 IMAD.IADD R18, R18, 0x1, -R3 ;  /* 0x000000011212e824 */ /* 0x000fe200078e0a03 */
[C---:B------:R-:W-:Y:S01]  /*8fd0*/  ISETP.GT.U32.AND P6, PT, R3.reuse, R12, PT ;  /* 0x0000000c0300720c */ /* 0x040fe20003fc4070 */
[----:B------:R-:W-:Y:S01]  /*8fe0*/  @!P5 IMAD.MOV R20, RZ, RZ, -R20 ;  /* 0x000000ffff14d224 */ /* 0x000fe200078e0a14 */
[----:B------:R-:W-:Y:S01]  /*8ff0*/  ISETP.GT.U32.AND P5, PT, R3, R13, PT ;  /* 0x0000000d0300720c */ /* 0x000fe20003fa4070 */
[----:B------:R-:W-:Y:S01]  /*9000*/  IMAD.HI.U32 R19, R4, R11, RZ ;  /* 0x0000000b04137227 */ /* 0x000fe200078e00ff */
[----:B------:R-:W-:-:S03]  /*9010*/  ISETP.GE.AND P1, PT, R77, RZ, PT ;  /* 0x000000ff4d00720c */ /* 0x000fc60003f26270 */
[----:B------:R-:W-:Y:S02]  /*9020*/  IMAD.MOV.U32 R22, RZ, RZ, R10 ;  /* 0x000000ffff167224 */ /* 0x000fe400078e000a */
[----:B------:R-:W-:Y:S02]  /*9030*/  IMAD.MOV R19, RZ, RZ, -R19 ;  /* 0x000000ffff137224 */ /* 0x000fe400078e0a13 */
[----:B------:R-:W-:Y:S01]  /*9040*/  @!P0 IMAD.MOV R22, RZ, RZ, -R22 ;  /* 0x000000ffff168224 */ /* 0x000fe200078e0a16 */
[----:B------:R-:W-:Y:S01]  /*9050*/  ISETP.GT.U32.AND P0, PT, R3, R18, PT ;  /* 0x000000120300720c */ /* 0x000fe20003f04070 */
[----:B------:R-:W-:Y:S01]  /*9060*/  @!P3 IMAD.IADD R15, R15, 0x1, -R3 ;  /* 0x000000010f0fb824 */ /* 0x000fe200078e0a03 */
[----:B------:R-:W-:Y:S01]  /*9070*/  IABS R17, R83 ;  /* 0x0000005300117213 */ /* 0x000fe20000000000 */
[----:B------:R-:W-:Y:S01]  /*9080*/  IMAD R11, R3, R19, R11 ;  /* 0x00000013030b7224 */ /* 0x000fe200078e020b */
[----:B------:R-:W-:Y:S01]  /*9090*/  IABS R19, R84 ;  /* 0x0000005400137213 */ /* 0x000fe20000000000 */
[----:B------:R-:W-:Y:S01]  /*90a0*/  @!P4 IMAD.IADD R14, R14, 0x1, -R3 ;  /* 0x000000010e0ec824 */ /* 0x000fe200078e0a03 */
[----:B------:R-:W-:Y:S01]  /*90b0*/  STL [R1+0x478], R22 ;  /* 0x0004781601007387 */ /* 0x000fe20000100800 */
[----:B------:R-:W-:Y:S01]  /*90c0*/  IMAD.MOV.U32 R16, RZ, RZ, R15 ;  /* 0x000000ffff107224 */ /* 0x000fe200078e000f */
[----:B------:R-:W-:-:S02]  /*90d0*/  ISETP.GE.AND P2, PT, R78, RZ, PT ;  /* 0x000000ff4e00720c */ /* 0x000fc40003f46270 */
[----:B------:R0:W-:Y:S01]  /*90e0*/  STL [R1+0x47c], R9 ;  /* 0x00047c0901007387 */ /* 0x0001e20000100800 */
[--C-:B------:R-:W-:Y:S01]  /*90f0*/  @!P6 IMAD.IADD R12, R12, 0x1, -R3.reuse ;  /* 0x000000010c0ce824 */ /* 0x100fe200078e0a03 */
[----:B------:R-:W-:Y:S01]  /*9100*/  ISETP.GE.AND P6, PT, R79, RZ, PT ;  /* 0x000000ff4f00720c */ /* 0x000fe20003fc6270 */
[----:B------:R-:W-:Y:S01]  /*9110*/  @!P5 IMAD.IADD R13, R13, 0x1, -R3 ;  /* 0x000000010d0dd824 */ /* 0x000fe200078e0a03 */
[----:B------:R-:W-:Y:S01]  /*9120*/  ISETP.GT.U32.AND P5, PT, R3, R14, PT ;  /* 0x0000000e0300720c */ /* 0x000fe20003fa4070 */
[----:B------:R-:W-:Y:S02]  /*9130*/  @!P1 IMAD.MOV R16, RZ, RZ, -R16 ;  /* 0x000000ffff109224 */ /* 0x000fe400078e0a10 */
[----:B------:R-:W-:-:S04]  /*9140*/  IMAD.HI.U32 R10, R4, R19, RZ ;  /* 0x00000013040a7227 */ /* 0x000fc800078e00ff */
[----:B0-----:R-:W-:Y:S01]  /*9150*/  IMAD.HI.U32 R9, R4, R17, RZ ;  /* 0x0000001104097227 */ /* 0x001fe200078e00ff */
[----:B------:R-:W-:Y:S03]  /*9160*/  STL [R1+0x480], R20 ;  /* 0x0004801401007387 */ /* 0x000fe60000100800 */
[----:B------:R-:W-:Y:S01]  /*9170*/  IMAD.MOV R9, RZ, RZ, -R9 ;  /* 0x000000ffff097224 */ /* 0x000fe200078e0a09 */
[----:B------:R0:W-:Y:S01]  /*9180*/  STL [R1+0x484], R16 ;  /* 0x0004841001007387 */ /* 0x0001e20000100800 */
[----:B------:R-:W-:Y:S02]  /*9190*/  IMAD.MOV R10, RZ, RZ, -R10 ;  /* 0x000000ffff0a7224 */ /* 0x000fe400078e0a0a */
[----:B------:R-:W-:Y:S02]  /*91a0*/  @!P0 IMAD.IADD R18, R18, 0x1, -R3 ;  /* 0x0000000112128824 */ /* 0x000fe400078e0a03 */
[C---:B------:R-:W-:Y:S01]  /*91b0*/  IMAD R9, R3.reuse, R9, R17 ;  /* 0x0000000903097224 */ /* 0x040fe200078e0211 */
[C---:B------:R-:W-:Y:S01]  /*91c0*/  ISETP.GT.U32.AND P3, PT, R3.reuse, R11, PT ;  /* 0x0000000b0300720c */ /* 0x040fe20003f64070 */
[----:B------:R-:W-:-:S02]  /*91d0*/  IMAD R10, R3, R10, R19 ;  /* 0x0000000a030a7224 */ /* 0x000fc400078e0213 */
[----:B0-----:R-:W-:Y:S02]  /*91e0*/  IMAD.MOV.U32 R16, RZ, RZ, R12 ;  /* 0x000000ffff107224 */ /* 0x001fe400078e000c */
[----:B------:R-:W-:Y:S01]  /*91f0*/  IMAD.MOV.U32 R15, RZ, RZ, R18 ;  /* 0x000000ffff0f7224 */ /* 0x000fe200078e0012 */
[C---:B------:R-:W-:Y:S01]  /*9200*/  ISETP.GT.U32.AND P1, PT, R3.reuse, R13, PT ;  /* 0x0000000d0300720c */ /* 0x040fe20003f24070 */
[----:B------:R-:W-:Y:S01]  /*9210*/  @!P2 IMAD.MOV R16, RZ, RZ, -R16 ;  /* 0x000000ffff10a224 */ /* 0x000fe200078e0a10 */
[C---:B------:R-:W-:Y:S01]  /*9220*/  ISETP.GT.U32.AND P2, PT, R3.reuse, R9, PT ;  /* 0x000000090300720c */ /* 0x040fe20003f44070 */
[----:B------:R-:W-:Y:S01]  /*9230*/  @!P6 IMAD.MOV R15, RZ, RZ, -R15 ;  /* 0x000000ffff0fe224 */ /* 0x000fe200078e0a0f */
[----:B------:R-:W-:Y:S01]  /*9240*/  IABS R12, R85 ;  /* 0x00000055000c7213 */ /* 0x000fe20000000000 */
[----:B------:R-:W-:Y:S01]  /*9250*/  @!P5 IMAD.IADD R14, R14, 0x1, -R3 ;  /* 0x000000010e0ed824 */ /* 0x000fe200078e0a03 */
[----:B------:R-:W-:Y:S02]  /*9260*/  ISETP.GT.U32.AND P5, PT, R3, R10, PT ;  /* 0x0000000a0300720c */ /* 0x000fe40003fa4070 */
[----:B------:R-:W-:Y:S01]  /*9270*/  ISETP.GE.AND P0, PT, R80, RZ, PT ;  /* 0x000000ff5000720c */ /* 0x000fe20003f06270 */
[----:B------:R-:W-:Y:S01]  /*9280*/  STL [R1+0x488], R16 ;  /* 0x0004881001007387 */ /* 0x000fe20000100800 */
[----:B------:R-:W-:-:S03]  /*9290*/  ISETP.GE.AND P4, PT, R81, RZ, PT ;  /* 0x000000ff5100720c */ /* 0x000fc60003f86270 */
[----:B------:R0:W-:Y:S01]  /*92a0*/  STL [R1+0x48c], R15 ;  /* 0x00048c0f01007387 */ /* 0x0001e20000100800 */
[--C-:B------:R-:W-:Y:S02]  /*92b0*/  @!P3 IMAD.IADD R11, R11, 0x1, -R3.reuse ;  /* 0x000000010b0bb824 */ /* 0x100fe400078e0a03 */
[--C-:B------:R-:W-:Y:S02]  /*92c0*/  @!P1 IMAD.IADD R13, R13, 0x1, -R3.reuse ;  /* 0x000000010d0d9824 */ /* 0x100fe400078e0a03 */
[----:B------:R-:W-:Y:S02]  /*92d0*/  @!P2 IMAD.IADD R9, R9, 0x1, -R3 ;  /* 0x000000010909a824 */ /* 0x000fe400078e0a03 */
[----:B0-----:R-:W-:Y:S01]  /*92e0*/  IMAD.HI.U32 R15, R4, R12, RZ ;  /* 0x0000000c040f7227 */ /* 0x001fe200078e00ff */
[----:B------:R-:W-:-:S03]  /*92f0*/  ISETP.GT.U32.AND P3, PT, R3, R11, PT ;  /* 0x0000000b0300720c */ /* 0x000fc60003f64070 */
[----:B------:R-:W-:Y:S02]  /*9300*/  IMAD.MOV R15, RZ, RZ, -R15 ;  /* 0x000000ffff0f7224 */ /* 0x000fe400078e0a0f */
[----:B------:R-:W-:Y:S02]  /*9310*/  IMAD.MOV.U32 R17, RZ, RZ, R14 ;  /* 0x000000ffff117224 */ /* 0x000fe400078e000e */
[C---:B------:R-:W-:Y:S02]  /*9320*/  IMAD R12, R3.reuse, R15, R12 ;  /* 0x0000000f030c7224 */ /* 0x040fe400078e020c */
[----:B------:R-:W-:Y:S02]  /*9330*/  @!P5 IMAD.IADD R10, R10, 0x1, -R3 ;  /* 0x000000010a0ad824 */ /* 0x000fe400078e0a03 */
[----:B------:R-:W-:Y:S01]  /*9340*/  @!P0 IMAD.MOV R17, RZ, RZ, -R17 ;  /* 0x000000ffff118224 */ /* 0x000fe200078e0a11 */
[C---:B------:R-:W-:Y:S01]  /*9350*/  ISETP.GT.U32.AND P0, PT, R3.reuse, R9, PT ;  /* 0x000000090300720c */ /* 0x040fe20003f04070 */
[----:B------:R-:W-:Y:S01]  /*9360*/  IMAD.MOV.U32 R15, RZ, RZ, R13 ;  /* 0x000000ffff0f7224 */ /* 0x000fe200078e000d */
[----:B------:R-:W-:-:S02]  /*9370*/  ISETP.GT.U32.AND P5, PT, R3, R10, PT ;  /* 0x0000000a0300720c */ /* 0x000fc40003fa4070 */
[----:B------:R-:W-:Y:S01]  /*9380*/  IABS R16, R86 ;  /* 0x0000005600107213 */ /* 0x000fe20000000000 */
[----:B------:R-:W-:Y:S01]  /*9390*/  @!P4 IMAD.MOV R15, RZ, RZ, -R15 ;  /* 0x000000ffff0fc224 */ /* 0x000fe200078e0a0f */
[----:B------:R-:W-:Y:S02]  /*93a0*/  ISETP.GT.U32.AND P4, PT, R3, R12, PT ;  /* 0x0000000c0300720c */ /* 0x000fe40003f84070 */
[----:B------:R-:W-:Y:S01]  /*93b0*/  IABS R13, R87 ;  /* 0x00000057000d7213 */ /* 0x000fe20000000000 */
[----:B------:R-:W-:Y:S01]  /*93c0*/  IMAD.HI.U32 R14, R4, R16, RZ ;  /* 0x00000010040e7227 */ /* 0x000fe200078e00ff */
[----:B------:R-:W-:Y:S01]  /*93d0*/  ISETP.GE.AND P1, PT, R83, RZ, PT ;  /* 0x000000ff5300720c */ /* 0x000fe20003f26270 */
[----:B------:R-:W-:Y:S02]  /*93e0*/  STL [R1+0x490], R17 ;  /* 0x0004901101007387 */ /* 0x000fe40000100800 */
[----:B------:R-:W-:Y:S01]  /*93f0*/  @!P3 IMAD.IADD R11, R11, 0x1, -R3 ;  /* 0x000000010b0bb824 */ /* 0x000fe200078e0a03 */
[----:B------:R-:W-:Y:S01]  /*9400*/  ISETP.GE.AND P3, PT, R84, RZ, PT ;  /* 0x000000ff5400720c */ /* 0x000fe20003f66270 */
[----:B------:R0:W-:Y:S01]  /*9410*/  STL [R1+0x494], R15 ;  /* 0x0004940f01007387 */ /* 0x0001e20000100800 */
[----:B------:R-:W-:-:S02]  /*9420*/  IMAD.MOV R14, RZ, RZ, -R14 ;  /* 0x000000ffff0e7224 */ /* 0x000fc400078e0a0e */
[--C-:B------:R-:W-:Y:S02]  /*9430*/  @!P0 IMAD.IADD R9, R9, 0x1, -R3.reuse ;  /* 0x0000000109098824 */ /* 0x100fe400078e0a03 */
[----:B------:R-:W-:Y:S02]  /*9440*/  @!P5 IMAD.IADD R10, R10, 0x1, -R3 ;  /* 0x000000010a0ad824 */ /* 0x000fe400078e0a03 */
[----:B0-----:R-:W-:Y:S01]  /*9450*/  IMAD.HI.U32 R15, R4, R13, RZ ;  /* 0x0000000d040f7227 */ /* 0x001fe200078e00ff */
[----:B------:R-:W-:-:S03]  /*9460*/  ISETP.GE.AND P6, PT, R82, RZ, PT ;  /* 0x000000ff5200720c */ /* 0x000fc60003fc6270 */
[----:B------:R-:W-:Y:S02]  /*9470*/  IMAD.MOV R15, RZ, RZ, -R15 ;  /* 0x000000ffff0f7224 */ /* 0x000fe400078e0a0f */
[C---:B------:R-:W-:Y:S02]  /*9480*/  IMAD R14, R3.reuse, R14, R16 ;  /* 0x0000000e030e7224 */ /* 0x040fe400078e0210 */
[----:B------:R-:W-:Y:S02]  /*9490*/  IMAD.MOV.U32 R17, RZ, RZ, R9 ;  /* 0x000000ffff117224 */ /* 0x000fe400078e0009 */
[----:B------:R-:W-:Y:S02]  /*94a0*/  @!P4 IMAD.IADD R12, R12, 0x1, -R3 ;  /* 0x000000010c0cc824 */ /* 0x000fe400078e0a03 */
[C---:B------:R-:W-:Y:S02]  /*94b0*/  IMAD R13, R3.reuse, R15, R13 ;  /* 0x0000000f030d7224 */ /* 0x040fe400078e020d */
[----:B------:R-:W-:Y:S01]  /*94c0*/  IMAD.MOV.U32 R16, RZ, RZ, R10 ;  /* 0x000000ffff107224 */ /* 0x000fe200078e000a */
[C---:B------:R-:W-:Y:S01]  /*94d0*/  ISETP.GT.U32.AND P5, PT, R3.reuse, R14, PT ;  /* 0x0000000e0300720c */ /* 0x040fe20003fa4070 */
[----:B------:R-:W-:Y:S01]  /*94e0*/  @!P1 IMAD.MOV R17, RZ, RZ, -R17 ;  /* 0x000000ffff119224 */ /* 0x000fe200078e0a11 */
[C---:B------:R-:W-:Y:S01]  /*94f0*/  ISETP.GT.U32.AND P1, PT, R3.reuse, R12, PT ;  /* 0x0000000c0300720c */ /* 0x040fe20003f24070 */
[----:B------:R-:W-:Y:S01]  /*9500*/  @!P3 IMAD.MOV R16, RZ, RZ, -R16 ;  /* 0x000000ffff10b224 */ /* 0x000fe200078e0a10 */
[----:B------:R-:W-:-:S02]  /*9510*/  ISETP.GT.U32.AND P3, PT, R3, R13, PT ;  /* 0x0000000d0300720c */ /* 0x000fc40003f64070 */
[----:B------:R-:W-:Y:S02]  /*9520*/  IABS R9, R89 ;  /* 0x0000005900097213 */ /* 0x000fe40000000000 */
[----:B------:R-:W-:Y:S01]  /*9530*/  ISETP.GE.AND P2, PT, R85, RZ, PT ;  /* 0x000000ff5500720c */ /* 0x000fe20003f46270 */
[----:B------:R-:W-:Y:S02]  /*9540*/  @!P6 IMAD.MOV R11, RZ, RZ, -R11 ;  /* 0x000000ffff0be224 */ /* 0x000fe400078e0a0b */
[----:B------:R-:W-:-:S04]  /*9550*/  IMAD.HI.U32 R10, R4, R9, RZ ;  /* 0x00000009040a7227 */ /* 0x000fc800078e00ff */
[--C-:B------:R-:W-:Y:S02]  /*9560*/  @!P5 IMAD.IADD R14, R14, 0x1, -R3.reuse ;  /* 0x000000010e0ed824 */ /* 0x100fe400078e0a03 */
[----:B------:R-:W-:Y:S02]  /*9570*/  IMAD.MOV R10, RZ, RZ, -R10 ;  /* 0x000000ffff0a7224 */ /* 0x000fe400078e0a0a */
[--C-:B------:R-:W-:Y:S01]  /*9580*/  @!P1 IMAD.IADD R12, R12, 0x1, -R3.reuse ;  /* 0x000000010c0c9824 */ /* 0x100fe200078e0a03 */
[----:B------:R0:W-:Y:S01]  /*9590*/  STL [R1+0x498], R11 ;  /* 0x0004980b01007387 */ /* 0x0001e20000100800 */
[----:B------:R-:W-:Y:S01]  /*95a0*/  @!P3 IMAD.IADD R13, R13, 0x1, -R3 ;  /* 0x000000010d0db824 */ /* 0x000fe200078e0a03 */
[C---:B------:R-:W-:Y:S01]  /*95b0*/  ISETP.GT.U32.AND P5, PT, R3.reuse, R14, PT ;  /* 0x0000000e0300720c */ /* 0x040fe20003fa4070 */
[----:B------:R-:W-:Y:S02]  /*95c0*/  IMAD R9, R3, R10, R9 ;  /* 0x0000000a03097224 */ /* 0x000fe400078e0209 */
[----:B------:R-:W-:Y:S01]  /*95d0*/  IMAD.MOV.U32 R19, RZ, RZ, R12 ;  /* 0x000000ffff137224 */ /* 0x000fe200078e000c */
[----:B0-----:R-:W-:-:S03]  /*95e0*/  IABS R11, R88 ;  /* 0x00000058000b7213 */ /* 0x001fc60000000000 */
[----:B------:R-:W-:Y:S01]  /*95f0*/  @!P2 IMAD.MOV R19, RZ, RZ, -R19 ;  /* 0x000000ffff13a224 */ /* 0x000fe200078e0a13 */
[C---:B------:R-:W-:Y:S02]  /*9600*/  ISETP.GT.U32.AND P3, PT, R3.reuse, R13, PT ;  /* 0x0000000d0300720c */ /* 0x040fe40003f64070 */
[----:B------:R-:W-:Y:S01]  /*9610*/  ISETP.GT.U32.AND P2, PT, R3, R9, PT ;  /* 0x000000090300720c */ /* 0x000fe20003f44070 */
[----:B------:R-:W-:Y:S01]  /*9620*/  IMAD.HI.U32 R15, R4, R11, RZ ;  /* 0x0000000b040f7227 */ /* 0x000fe200078e00ff */
[----:B------:R0:W-:Y:S03]  /*9630*/  STL [R1+0x49c], R17 ;  /* 0x00049c1101007387 */ /* 0x0001e60000100800 */
[----:B------:R-:W-:Y:S01]  /*9640*/  IMAD.MOV R15, RZ, RZ, -R15 ;  /* 0x000000ffff0f7224 */ /* 0x000fe200078e0a0f */
[----:B------:R1:W-:Y:S01]  /*9650*/  STL [R1+0x4a0], R16 ;  /* 0x0004a01001007387 */ /* 0x0003e20000100800 */
[----:B------:R-:W-:-:S02]  /*9660*/  ISETP.GE.AND P0, PT, R87, RZ, PT ;  /* 0x000000ff5700720c */ /* 0x000fc40003f06270 */
[----:B0-----:R-:W-:Y:S01]  /*9670*/  IABS R17, R91 ;  /* 0x0000005b00117213 */ /* 0x001fe20000000000 */
[----:B------:R-:W-:Y:S01]  /*9680*/  IMAD R11, R3, R15, R11 ;  /* 0x0000000f030b7224 */ /* 0x000fe200078e020b */
[----:B-1----:R-:W-:-:S03]  /*9690*/  IABS R16, R90 ;  /* 0x0000005a00107213 */ /* 0x002fc60000000000 */
[----:B------:R-:W-:-:S04]  /*96a0*/  IMAD.HI.U32 R12, R4, R17, RZ ;  /* 0x00000011040c7227 */ /* 0x000fc800078e00ff */
[----:B------:R-:W-:Y:S02]  /*96b0*/  @!P5 IMAD.IADD R14, R14, 0x1, -R3 ;  /* 0x000000010e0ed824 */ /* 0x000fe400078e0a03 */
[----:B------:R-:W-:Y:S01]  /*96c0*/  IMAD.HI.U32 R10, R4, R16, RZ ;  /* 0x00000010040a7227 */ /* 0x000fe200078e00ff */
[----:B------:R-:W-:-:S03]  /*96d0*/  ISETP.GT.U32.AND P5, PT, R3, R11, PT ;  /* 0x0000000b0300720c */ /* 0x000fc60003fa4070 */
[----:B------:R-:W-:Y:S02]  /*96e0*/  IMAD.MOV R12, RZ, RZ, -R12 ;  /* 0x000000ffff0c7224 */ /* 0x000fe400078e0a0c */
[--C-:B------:R-:W-:Y:S02]  /*96f0*/  @!P3 IMAD.IADD R13, R13, 0x1, -R3.reuse ;  /* 0x000000010d0db824 */ /* 0x100fe400078e0a03 */
[----:B------:R-:W-:Y:S01]  /*9700*/  IMAD.MOV.U32 R18, RZ, RZ, R14 ;  /* 0x000000ffff127224 */ /* 0x000fe200078e000e */
[----:B------:R-:W-:Y:S01]  /*9710*/  IABS R14, R92 ;  /* 0x0000005c000e7213 */ /* 0x000fe20000000000 */
[----:B------:R-:W-:Y:S02]  /*9720*/  IMAD.MOV R10, RZ, RZ, -R10 ;  /* 0x000000ffff0a7224 */ /* 0x000fe400078e0a0a */
[----:B------:R-:W-:Y:S02]  /*9730*/  @!P2 IMAD.IADD R9, R9, 0x1, -R3 ;  /* 0x000000010909a824 */ /* 0x000fe400078e0a03 */
[----:B------:R-:W-:-:S02]  /*9740*/  IMAD R12, R3, R12, R17 ;  /* 0x0000000c030c7224 */ /* 0x000fc400078e0211 */
[----:B------:R-:W-:Y:S01]  /*9750*/  IMAD.MOV.U32 R15, RZ, RZ, R13 ;  /* 0x000000ffff0f7224 */ /* 0x000fe200078e000d */
[C---:B------:R-:W-:Y:S01]  /*9760*/  ISETP.GT.U32.AND P2, PT, R3.reuse, R9, PT ;  /* 0x000000090300720c */ /* 0x040fe20003f44070 */
[----:B------:R-:W-:Y:S02]  /*9770*/  IMAD R10, R3, R10, R16 ;  /* 0x0000000a030a7224 */ /* 0x000fe400078e0210 */
[----:B------:R-:W-:-:S04]  /*9780*/  IMAD.HI.U32 R16, R4, R14, RZ ;  /* 0x0000000e04107227 */ /* 0x000fc800078e00ff */
[----:B------:R-:W-:Y:S01]  /*9790*/  @!P0 IMAD.MOV R15, RZ, RZ, -R15 ;  /* 0x000000ffff0f8224 */ /* 0x000fe200078e0a0f */
[C---:B------:R-:W-:Y:S01]  /*97a0*/  ISETP.GT.U32.AND P0, PT, R3.reuse, R12, PT ;  /* 0x0000000c0300720c */ /* 0x040fe20003f04070 */
[----:B------:R-:W-:Y:S01]  /*97b0*/  IMAD.MOV R16, RZ, RZ, -R16 ;  /* 0x000000ffff107224 */ /* 0x000fe200078e0a10 */
[----:B------:R-:W-:Y:S01]  /*97c0*/  ISETP.GT.U32.AND P3, PT, R3, R10, PT ;  /* 0x0000000a0300720c */ /* 0x000fe20003f64070 */
[--C-:B------:R-:W-:Y:S01]  /*97d0*/  @!P5 IMAD.IADD R11, R11, 0x1, -R3.reuse ;  /* 0x000000010b0bd824 */ /* 0x100fe200078e0a03 */
[----:B------:R-:W-:Y:S01]  /*97e0*/  ISETP.GE.AND P6, PT, R86, RZ, PT ;  /* 0x000000ff5600720c */ /* 0x000fe20003fc6270 */
[----:B------:R-:W-:Y:S02]  /*97f0*/  IMAD R14, R3, R16, R14 ;  /* 0x00000010030e7224 */ /* 0x000fe400078e020e */
[----:B------:R-:W-:Y:S01]  /*9800*/  @!P2 IMAD.IADD R9, R9, 0x1, -R3 ;  /* 0x000000010909a824 */ /* 0x000fe200078e0a03 */
[C---:B------:R-:W-:Y:S02]  /*9810*/  ISETP.GT.U32.AND P5, PT, R3.reuse, R11, PT ;  /* 0x0000000b0300720c */ /* 0x040fe40003fa4070 */
[----:B------:R-:W-:-:S02]  /*9820*/  ISETP.GT.U32.AND P2, PT, R3, R14, PT ;  /* 0x0000000e0300720c */ /* 0x000fc40003f44070 */
[----:B------:R-:W-:Y:S01]  /*9830*/  IABS R13, R93 ;  /* 0x0000005d000d7213 */ /* 0x000fe20000000000 */
[--C-:B------:R-:W-:Y:S02]  /*9840*/  @!P0 IMAD.IADD R12, R12, 0x1, -R3.reuse ;  /* 0x000000010c0c8824 */ /* 0x100fe400078e0a03 */
[--C-:B------:R-:W-:Y:S01]  /*9850*/  @!P3 IMAD.IADD R10, R10, 0x1, -R3.reuse ;  /* 0x000000010a0ab824 */ /* 0x100fe200078e0a03 */
[----:B------:R-:W-:Y:S01]  /*9860*/  ISETP.GE.AND P4, PT, R88, RZ, PT ;  /* 0x000000ff5800720c */ /* 0x000fe20003f86270 */
[----:B------:R-:W-:Y:S01]  /*9870*/  IMAD.HI.U32 R16, R4, R13, RZ ;  /* 0x0000000d04107227 */ /* 0x000fe200078e00ff */
[C---:B------:R-:W-:Y:S02]  /*9880*/  ISETP.GT.U32.AND P0, PT, R3.reuse, R12, PT ;  /* 0x0000000c0300720c */ /* 0x040fe40003f04070 */
[----:B------:R-:W-:Y:S01]  /*9890*/  ISETP.GT.U32.AND P3, PT, R3, R10, PT ;  /* 0x0000000a0300720c */ /* 0x000fe20003f64070 */
[----:B------:R-:W-:Y:S02]  /*98a0*/  @!P6 IMAD.MOV R18, RZ, RZ, -R18 ;  /* 0x000000ffff12e224 */ /* 0x000fe400078e0a12 */
[----:B------:R-:W-:Y:S01]  /*98b0*/  @!P5 IMAD.IADD R11, R11, 0x1, -R3 ;  /* 0x000000010b0bd824 */ /* 0x000fe200078e0a03 */
[----:B------:R-:W-:Y:S01]  /*98c0*/  STL [R1+0x4a4], R19 ;  /* 0x0004a41301007387 */ /* 0x000fe20000100800 */
[----:B------:R-:W-:-:S02]  /*98d0*/  IMAD.MOV R16, RZ, RZ, -R16 ;  /* 0x000000ffff107224 */ /* 0x000fc400078e0a10 */
[----:B------:R-:W-:Y:S01]  /*98e0*/  @!P2 IMAD.IADD R14, R14, 0x1, -R3 ;  /* 0x000000010e0ea824 */ /* 0x000fe200078e0a03 */
[----:B------:R0:W-:Y:S01]  /*98f0*/  STL [R1+0x4a8], R18 ;  /* 0x0004a81201007387 */ /* 0x0001e20000100800 */
[----:B------:R-:W-:Y:S01]  /*9900*/  ISETP.GE.AND P1, PT, R89, RZ, PT ;  /* 0x000000ff5900720c */ /* 0x000fe20003f26270 */
[----:B------:R-:W-:Y:S01]  /*9910*/  IMAD.MOV.U32 R17, RZ, RZ, R9 ;  /* 0x000000ffff117224 */ /* 0x000fe200078e0009 */
[----:B------:R-:W-:Y:S01]  /*9920*/  ISETP.GE.AND P6, PT, R90, RZ, PT ;  /* 0x000000ff5a00720c */ /* 0x000fe20003fc6270 */
[C---:B------:R-:W-:Y:S01]  /*9930*/  IMAD R9, R3.reuse, R16, R13 ;  /* 0x0000001003097224 */ /* 0x040fe200078e020d */
[C---:B------:R-:W-:Y:S01]  /*9940*/  ISETP.GT.U32.AND P2, PT, R3.reuse, R14, PT ;  /* 0x0000000e0300720c */ /* 0x040fe20003f44070 */
[----:B0-----:R-:W-:Y:S02]  /*9950*/  IMAD.MOV.U32 R18, RZ, RZ, R11 ;  /* 0x000000ffff127224 */ /* 0x001fe400078e000b */
[--C-:B------:R-:W-:Y:S02]  /*9960*/  @!P0 IMAD.IADD R12, R12, 0x1, -R3.reuse ;  /* 0x000000010c0c8824 */ /* 0x100fe400078e0a03 */
[----:B------:R-:W-:Y:S01]  /*9970*/  @!P4 IMAD.MOV R18, RZ, RZ, -R18 ;  /* 0x000000ffff12c224 */ /* 0x000fe200078e0a12 */
[----:B------:R-:W-:Y:S01]  /*9980*/  ISETP.GT.U32.AND P0, PT, R3, R9, PT ;  /* 0x000000090300720c */ /* 0x000fe20003f04070 */
[----:B------:R-:W-:Y:S01]  /*9990*/  @!P3 IMAD.IADD R10, R10, 0x1, -R3 ;  /* 0x000000010a0ab824 */ /* 0x000fe200078e0a03 */
[----:B------:R-:W-:Y:S01]  /*99a0*/  IABS R16, R95 ;  /* 0x0000005f00107213 */ /* 0x000fe20000000000 */
[----:B------:R0:W-:Y:S01]  /*99b0*/  STL [R1+0x4ac], R15 ;  /* 0x0004ac0f01007387 */ /* 0x0001e20000100800 */
[----:B------:R-:W-:-:S03]  /*99c0*/  ISETP.GE.AND P4, PT, R92, RZ, PT ;  /* 0x000000ff5c00720c */ /* 0x000fc60003f86270 */
[----:B------:R1:W-:Y:S01]  /*99d0*/  STL [R1+0x4b0], R18 ;  /* 0x0004b01201007387 */ /* 0x0003e20000100800 */
[----:B------:R-:W-:Y:S01]  /*99e0*/  ISETP.GE.AND P5, PT, R91, RZ, PT ;  /* 0x000000ff5b00720c */ /* 0x000fe20003fa6270 */
[----:B------:R-:W-:Y:S01]  /*99f0*/  @!P1 IMAD.MOV R17, RZ, RZ, -R17 ;  /* 0x000000ffff119224 */ /* 0x000fe200078e0a11 */
[----:B0-----:R-:W-:Y:S01]  /*9a00*/  IABS R15, R94 ;  /* 0x0000005e000f7213 */ /* 0x001fe20000000000 */
[----:B-1----:R-:W-:Y:S02]  /*9a10*/  IMAD.MOV.U32 R18, RZ, RZ, R10 ;  /* 0x000000ffff127224 */ /* 0x002fe400078e000a */
[----:B------:R-:W-:-:S04]  /*9a20*/  IMAD.HI.U32 R10, R4, R16, RZ ;  /* 0x00000010040a7227 */ /* 0x000fc800078e00ff */
[----:B------:R-:W-:-:S04]  /*9a30*/  IMAD.HI.U32 R11, R4, R15, RZ ;  /* 0x0000000f040b7227 */ /* 0x000fc800078e00ff */
[----:B------:R-:W-:Y:S02]  /*9a40*/  @!P6 IMAD.MOV R18, RZ, RZ, -R18 ;  /* 0x000000ffff12e224 */ /* 0x000fe400078e0a12 */
[----:B------:R-:W-:Y:S02]  /*9a50*/  IMAD.MOV R10, RZ, RZ, -R10 ;  /* 0x000000ffff0a7224 */ /* 0x000fe400078e0a0a */
[----:B------:R-:W-:Y:S01]  /*9a60*/  @!P2 IMAD.IADD R14, R14, 0x1, -R3 ;  /* 0x000000010e0ea824 */ /* 0x000fe200078e0a03 */
[----:B------:R0:W-:Y:S01]  /*9a70*/  STL [R1+0x4b4], R17 ;  /* 0x0004b41101007387 */ /* 0x0001e20000100800 */
[----:B------:R-:W-:Y:S02]  /*9a80*/  IMAD.MOV R11, RZ, RZ, -R11 ;  /* 0x000000ffff0b7224 */ /* 0x000fe400078e0a0b */
[----:B------:R-:W-:Y:S01]  /*9a90*/  @!P0 IMAD.IADD R9, R9, 0x1, -R3 ;  /* 0x0000000109098824 */ /* 0x000fe200078e0a03 */
[----:B------:R1:W-:Y:S01]  /*9aa0*/  STL [R1+0x4b8], R18 ;  /* 0x0004b81201007387 */ /* 0x0003e20000100800 */
[----:B------:R-:W-:-:S02]  /*9ab0*/  IMAD R16, R3, R10, R16 ;  /* 0x0000000a03107224 */ /* 0x000fc400078e0210 */
[C---:B------:R-:W-:Y:S01]  /*9ac0*/  IMAD R15, R3.reuse, R11, R15 ;  /* 0x0000000b030f7224 */ /* 0x040fe200078e020f */
[C---:B------:R-:W-:Y:S01]  /*9ad0*/  ISETP.GT.U32.AND P0, PT, R3.reuse, R9, PT ;  /* 0x000000090300720c */ /* 0x040fe20003f04070 */
[----:B0-----:R-:W-:Y:S02]  /*9ae0*/  IMAD.MOV.U32 R17, RZ, RZ, R12 ;  /* 0x000000ffff117224 */ /* 0x001fe400078e000c */
[----:B-1----:R-:W-:Y:S01]  /*9af0*/  IMAD.MOV.U32 R18, RZ, RZ, R14 ;  /* 0x000000ffff127224 */ /* 0x002fe200078e000e */
[----:B------:R-:W-:Y:S01]  /*9b00*/  IABS R13, R96 ;  /* 0x00000060000d7213 */ /* 0x000fe20000000000 */
[----:B------:R-:W-:Y:S02]  /*9b10*/  @!P5 IMAD.MOV R17, RZ, RZ, -R17 ;  /* 0x000000ffff11d224 */ /* 0x000fe400078e0a11 */
[----:B------:R-:W-:Y:S01]  /*9b20*/  @!P4 IMAD.MOV R18, RZ, RZ, -R18 ;  /* 0x000000ffff12c224 */ /* 0x000fe200078e0a12 */
[C---:B------:R-:W-:Y:S02]  /*9b30*/  ISETP.GT.U32.AND P4, PT, R3.reuse, R16, PT ;  /* 0x000000100300720c */ /* 0x040fe40003f84070 */
[----:B------:R-:W-:Y:S01]  /*9b40*/  ISETP.GT.U32.AND P5, PT, R3, R15, PT ;  /* 0x0000000f0300720c */ /* 0x000fe20003fa4070 */
[----:B------:R0:W-:Y:S01]  /*9b50*/  STL [R1+0x4bc], R17 ;  /* 0x0004bc1101007387 */ /* 0x0001e20000100800 */
[----:B------:R-:W-:-:S02]  /*9b60*/  ISETP.GE.AND P1, PT, R93, RZ, PT ;  /* 0x000000ff5d00720c */ /* 0x000fc40003f26270 */
[----:B------:R-:W-:Y:S01]  /*9b70*/  IABS R11, R97 ;  /* 0x00000061000b7213 */ /* 0x000fe20000000000 */
[----:B------:R-:W-:Y:S02]  /*9b80*/  @!P0 IMAD.IADD R9, R9, 0x1, -R3 ;  /* 0x0000000109098824 */ /* 0x000fe400078e0a03 */
[----:B0-----:R-:W-:-:S04]  /*9b90*/  IMAD.HI.U32 R17, R4, R13, RZ ;  /* 0x0000000d04117227 */ /* 0x001fc800078e00ff */
[----:B------:R-:W-:Y:S02]  /*9ba0*/  IMAD.MOV R17, RZ, RZ, -R17 ;  /* 0x000000ffff117224 */ /* 0x000fe400078e0a11 */
[----:B------:R-:W-:Y:S01]  /*9bb0*/  IMAD.HI.U32 R10, R4, R11, RZ ;  /* 0x0000000b040a7227 */ /* 0x000fe200078e00ff */
[----:B------:R0:W-:Y:S03]  /*9bc0*/  STL [R1+0x460], R18 ;  /* 0x0004601201007387 */ /* 0x0001e60000100800 */
[--C-:B------:R-:W-:Y:S02]  /*9bd0*/  @!P4 IMAD.IADD R16, R16, 0x1, -R3.reuse ;  /* 0x000000011010c824 */ /* 0x100fe400078e0a03 */
[----:B------:R-:W-:Y:S02]  /*9be0*/  @!P5 IMAD.IADD R15, R15, 0x1, -R3 ;  /* 0x000000010f0fd824 */ /* 0x000fe400078e0a03 */
[----:B------:R-:W-:Y:S01]  /*9bf0*/  IMAD R13, R3, R17, R13 ;  /* 0x00000011030d7224 */ /* 0x000fe200078e020d */
[----:B------:R-:W-:Y:S01]  /*9c00*/  IABS R12, R98 ;  /* 0x00000062000c7213 */ /* 0x000fe20000000000 */
[----:B------:R-:W-:-:S02]  /*9c10*/  IMAD.MOV R10, RZ, RZ, -R10 ;  /* 0x000000ffff0a7224 */ /* 0x000fc400078e0a0a */
[----:B0-----:R-:W-:Y:S01]  /*9c20*/  IMAD.MOV.U32 R18, RZ, RZ, R9 ;  /* 0x000000ffff127224 */ /* 0x001fe200078e0009 */
[C---:B------:R-:W-:Y:S01]  /*9c30*/  ISETP.GT.U32.AND P4, PT, R3.reuse, R16, PT ;  /* 0x000000100300720c */ /* 0x040fe20003f84070 */
[C---:B------:R-:W-:Y:S01]  /*9c40*/  IMAD R11, R3.reuse, R10, R11 ;  /* 0x0000000a030b7224 */ /* 0x040fe200078e020b */
[C---:B------:R-:W-:Y:S01]  /*9c50*/  ISETP.GT.U32.AND P5, PT, R3.reuse, R15, PT ;  /* 0x0000000f0300720c */ /* 0x040fe20003fa4070 */
[----:B------:R-:W-:Y:S01]  /*9c60*/  @!P1 IMAD.MOV R18, RZ, RZ, -R18 ;  /* 0x000000ffff129224 */ /* 0x000fe200078e0a12 */
[----:B------:R-:W-:Y:S01]  /*9c70*/  ISETP.GT.U32.AND P0, PT, R3, R13, PT ;  /* 0x0000000d0300720c */ /* 0x000fe20003f04070 */
[----:B------:R-:W-:Y:S01]  /*9c80*/  IMAD.HI.U32 R14, R4, R12, RZ ;  /* 0x0000000c040e7227 */ /* 0x000fe200078e00ff */
[----:B------:R-:W-:Y:S02]  /*9c90*/  IABS R10, R99 ;  /* 0x00000063000a7213 */ /* 0x000fe40000000000 */
[----:B------:R-:W-:Y:S01]  /*9ca0*/  ISETP.GE.AND P3, PT, R94, RZ, PT ;  /* 0x000000ff5e00720c */ /* 0x000fe20003f66270 */
[----:B------:R0:W-:Y:S01]  /*9cb0*/  STL [R1+0x4c0], R18 ;  /* 0x0004c01201007387 */ /* 0x0001e20000100800 */
[----:B------:R-:W-:-:S03]  /*9cc0*/  ISETP.GE.AND P6, PT, R95, RZ, PT ;  /* 0x000000ff5f00720c */ /* 0x000fc60003fc6270 */
[----:B------:R-:W-:Y:S02]  /*9cd0*/  @!P4 IMAD.IADD R16, R16, 0x1, -R3 ;  /* 0x000000011010c824 */ /* 0x000fe400078e0a03 */
[----:B0-----:R-:W-:Y:S02]  /*9ce0*/  IMAD.MOV R18, RZ, RZ, -R14 ;  /* 0x000000ffff127224 */ /* 0x001fe400078e0a0e */
[----:B------:R-:W-:-:S04]  /*9cf0*/  IMAD.HI.U32 R14, R4, R10, RZ ;  /* 0x0000000a040e7227 */ /* 0x000fc800078e00ff */
[----:B------:R-:W-:Y:S02]  /*9d00*/  IMAD R12, R3, R18, R12 ;  /* 0x00000012030c7224 */ /* 0x000fe400078e020c */
[----:B------:R-:W-:Y:S02]  /*9d10*/  IMAD.MOV R14, RZ, RZ, -R14 ;  /* 0x000000ffff0e7224 */ /* 0x000fe400078e0a0e */
[--C-:B------:R-:W-:Y:S02]  /*9d20*/  @!P5 IMAD.IADD R15, R15, 0x1, -R3.reuse ;  /* 0x000000010f0fd824 */ /* 0x100fe400078e0a03 */
[----:B------:R-:W-:Y:S01]  /*9d30*/  @!P0 IMAD.IADD R13, R13, 0x1, -R3 ;  /* 0x000000010d0d8824 */ /* 0x000fe200078e0a03 */
[C---:B------:R-:W-:Y:S01]  /*9d40*/  ISETP.GT.U32.AND P4, PT, R3.reuse, R12, PT ;  /* 0x0000000c0300720c */ /* 0x040fe20003f84070 */
[C---:B------:R-:W-:Y:S02]  /*9d50*/  IMAD R10, R3.reuse, R14, R10 ;  /* 0x0000000e030a7224 */ /* 0x040fe400078e020a */
[----:B------:R-:W-:Y:S01]  /*9d60*/  IMAD.MOV.U32 R18, RZ, RZ, R16 ;  /* 0x000000ffff127224 */ /* 0x000fe200078e0010 */
[----:B------:R-:W-:Y:S01]  /*9d70*/  IABS R17, R100 ;  /* 0x0000006400117213 */ /* 0x000fe20000000000 */
[----:B------:R-:W-:Y:S01]  /*9d80*/  @!P3 IMAD.MOV R15, RZ, RZ, -R15 ;  /* 0x000000ffff0fb224 */ /* 0x000fe200078e0a0f */
[C---:B------:R-:W-:Y:S01]  /*9d90*/  ISETP.GT.U32.AND P3, PT, R3.reuse, R13, PT ;  /* 0x0000000d0300720c */ /* 0x040fe20003f64070 */
[----:B------:R-:W-:Y:S01]  /*9da0*/  @!P6 IMAD.MOV R18, RZ, RZ, -R18 ;  /* 0x000000ffff12e224 */ /* 0x000fe200078e0a12 */
[----:B------:R-:W-:Y:S01]  /*9db0*/  ISETP.GT.U32.AND P6, PT, R3, R10, PT ;  /* 0x0000000a0300720c */ /* 0x000fe20003fc4070 */
[----:B------:R-:W-:Y:S01]  /*9dc0*/  IMAD.MOV.U32 R9, RZ, RZ, R17 ;  /* 0x000000ffff097224 */ /* 0x000fe200078e0011 */
[----:B------:R-:W-:-:S03]  /*9dd0*/  ISETP.GE.AND P2, PT, R96, RZ, PT ;  /* 0x000000ff6000720c */ /* 0x000fc60003f46270 */
[----:B------:R-:W-:Y:S01]  /*9de0*/  IMAD.HI.U32 R17, R4, R9, RZ ;  /* 0x0000000904117227 */ /* 0x000fe200078e00ff */
[----:B------:R0:W-:Y:S03]  /*9df0*/  STL [R1+0x43c], R15 ;  /* 0x00043c0f01007387 */ /* 0x0001e60000100800 */
[----:B------:R-:W-:Y:S02]  /*9e00*/  @!P4 IMAD.IADD R12, R12, 0x1, -R3 ;  /* 0x000000010c0cc824 */ /* 0x000fe400078e0a03 */
[----:B------:R-:W-:Y:S02]  /*9e10*/  IMAD.MOV R17, RZ, RZ, -R17 ;  /* 0x000000ffff117224 */ /* 0x000fe400078e0a11 */
[--C-:B------:R-:W-:Y:S01]  /*9e20*/  @!P3 IMAD.IADD R13, R13, 0x1, -R3.reuse ;  /* 0x000000010d0db824 */ /* 0x100fe200078e0a03 */
[----:B0-----:R-:W-:Y:S01]  /*9e30*/  IABS R15, R101 ;  /* 0x00000065000f7213 */ /* 0x001fe20000000000 */
[----:B------:R-:W-:Y:S01]  /*9e40*/  @!P6 IMAD.IADD R10, R10, 0x1, -R3 ;  /* 0x000000010a0ae824 */ /* 0x000fe200078e0a03 */
[C---:B------:R-:W-:Y:S01]  /*9e50*/  ISETP.GT.U32.AND P5, PT, R3.reuse, R11, PT ;  /* 0x0000000b0300720c */ /* 0x040fe20003fa4070 */
[C---:B------:R-:W-:Y:S01]  /*9e60*/  IMAD R9, R3.reuse, R17, R9 ;  /* 0x0000001103097224 */ /* 0x040fe200078e0209 */
[----:B------:R-:W-:Y:S01]  /*9e70*/  ISETP.GT.U32.AND P6, PT, R3, R12, PT ;  /* 0x0000000c0300720c */ /* 0x000fe20003fc4070 */
[----:B------:R-:W-:Y:S01]  /*9e80*/  IMAD.HI.U32 R17, R4, R15, RZ ;  /* 0x0000000f04117227 */ /* 0x000fe200078e00ff */
[----:B------:R-:W-:-:S03]  /*9e90*/  IABS R14, R102 ;  /* 0x00000066000e7213 */ /* 0x000fc60000000000 */
[----:B------:R-:W-:Y:S01]  /*9ea0*/  IMAD.MOV.U32 R20, RZ, RZ, R13 ;  /* 0x000000ffff147224 */ /* 0x000fe200078e000d */
[----:B------:R0:W-:Y:S01]  /*9eb0*/  STL [R1+0x42c], R18 ;  /* 0x00042c1201007387 */ /* 0x0001e20000100800 */
[----:B------:R-:W-:Y:S02]  /*9ec0*/  IMAD.MOV R17, RZ, RZ, -R17 ;  /* 0x000000ffff117224 */ /* 0x000fe400078e0a11 */
[----:B------:R-:W-:Y:S01]  /*9ed0*/  @!P2 IMAD.MOV R20, RZ, RZ, -R20 ;  /* 0x000000ffff14a224 */ /* 0x000fe200078e0a14 */
[----:B------:R-:W-:Y:S01]  /*9ee0*/  ISETP.GT.U32.AND P2, PT, R3, R10, PT ;  /* 0x0000000a0300720c */ /* 0x000fe20003f44070 */
[----:B------:R-:W-:Y:S01]  /*9ef0*/  IMAD.HI.U32 R16, R4, R14, RZ ;  /* 0x0000000e04107227 */ /* 0x000fe200078e00ff */
[----:B0-----:R-:W-:-:S03]  /*9f00*/  IABS R18, R103 ;  /* 0x0000006700127213 */ /* 0x001fc60000000000 */
[----:B------:R-:W-:Y:S02]  /*9f10*/  IMAD R15, R3, R17, R15 ;  /* 0x00000011030f7224 */ /* 0x000fe400078e020f */
[----:B------:R-:W-:Y:S02]  /*9f20*/  IMAD.MOV R16, RZ, RZ, -R16 ;  /* 0x000000ffff107224 */ /* 0x000fe400078e0a10 */
[----:B------:R-:W-:Y:S02]  /*9f30*/  IMAD.MOV.U32 R13, RZ, RZ, R18 ;  /* 0x000000ffff0d7224 */ /* 0x000fe400078e0012 */
[--C-:B------:R-:W-:Y:S02]  /*9f40*/  @!P5 IMAD.IADD R11, R11, 0x1, -R3.reuse ;  /* 0x000000010b0bd824 */ /* 0x100fe400078e0a03 */
[----:B------:R-:W-:Y:S01]  /*9f50*/  @!P6 IMAD.IADD R12, R12, 0x1, -R3 ;  /* 0x000000010c0ce824 */ /* 0x000fe200078e0a03 */
[C---:B------:R-:W-:Y:S01]  /*9f60*/  ISETP.GT.U32.AND P6, PT, R3.reuse, R15, PT ;  /* 0x0000000f0300720c */ /* 0x040fe20003fc4070 */
[----:B------:R-:W-:-:S02]  /*9f70*/  IMAD R14, R3, R16, R14 ;  /* 0x00000010030e7224 */ /* 0x000fc400078e020e */
[----:B------:R-:W-:Y:S01]  /*9f80*/  IMAD.HI.U32 R16, R4, R13, RZ ;  /* 0x0000000d04107227 */ /* 0x000fe200078e00ff */
[----:B------:R-:W-:-:S03]  /*9f90*/  ISETP.GT.U32.AND P5, PT, R3, R11, PT ;  /* 0x0000000b0300720c */ /* 0x000fc60003fa4070 */
[----:B------:R-:W-:Y:S02]  /*9fa0*/  IMAD.MOV R16, RZ, RZ, -R16 ;  /* 0x000000ffff107224 */ /* 0x000fe400078e0a10 */
[----:B------:R-:W-:Y:S01]  /*9fb0*/  @!P2 IMAD.IADD R10, R10, 0x1, -R3 ;  /* 0x000000010a0aa824 */ /* 0x000fe200078e0a03 */
[C---:B------:R-:W-:Y:S01]  /*9fc0*/  ISETP.GT.U32.AND P2, PT, R3.reuse, R14, PT ;  /* 0x0000000e0300720c */ /* 0x040fe20003f44070 */
[----:B------:R-:W-:Y:S01]  /*9fd0*/  IMAD R13, R3, R16, R13 ;  /* 0x00000010030d7224 */ /* 0x000fe200078e020d */
[----:B------:R-:W-:Y:S01]  /*9fe0*/  ISETP.GE.AND P1, PT, R97, RZ, PT ;  /* 0x000000ff6100720c */ /* 0x000fe20003f26270 */
[--C-:B------:R-:W-:Y:S01]  /*9ff0*/  @!P6 IMAD.IADD R15, R15, 0x1, -R3.reuse ;  /* 0x000000010f0fe824 */ /* 0x100fe200078e0a03 */
[----:B------:R-:W-:Y:S02]  /*a000*/  ISETP.GE.AND P0, PT, R98, RZ, PT ;  /* 0x000000ff6200720c */ /* 0x000fe40003f06270 */
[C---:B------:R-:W-:Y:S02]  /*a010*/  ISETP.GT.U32.AND P3, PT, R3.reuse, R9, PT ;  /* 0x000000090300720c */ /* 0x040fe40003f64070 */
[----:B------:R-:W-:Y:S01]  /*a020*/  ISETP.GT.U32.AND P6, PT, R3, R13, PT ;  /* 0x0000000d0300720c */ /* 0x000fe20003fc4070 */
[--C-:B------:R-:W-:Y:S01]  /*a030*/  @!P5 IMAD.IADD R11, R11, 0x1, -R3.reuse ;  /* 0x000000010b0bd824 */ /* 0x100fe200078e0a03 */
[----:B------:R0:W-:Y:S03]  /*a040*/  STL [R1+0x3e8], R20 ;  /* 0x0003e81401007387 */ /* 0x0001e60000100800 */
[----:B------:R-:W-:Y:S01]  /*a050*/  @!P2 IMAD.IADD R14, R14, 0x1, -R3 ;  /* 0x000000010e0ea824 */ /* 0x000fe200078e0a03 */
[----:B------:R-:W-:Y:S01]  /*a060*/  ISETP.GT.U32.AND P2, PT, R3, R15, PT ;  /* 0x0000000f0300720c */ /* 0x000fe20003f44070 */
[----:B------:R-:W-:Y:S01]  /*a070*/  IMAD.MOV.U32 R19, RZ, RZ, R11 ;  /* 0x000000ffff137224 */ /* 0x000fe200078e000b */
[----:B------:R-:W-:Y:S01]  /*a080*/  IABS R11, R105 ;  /* 0x00000069000b7213 */ /* 0x000fe20000000000 */
[----:B0-----:R-:W-:-:S02]  /*a090*/  IMAD.MOV.U32 R20, RZ, RZ, R12 ;  /* 0x000000ffff147224 */ /* 0x001fc400078e000c */
[----:B------:R-:W-:Y:S02]  /*a0a0*/  @!P1 IMAD.MOV R19, RZ, RZ, -R19 ;  /* 0x000000ffff139224 */ /* 0x000fe400078e0a13 */
[----:B------:R-:W-:Y:S01]  /*a0b0*/  @!P0 IMAD.MOV R20, RZ, RZ, -R20 ;  /* 0x000000ffff148224 */ /* 0x000fe200078e0a14 */
[----:B------:R-:W-:Y:S01]  /*a0c0*/  IABS R16, R106 ;  /* 0x0000006a00107213 */ /* 0x000fe20000000000 */
[--C-:B------:R-:W-:Y:S01]  /*a0d0*/  @!P3 IMAD.IADD R9, R9, 0x1, -R3.reuse ;  /* 0x000000010909b824 */ /* 0x100fe200078e0a03 */
[----:B------:R-:W-:Y:S01]  /*a0e0*/  ISETP.GE.AND P3, PT, R101, RZ, PT ;  /* 0x000000ff6500720c */ /* 0x000fe20003f66270 */
[--C-:B------:R-:W-:Y:S02]  /*a0f0*/  @!P6 IMAD.IADD R13, R13, 0x1, -R3.reuse ;  /* 0x000000010d0de824 */ /* 0x100fe400078e0a03 */
[----:B------:R-:W-:Y:S01]  /*a100*/  IMAD.HI.U32 R18, R4, R11, RZ ;  /* 0x0000000b04127227 */ /* 0x000fe200078e00ff */
[----:B------:R-:W-:Y:S02]  /*a110*/  STL [R1+0x3dc], R19 ;  /* 0x0003dc1301007387 */ /* 0x000fe40000100800 */
[----:B------:R-:W-:Y:S01]  /*a120*/  ISETP.GT.U32.AND P6, PT, R3, R13, PT ;  /* 0x0000000d0300720c */ /* 0x000fe20003fc4070 */
[----:B------:R-:W-:Y:S01]  /*a130*/  IMAD.MOV R18, RZ, RZ, -R18 ;  /* 0x000000ffff127224 */ /* 0x000fe200078e0a12 */
[----:B------:R0:W-:Y:S01]  /*a140*/  STL [R1+0x3d0], R20 ;  /* 0x0003d01401007387 */ /* 0x0001e20000100800 */
[----:B------:R-:W-:-:S02]  /*a150*/  @!P2 IMAD.IADD R15, R15, 0x1, -R3 ;  /* 0x000000010f0fa824 */ /* 0x000fc400078e0a03 */
[C---:B------:R-:W-:Y:S01]  /*a160*/  IMAD R11, R3.reuse, R18, R11 ;  /* 0x00000012030b7224 */ /* 0x040fe200078e020b */
[----:B------:R-:W-:Y:S01]  /*a170*/  ISETP.GT.U32.AND P1, PT, R3, R9, PT ;  /* 0x000000090300720c */ /* 0x000fe20003f24070 */
[----:B------:R-:W-:Y:S02]  /*a180*/  IMAD.MOV.U32 R18, RZ, RZ, R15 ;  /* 0x000000ffff127224 */ /* 0x000fe400078e000f */
[----:B0-----:R-:W-:Y:S02]  /*a190*/  IMAD.MOV.U32 R20, RZ, RZ, R10 ;  /* 0x000000ffff147224 */ /* 0x001fe400078e000a */
[----:B------:R-:W-:-:S04]  /*a1a0*/  IMAD.HI.U32 R10, R4, R16, RZ ;  /* 0x00000010040a7227 */ /* 0x000fc800078e00ff */
[----:B------:R-:W-:Y:S01]  /*a1b0*/  IMAD.MOV R10, RZ, RZ, -R10 ;  /* 0x000000ffff0a7224 */ /* 0x000fe200078e0a0a */
[----:B------:R-:W-:Y:S01]  /*a1c0*/  ISETP.GE.AND P5, PT, R99, RZ, PT ;  /* 0x000000ff6300720c */ /* 0x000fe20003fa6270 */
[----:B------:R-:W-:Y:S01]  /*a1d0*/  @!P3 IMAD.MOV R18, RZ, RZ, -R18 ;  /* 0x000000ffff12b224 */ /* 0x000fe200078e0a12 */
[----:B------:R-:W-:Y:S01]  /*a1e0*/  ISETP.GE.AND P4, PT, R100, RZ, PT ;  /* 0x000000ff6400720c */ /* 0x000fe20003f86270 */
[C---:B------:R-:W-:Y:S01]  /*a1f0*/  IMAD R10, R3.reuse, R10, R16 ;  /* 0x0000000a030a7224 */ /* 0x040fe200078e0210 */
[----:B------:R-:W-:Y:S02]  /*a200*/  IABS R17, R104 ;  /* 0x0000006800117213 */ /* 0x000fe40000000000 */
[----:B------:R-:W-:Y:S01]  /*a210*/  ISETP.GT.U32.AND P3, PT, R3, R11, PT ;  /* 0x0000000b0300720c */ /* 0x000fe20003f64070 */
[----:B------:R-:W-:Y:S01]  /*a220*/  @!P6 IMAD.IADD R13, R13, 0x1, -R3 ;  /* 0x000000010d0de824 */ /* 0x000fe200078e0a03 */
[----:B------:R-:W-:Y:S01]  /*a230*/  ISETP.GT.U32.AND P6, PT, R3, R10, PT ;  /* 0x0000000a0300720c */ /* 0x000fe20003fc4070 */
[----:B------:R-:W-:-:S04]  /*a240*/  IMAD.HI.U32 R19, R4, R17, RZ ;  /* 0x0000001104137227 */ /* 0x000fc800078e00ff */
[----:B------:R-:W-:Y:S02]  /*a250*/  @!P1 IMAD.IADD R9, R9, 0x1, -R3 ;  /* 0x0000000109099824 */ /* 0x000fe400078e0a03 */
[----:B------:R-:W-:Y:S02]  /*a260*/  IMAD.MOV R19, RZ, RZ, -R19 ;  /* 0x000000ffff137224 */ /* 0x000fe400078e0a13 */
[----:B------:R-:W-:Y:S01]  /*a270*/  @!P5 IMAD.MOV R20, RZ, RZ, -R20 ;  /* 0x000000ffff14d224 */ /* 0x000fe200078e0a14 */
[----:B------:R-:W-:Y:S01]  /*a280*/  IABS R16, R108 ;  /* 0x0000006c00107213 */ /* 0x000fe20000000000 */
[----:B------:R-:W-:Y:S01]  /*a290*/  IMAD R12, R3, R19, R17 ;  /* 0x00000013030c7224 */ /* 0x000fe200078e0211 */
[----:B------:R-:W-:Y:S01]  /*a2a0*/  IABS R17, R107 ;  /* 0x0000006b00117213 */ /* 0x000fe20000000000 */
[----:B------:R-:W-:Y:S02]  /*a2b0*/  @!P4 IMAD.MOV R9, RZ, RZ, -R9 ;  /* 0x000000ffff09c224 */ /* 0x000fe400078e0a09 */
[--C-:B------:R-:W-:Y:S01]  /*a2c0*/  @!P3 IMAD.IADD R11, R11, 0x1, -R3.reuse ;  /* 0x000000010b0bb824 */ /* 0x100fe200078e0a03 */
[----:B------:R-:W-:Y:S01]  /*a2d0*/  STL [R1+0x3c8], R20 ;  /* 0x0003c81401007387 */ /* 0x000fe20000100800 */
[----:B------:R-:W-:Y:S01]  /*a2e0*/  @!P6 IMAD.IADD R10, R10, 0x1, -R3 ;  /* 0x000000010a0ae824 */ /* 0x000fe200078e0a03 */
[C---:B------:R-:W-:Y:S01]  /*a2f0*/  ISETP.GT.U32.AND P2, PT, R3.reuse, R12, PT ;  /* 0x0000000c0300720c */ /* 0x040fe20003f44070 */
[----:B------:R-:W-:Y:S01]  /*a300*/  IMAD.HI.U32 R19, R4, R16, RZ ;  /* 0x0000001004137227 */ /* 0x000fe200078e00ff */
[----:B------:R0:W-:Y:S01]  /*a310*/  STL [R1+0x3c4], R9 ;  /* 0x0003c40901007387 */ /* 0x0001e20000100800 */
[----:B------:R-:W-:-:S02]  /*a320*/  ISETP.GT.U32.AND P6, PT, R3, R11, PT ;  /* 0x0000000b0300720c */ /* 0x000fc40003fc4070 */
[----:B------:R-:W-:Y:S01]  /*a330*/  ISETP.GT.U32.AND P5, PT, R3, R14, PT ;  /* 0x0000000e0300720c */ /* 0x000fe20003fa4070 */
[----:B------:R-:W-:Y:S02]  /*a340*/  IMAD.MOV R19, RZ, RZ, -R19 ;  /* 0x000000ffff137224 */ /* 0x000fe400078e0a13 */
[----:B0-----:R-:W-:-:S04]  /*a350*/  IMAD.HI.U32 R9, R4, R17, RZ ;  /* 0x0000001104097227 */ /* 0x001fc800078e00ff */
[----:B------:R-:W-:Y:S01]  /*a360*/  IMAD.MOV R9, RZ, RZ, -R9 ;  /* 0x000000ffff097224 */ /* 0x000fe200078e0a09 */
[----:B------:R-:W-:Y:S01]  /*a370*/  ISETP.GE.AND P1, PT, R102, RZ, PT ;  /* 0x000000ff6600720c */ /* 0x000fe20003f26270 */
[----:B------:R-:W-:Y:S01]  /*a380*/  IMAD R16, R3, R19, R16 ;  /* 0x0000001303107224 */ /* 0x000fe200078e0210 */
[----:B------:R-:W-:Y:S01]  /*a390*/  ISETP.GE.AND P0, PT, R103, RZ, PT ;  /* 0x000000ff6700720c */ /* 0x000fe20003f06270 */
[----:B------:R-:W-:Y:S01]  /*a3a0*/  IMAD R9, R3, R9, R17 ;  /* 0x0000000903097224 */ /* 0x000fe200078e0211 */
[----:B------:R-:W-:Y:S01]  /*a3b0*/  IABS R17, R109 ;  /* 0x0000006d00117213 */ /* 0x000fe20000000000 */
[--C-:B------:R-:W-:Y:S02]  /*a3c0*/  @!P2 IMAD.IADD R12, R12, 0x1, -R3.reuse ;  /* 0x000000010c0ca824 */ /* 0x100fe400078e0a03 */
[--C-:B------:R-:W-:Y:S01]  /*a3d0*/  @!P6 IMAD.IADD R11, R11, 0x1, -R3.reuse ;  /* 0x000000010b0be824 */ /* 0x100fe200078e0a03 */
[----:B------:R-:W-:Y:S01]  /*a3e0*/  ISETP.GT.U32.AND P6, PT, R3, R16, PT ;  /* 0x000000100300720c */ /* 0x000fe20003fc4070 */
[----:B------:R-:W-:-:S02]  /*a3f0*/  @!P5 IMAD.IADD R14, R14, 0x1, -R3 ;  /* 0x000000010e0ed824 */ /* 0x000fc400078e0a03 */
[----:B------:R-:W-:Y:S01]  /*a400*/  IMAD.HI.U32 R19, R4, R17, RZ ;  /* 0x0000001104137227 */ /* 0x000fe200078e00ff */
[----:B------:R-:W-:-:S03]  /*a410*/  ISETP.GT.U32.AND P3, PT, R3, R12, PT ;  /* 0x0000000c0300720c */ /* 0x000fc60003f64070 */
[----:B------:R-:W-:Y:S02]  /*a420*/  IMAD.MOV.U32 R20, RZ, RZ, R14 ;  /* 0x000000ffff147224 */ /* 0x000fe400078e000e */
[----:B------:R-:W-:Y:S02]  /*a430*/  IMAD.MOV R19, RZ, RZ, -R19 ;  /* 0x000000ffff137224 */ /* 0x000fe400078e0a13 */
[----:B------:R-:W-:Y:S01]  /*a440*/  @!P1 IMAD.MOV R20, RZ, RZ, -R20 ;  /* 0x000000ffff149224 */ /* 0x000fe200078e0a14 */
[----:B------:R-:W-:Y:S01]  /*a450*/  IABS R15, R111 ;  /* 0x0000006f000f7213 */ /* 0x000fe20000000000 */
[----:B------:R-:W-:Y:S01]  /*a460*/  @!P0 IMAD.MOV R13, RZ, RZ, -R13 ;  /* 0x000000ffff0d8224 */ /* 0x000fe200078e0a0d */
[C---:B------:R-:W-:Y:S01]  /*a470*/  ISETP.GT.U32.AND P1, PT, R3.reuse, R10, PT ;  /* 0x0000000a0300720c */ /* 0x040fe20003f24070 */
[C---:B------:R-:W-:Y:S01]  /*a480*/  IMAD R17, R3.reuse, R19, R17 ;  /* 0x0000001303117224 */ /* 0x040fe200078e0211 */
[----:B------:R-:W-:Y:S01]  /*a490*/  ISETP.GT.U32.AND P0, PT, R3, R9, PT ;  /* 0x000000090300720c */ /* 0x000fe20003f04070 */
[----:B------:R0:W-:Y:S01]  /*a4a0*/  STL [R1+0x4d8], R18 ;  /* 0x0004d81201007387 */ /* 0x0001e20000100800 */
[----:B------:R-:W-:Y:S01]  /*a4b0*/  ISETP.GE.AND P4, PT, R104, RZ, PT ;  /* 0x000000ff6800720c */ /* 0x000fe20003f86270 */
[----:B------:R-:W-:Y:S01]  /*a4c0*/  @!P6 IMAD.IADD R16, R16, 0x1, -R3 ;  /* 0x000000011010e824 */ /* 0x000fe200078e0a03 */
[----:B------:R-:W-:Y:S01]  /*a4d0*/  ISETP.GE.AND P5, PT, R105, RZ, PT ;  /* 0x000000ff6900720c */ /* 0x000fe20003fa6270 */
[----:B------:R-:W-:Y:S01]  /*a4e0*/  STL [R1+0x3bc], R20 ;  /* 0x0003bc1401007387 */ /* 0x000fe20000100800 */
[----:B------:R-:W-:-:S02]  /*a4f0*/  ISETP.GE.AND P2, PT, R106, RZ, PT ;  /* 0x000000ff6a00720c */ /* 0x000fc40003f46270 */
[----:B------:R-:W-:Y:S01]  /*a500*/  ISETP.GT.U32.AND P6, PT, R3, R17, PT ;  /* 0x000000110300720c */ /* 0x000fe20003fc4070 */
[----:B------:R1:W-:Y:S01]  /*a510*/  STL [R1+0x3b8], R13 ;  /* 0x0003b80d01007387 */ /* 0x0003e20000100800 */
[----:B------:R-:W-:Y:S01]  /*a520*/  @!P3 IMAD.IADD R12, R12, 0x1, -R3 ;  /* 0x000000010c0cb824 */ /* 0x000fe200078e0a03 */
[----:B0-----:R-:W-:Y:S01]  /*a530*/  IABS R18, R110 ;  /* 0x0000006e00127213 */ /* 0x001fe20000000000 */
[----:B-1----:R-:W-:Y:S02]  /*a540*/  IMAD.MOV.U32 R13, RZ, RZ, R15 ;  /* 0x000000ffff0d7224 */ /* 0x002fe400078e000f */
[----:B------:R-:W-:Y:S02]  /*a550*/  IMAD.MOV.U32 R21, RZ, RZ, R12 ;  /* 0x000000ffff157224 */ /* 0x000fe400078e000c */
[----:B------:R-:W-:-:S04]  /*a560*/  IMAD.HI.U32 R15, R4, R13, RZ ;  /* 0x0000000d040f7227 */ /* 0x000fc800078e00ff */
[----:B------:R-:W-:Y:S02]  /*a570*/  IMAD.MOV.U32 R20, RZ, RZ, R11 ;  /* 0x000000ffff147224 */ /* 0x000fe400078e000b */
[----:B------:R-:W-:Y:S02]  /*a580*/  @!P1 IMAD.IADD R10, R10, 0x1, -R3 ;  /* 0x000000010a0a9824 */ /* 0x000fe400078e0a03 */
[----:B------:R-:W-:Y:S02]  /*a590*/  IMAD.MOV R15, RZ, RZ, -R15 ;  /* 0x000000ffff0f7224 */ /* 0x000fe400078e0a0f */
[----:B------:R-:W-:Y:S02]  /*a5a0*/  @!P0 IMAD.IADD R9, R9, 0x1, -R3 ;  /* 0x0000000109098824 */ /* 0x000fe400078e0a03 */
[----:B------:R-:W-:Y:S02]  /*a5b0*/  @!P4 IMAD.MOV R21, RZ, RZ, -R21 ;  /* 0x000000ffff15c224 */ /* 0x000fe400078e0a15 */
[----:B------:R-:W-:-:S02]  /*a5c0*/  IMAD.MOV.U32 R14, RZ, RZ, R18 ;  /* 0x000000ffff0e7224 */ /* 0x000fc400078e0012 */
[----:B------:R-:W-:Y:S02]  /*a5d0*/  @!P5 IMAD.MOV R20, RZ, RZ, -R20 ;  /* 0x000000ffff14d224 */ /* 0x000fe400078e0a14 */
[----:B------:R-:W-:Y:S01]  /*a5e0*/  IMAD R11, R3, R15, R13 ;  /* 0x0000000f030b7224 */ /* 0x000fe200078e020d */
[----:B------:R-:W-:Y:S01]  /*a5f0*/  IABS R15, R112 ;  /* 0x00000070000f7213 */ /* 0x000fe20000000000 */
[----:B------:R-:W-:Y:S02]  /*a600*/  @!P2 IMAD.MOV R10, RZ, RZ, -R10 ;  /* 0x000000ffff0aa224 */ /* 0x000fe400078e0a0a */
[----:B------:R-:W-:Y:S01]  /*a610*/  @!P6 IMAD.IADD R17, R17, 0x1, -R3 ;  /* 0x000000011111e824 */ /* 0x000fe200078e0a03 */
[C---:B------:R-:W-:Y:S01]  /*a620*/  ISETP.GT.U32.AND P4, PT, R3.reuse, R9, PT ;  /* 0x000000090300720c */ /* 0x040fe20003f84070 */
[----:B------:R-:W-:Y:S01]  /*a630*/  IMAD.HI.U32 R18, R4, R14, RZ ;  /* 0x0000000e04127227 */ /* 0x000fe200078e00ff */
[----:B------:R-:W-:Y:S02]  /*a640*/  STL [R1+0x3b4], R21 ;  /* 0x0003b41501007387 */ /* 0x000fe40000100800 */
[----:B------:R-:W-:-:S02]  /*a650*/  ISETP.GT.U32.AND P6, PT, R3, R17, PT ;  /* 0x000000110300720c */ /* 0x000fc40003fc4070 */
[----:B------:R-:W-:Y:S01]  /*a660*/  STL [R1+0x3ac], R20 ;  /* 0x0003ac1401007387 */ /* 0x000fe20000100800 */
[----:B------:R-:W-:-:S03]  /*a670*/  IMAD.MOV R18, RZ, RZ, -R18 ;  /* 0x000000ffff127224 */ /* 0x000fc600078e0a12 */
[----:B------:R0:W-:Y:S01]  /*a680*/  STL [R1+0x3a8], R10 ;  /* 0x0003a80a01007387 */ /* 0x0001e20000100800 */
[----:B------:R-:W-:Y:S02]  /*a690*/  IMAD R14, R3, R18, R14 ;  /* 0x00000012030e7224 */ /* 0x000fe400078e020e */
[----:B0-----:R-:W-:-:S04]  /*a6a0*/  IMAD.HI.U32 R10, R4, R15, RZ ;  /* 0x0000000f040a7227 */ /* 0x001fc800078e00ff */
[----:B------:R-:W-:Y:S01]  /*a6b0*/  IMAD.MOV R10, RZ, RZ, -R10 ;  /* 0x000000ffff0a7224 */ /* 0x000fe200078e0a0a */
[----:B------:R-:W-:Y:S01]  /*a6c0*/  IABS R18, R114 ;  /* 0x0000007200127213 */ /* 0x000fe20000000000 */
[----:B------:R-:W-:Y:S02]  /*a6d0*/  @!P4 IMAD.IADD R9, R9, 0x1, -R3 ;  /* 0x000000010909c824 */ /* 0x000fe400078e0a03 */
[C---:B------:R-:W-:Y:S01]  /*a6e0*/  IMAD R15, R3.reuse, R10, R15 ;  /* 0x0000000a030f7224 */ /* 0x040fe200078e020f */
[----:B------:R-:W-:Y:S01]  /*a6f0*/  ISETP.GT.U32.AND P2, PT, R3, R14, PT ;  /* 0x0000000e0300720c */ /* 0x000fe20003f44070 */
[----:B------:R-:W-:Y:S01]  /*a700*/  @!P6 IMAD.IADD R17, R17, 0x1, -R3 ;  /* 0x000000011111e824 */ /* 0x000fe200078e0a03 */
[C---:B------:R-:W-:Y:S01]  /*a710*/  ISETP.GT.U32.AND P4, PT, R3.reuse, R11, PT ;  /* 0x0000000b0300720c */ /* 0x040fe20003f84070 */
[----:B------:R-:W-:Y:S01]  /*a720*/  IMAD.MOV.U32 R19, RZ, RZ, R9 ;  /* 0x000000ffff137224 */ /* 0x000fe200078e0009 */
[----:B------:R-:W-:Y:S01]  /*a730*/  ISETP.GT.U32.AND P6, PT, R3, R15, PT ;  /* 0x0000000f0300720c */ /* 0x000fe20003fc4070 */
[----:B------:R-:W-:Y:S01]  /*a740*/  IMAD.HI.U32 R9, R4, R18, RZ ;  /* 0x0000001204097227 */ /* 0x000fe200078e00ff */
[----:B------:R-:W-:-:S02]  /*a750*/  ISETP.GE.AND P3, PT, R107, RZ, PT ;  /* 0x000000ff6b00720c */ /* 0x000fc40003f66270 */
[----:B------:R-:W-:Y:S01]  /*a760*/  IABS R12, R113 ;  /* 0x00000071000c7213 */ /* 0x000fe20000000000 */
[----:B------:R-:W-:Y:S01]  /*a770*/  IMAD.MOV R9, RZ, RZ, -R9 ;  /* 0x000000ffff097224 */ /* 0x000fe200078e0a09 */
[----:B------:R-:W-:-:S03]  /*a780*/  ISETP.GT.U32.AND P5, PT, R3, R16, PT ;  /* 0x000000100300720c */ /* 0x000fc60003fa4070 */
[----:B------:R-:W-:Y:S02]  /*a790*/  IMAD R9, R3, R9, R18 ;  /* 0x0000000903097224 */ /* 0x000fe400078e0212 */
[----:B------:R-:W-:-:S04]  /*a7a0*/  IMAD.HI.U32 R13, R4, R12, RZ ;  /* 0x0000000c040d7227 */ /* 0x000fc800078e00ff */
[--C-:B------:R-:W-:Y:S02]  /*a7b0*/  @!P2 IMAD.IADD R14, R14, 0x1, -R3.reuse ;  /* 0x000000010e0ea824 */ /* 0x100fe400078e0a03 */
        /* <DEDUP_REMOVED lines=8> */
[----:B------:R-:W-:Y:S01]  /*a840*/  ISETP.GE.AND P1, PT, R108, RZ, PT ;  /* 0x000000ff6c00720c */ /* 0x000fe20003f26270 */
[----:B------:R-:W-:Y:S01]  /*a850*/  @!P5 IMAD.IADD R16, R16, 0x1, -R3 ;  /* 0x000000011010d824 */ /* 0x000fe200078e0a03 */
[----:B------:R-:W-:-:S02]  /*a860*/  IABS R13, R115 ;  /* 0x00000073000d7213 */ /* 0x000fc40000000000 */
[----:B------:R-:W-:Y:S02]  /*a870*/  ISETP.GE.AND P0, PT, R109, RZ, PT ;  /* 0x000000ff6d00720c */ /* 0x000fe40003f06270 */
[----:B------:R-:W-:Y:S02]  /*a880*/  ISETP.GE.AND P5, PT, R110, RZ, PT ;  /* 0x000000ff6e00720c */ /* 0x000fe40003fa6270 */
[----:B------:R-:W-:Y:S01]  /*a890*/  ISETP.GE.AND P4, PT, R111, RZ, PT ;  /* 0x000000ff6f00720c */ /* 0x000fe20003f86270 */
[----:B------:R-:W-:Y:S01]  /*a8a0*/  IMAD.HI.U32 R20, R4, R13, RZ ;  /* 0x0000000d04147227 */ /* 0x000fe200078e00ff */
[----:B------:R0:W-:Y:S03]  /*a8b0*/  STL [R1+0x3a4], R19 ;  /* 0x0003a41301007387 */ /* 0x0001e60000100800 */
[--C-:B------:R-:W-:Y:S02]  /*a8c0*/  @!P6 IMAD.IADD R9, R9, 0x1, -R3.reuse ;  /* 0x000000010909e824 */ /* 0x100fe400078e0a03 */
[----:B------:R-:W-:Y:S01]  /*a8d0*/  @!P2 IMAD.IADD R14, R14, 0x1, -R3 ;  /* 0x000000010e0ea824 */ /* 0x000fe200078e0a03 */
[----:B------:R-:W-:Y:S01]  /*a8e0*/  ISETP.GT.U32.AND P2, PT, R3, R12, PT ;  /* 0x0000000c0300720c */ /* 0x000fe20003f44070 */
[----:B------:R-:W-:-:S02]  /*a8f0*/  IMAD.MOV R20, RZ, RZ, -R20 ;  /* 0x000000ffff147224 */ /* 0x000fc400078e0a14 */
[----:B------:R-:W-:Y:S01]  /*a900*/  IMAD.MOV.U32 R22, RZ, RZ, R16 ;  /* 0x000000ffff167224 */ /* 0x000fe200078e0010 */
[----:B0-----:R-:W-:Y:S01]  /*a910*/  IABS R19, R117 ;  /* 0x0000007500137213 */ /* 0x001fe20000000000 */
[----:B------:R-:W-:Y:S01]  /*a920*/  IMAD.MOV.U32 R21, RZ, RZ, R17 ;  /* 0x000000ffff157224 */ /* 0x000fe200078e0011 */
[----:B------:R-:W-:Y:S01]  /*a930*/  ISETP.GT.U32.AND P6, PT, R3, R9, PT ;  /* 0x000000090300720c */ /* 0x000fe20003fc4070 */
[----:B------:R-:W-:Y:S02]  /*a940*/  @!P3 IMAD.IADD R11, R11, 0x1, -R3 ;  /* 0x000000010b0bb824 */ /* 0x000fe400078e0a03 */
[C---:B------:R-:W-:Y:S02]  /*a950*/  IMAD R13, R3.reuse, R20, R13 ;  /* 0x00000014030d7224 */ /* 0x040fe400078e020d */
[----:B------:R-:W-:Y:S01]  /*a960*/  @!P1 IMAD.MOV R22, RZ, RZ, -R22 ;  /* 0x000000ffff169224 */ /* 0x000fe200078e0a16 */
[----:B------:R-:W-:Y:S01]  /*a970*/  ISETP.GT.U32.AND P1, PT, R3, R15, PT ;  /* 0x0000000f0300720c */ /* 0x000fe20003f24070 */
[----:B------:R-:W-:Y:S01]  /*a980*/  IMAD.HI.U32 R16, R4, R19, RZ ;  /* 0x0000001304107227 */ /* 0x000fe200078e00ff */
[----:B------:R-:W-:-:S03]  /*a990*/  IABS R10, R116 ;  /* 0x00000074000a7213 */ /* 0x000fc60000000000 */
[----:B------:R-:W-:Y:S02]  /*a9a0*/  @!P0 IMAD.MOV R21, RZ, RZ, -R21 ;  /* 0x000000ffff158224 */ /* 0x000fe400078e0a15 */
[----:B------:R-:W-:Y:S02]  /*a9b0*/  @!P5 IMAD.MOV R14, RZ, RZ, -R14 ;  /* 0x000000ffff0ed224 */ /* 0x000fe400078e0a0e */
[----:B------:R-:W-:Y:S01]  /*a9c0*/  @!P4 IMAD.MOV R11, RZ, RZ, -R11 ;  /* 0x000000ffff0bc224 */ /* 0x000fe200078e0a0b */
[----:B------:R-:W-:Y:S01]  /*a9d0*/  STL [R1+0x3a0], R22 ;  /* 0x0003a01601007387 */ /* 0x000fe20000100800 */
[----:B------:R-:W-:Y:S01]  /*a9e0*/  IMAD.MOV R16, RZ, RZ, -R16 ;  /* 0x000000ffff107224 */ /* 0x000fe200078e0a10 */
[----:B------:R-:W-:Y:S01]  /*a9f0*/  ISETP.GT.U32.AND P5, PT, R3, R13, PT ;  /* 0x0000000d0300720c */ /* 0x000fe20003fa4070 */
[----:B------:R-:W-:Y:S01]  /*aa00*/  IMAD.HI.U32 R18, R4, R10, RZ ;  /* 0x0000000a04127227 */ /* 0x000fe200078e00ff */
[----:B------:R-:W-:Y:S01]  /*aa10*/  STL [R1+0x39c], R21 ;  /* 0x00039c1501007387 */ /* 0x000fe20000100800 */
[----:B------:R-:W-:-:S03]  /*aa20*/  ISETP.GE.AND P3, PT, R112, RZ, PT ;  /* 0x000000ff7000720c */ /* 0x000fc60003f66270 */
[----:B------:R-:W-:Y:S01]  /*aa30*/  STL [R1+0x398], R14 ;  /* 0x0003980e01007387 */ /* 0x000fe20000100800 */
[----:B------:R-:W-:-:S03]  /*aa40*/  @!P2 IMAD.IADD R12, R12, 0x1, -R3 ;  /* 0x000000010c0ca824 */ /* 0x000fc600078e0a03 */
[----:B------:R0:W-:Y:S01]  /*aa50*/  STL [R1+0x394], R11 ;  /* 0x0003940b01007387 */ /* 0x0001e20000100800 */
[----:B------:R-:W-:Y:S02]  /*aa60*/  IMAD.MOV R18, RZ, RZ, -R18 ;  /* 0x000000ffff127224 */ /* 0x000fe400078e0a12 */
[--C-:B------:R-:W-:Y:S01]  /*aa70*/  @!P6 IMAD.IADD R9, R9, 0x1, -R3.reuse ;  /* 0x000000010909e824 */ /* 0x100fe200078e0a03 */
[----:B------:R-:W-:Y:S01]  /*aa80*/  ISETP.GT.U32.AND P0, PT, R3, R12, PT ;  /* 0x0000000c0300720c */ /* 0x000fe20003f04070 */
[----:B------:R-:W-:Y:S02]  /*aa90*/  @!P1 IMAD.IADD R15, R15, 0x1, -R3 ;  /* 0x000000010f0f9824 */ /* 0x000fe400078e0a03 */
[C---:B0-----:R-:W-:Y:S02]  /*aaa0*/  IMAD R11, R3.reuse, R16, R19 ;  /* 0x00000010030b7224 */ /* 0x041fe400078e0213 */
[----:B------:R-:W-:-:S03]  /*aab0*/  IMAD R10, R3, R18, R10 ;  /* 0x00000012030a7224 */ /* 0x000fc600078e020a */
[----:B------:R-:W-:Y:S01]  /*aac0*/  ISETP.GT.U32.AND P6, PT, R3, R11, PT ;  /* 0x0000000b0300720c */ /* 0x000fe20003fc4070 */
[----:B------:R-:W-:Y:S01]  /*aad0*/  IMAD.MOV.U32 R17, RZ, RZ, R15 ;  /* 0x000000ffff117224 */ /* 0x000fe200078e000f */
[----:B------:R-:W-:Y:S01]  /*aae0*/  IABS R18, R118 ;  /* 0x0000007600127213 */ /* 0x000fe20000000000 */
[----:B------:R-:W-:Y:S01]  /*aaf0*/  @!P5 IMAD.IADD R13, R13, 0x1, -R3 ;  /* 0x000000010d0dd824 */ /* 0x000fe200078e0a03 */
[----:B------:R-:W-:Y:S01]  /*ab00*/  ISETP.GT.U32.AND P1, PT, R3, R10, PT ;  /* 0x0000000a0300720c */ /* 0x000fe20003f24070 */
[----:B------:R-:W-:Y:S01]  /*ab10*/  @!P3 IMAD.MOV R17, RZ, RZ, -R17 ;  /* 0x000000ffff11b224 */ /* 0x000fe200078e0a11 */
[----:B------:R-:W-:Y:S01]  /*ab20*/  ISETP.GE.AND P2, PT, R113, RZ, PT ;  /* 0x000000ff7100720c */ /* 0x000fe20003f46270 */
[----:B------:R-:W-:Y:S01]  /*ab30*/  IMAD.HI.U32 R14, R4, R18, RZ ;  /* 0x00000012040e7227 */ /* 0x000fe200078e00ff */
[----:B------:R-:W-:Y:S02]  /*ab40*/  ISETP.GT.U32.AND P3, PT, R3, R13, PT ;  /* 0x0000000d0300720c */ /* 0x000fe40003f64070 */
[----:B------:R-:W-:Y:S01]  /*ab50*/  IABS R15, R119 ;  /* 0x00000077000f7213 */ /* 0x000fe20000000000 */
[----:B------:R-:W-:-:S02]  /*ab60*/  @!P0 IMAD.IADD R12, R12, 0x1, -R3 ;  /* 0x000000010c0c8824 */ /* 0x000fc400078e0a03 */
[--C-:B------:R-:W-:Y:S02]  /*ab70*/  @!P6 IMAD.IADD R11, R11, 0x1, -R3.reuse ;  /* 0x000000010b0be824 */ /* 0x100fe400078e0a03 */
[----:B------:R-:W-:Y:S01]  /*ab80*/  IMAD.MOV R14, RZ, RZ, -R14 ;  /* 0x000000ffff0e7224 */ /* 0x000fe200078e0a0e */
[----:B------:R0:W-:Y:S01]  /*ab90*/  STL [R1+0x390], R17 ;  /* 0x0003901101007387 */ /* 0x0001e20000100800 */
[--C-:B------:R-:W-:Y:S01]  /*aba0*/  @!P1 IMAD.IADD R10, R10, 0x1, -R3.reuse ;  /* 0x000000010a0a9824 */ /* 0x100fe200078e0a03 */
[C---:B------:R-:W-:Y:S01]  /*abb0*/  ISETP.GT.U32.AND P6, PT, R3.reuse, R11, PT ;  /* 0x0000000b0300720c */ /* 0x040fe20003fc4070 */
[----:B------:R-:W-:Y:S02]  /*abc0*/  IMAD R14, R3, R14, R18 ;  /* 0x0000000e030e7224 */ /* 0x000fe400078e0212 */
[----:B------:R-:W-:Y:S02]  /*abd0*/  @!P3 IMAD.IADD R13, R13, 0x1, -R3 ;  /* 0x000000010d0db824 */ /* 0x000fe400078e0a03 */
[----:B0-----:R-:W-:-:S02]  /*abe0*/  IMAD.MOV.U32 R17, RZ, RZ, R12 ;  /* 0x000000ffff117224 */ /* 0x001fc400078e000c */
[----:B------:R-:W-:Y:S01]  /*abf0*/  IMAD.HI.U32 R12, R4, R15, RZ ;  /* 0x0000000f040c7227 */ /* 0x000fe200078e00ff */
[----:B------:R-:W-:-:S03]  /*ac00*/  ISETP.GT.U32.AND P3, PT, R3, R14, PT ;  /* 0x0000000e0300720c */ /* 0x000fc60003f64070 */
[----:B------:R-:W-:Y:S02]  /*ac10*/  IMAD.MOV.U32 R18, RZ, RZ, R9 ;  /* 0x000000ffff127224 */ /* 0x000fe400078e0009 */
[----:B------:R-:W-:Y:S01]  /*ac20*/  @!P2 IMAD.MOV R17, RZ, RZ, -R17 ;  /* 0x000000ffff11a224 */ /* 0x000fe200078e0a11 */
[----:B------:R-:W-:Y:S01]  /*ac30*/  ISETP.GT.U32.AND P2, PT, R3, R10, PT ;  /* 0x0000000a0300720c */ /* 0x000fe20003f44070 */
[----:B------:R-:W-:Y:S01]  /*ac40*/  IMAD.MOV R9, RZ, RZ, -R12 ;  /* 0x000000ffff097224 */ /* 0x000fe200078e0a0c */
[----:B------:R-:W-:-:S03]  /*ac50*/  ISETP.GE.AND P4, PT, R114, RZ, PT ;  /* 0x000000ff7200720c */ /* 0x000fc60003f86270 */
[----:B------:R-:W-:Y:S01]  /*ac60*/  IMAD R9, R3, R9, R15 ;  /* 0x0000000903097224 */ /* 0x000fe200078e020f */
[----:B------:R-:W-:Y:S01]  /*ac70*/  IABS R16, R120 ;  /* 0x0000007800107213 */ /* 0x000fe20000000000 */
[--C-:B------:R-:W-:Y:S01]  /*ac80*/  @!P6 IMAD.IADD R11, R11, 0x1, -R3.reuse ;  /* 0x000000010b0be824 */ /* 0x100fe200078e0a03 */
[----:B------:R-:W-:Y:S02]  /*ac90*/  ISETP.GE.AND P0, PT, R115, RZ, PT ;  /* 0x000000ff7300720c */ /* 0x000fe40003f06270 */
[----:B------:R-:W-:Y:S02]  /*aca0*/  ISETP.GE.AND P5, PT, R116, RZ, PT ;  /* 0x000000ff7400720c */ /* 0x000fe40003fa6270 */
[----:B------:R-:W-:Y:S01]  /*acb0*/  ISETP.GT.U32.AND P6, PT, R3, R9, PT ;  /* 0x000000090300720c */ /* 0x000fe20003fc4070 */
[----:B------:R-:W-:Y:S01]  /*acc0*/  IMAD.HI.U32 R12, R4, R16, RZ ;  /* 0x00000010040c7227 */ /* 0x000fe200078e00ff */
[----:B------:R0:W-:Y:S03]  /*acd0*/  STL [R1+0x38c], R17 ;  /* 0x00038c1101007387 */ /* 0x0001e60000100800 */
[--C-:B------:R-:W-:Y:S01]  /*ace0*/  @!P3 IMAD.IADD R14, R14, 0x1, -R3.reuse ;  /* 0x000000010e0eb824 */ /* 0x100fe200078e0a03 */
[----:B------:R-:W-:Y:S01]  /*acf0*/  ISETP.GE.AND P3, PT, R121, RZ, PT ;  /* 0x000000ff7900720c */ /* 0x000fe20003f66270 */
[----:B------:R-:W-:Y:S01]  /*ad00*/  @!P2 IMAD.IADD R10, R10, 0x1, -R3 ;  /* 0x000000010a0aa824 */ /* 0x000fe200078e0a03 */
[----:B------:R-:W-:Y:S01]  /*ad10*/  IABS R121, R121 ;  /* 0x0000007900797213 */ /* 0x000fe20000000000 */
[----:B------:R-:W-:Y:S01]  /*ad20*/  IMAD.MOV R12, RZ, RZ, -R12 ;  /* 0x000000ffff0c7224 */ /* 0x000fe200078e0a0c */
[----:B------:R-:W-:Y:S01]  /*ad30*/  ISETP.GE.AND P1, PT, R117, RZ, PT ;  /* 0x000000ff7500720c */ /* 0x000fe20003f26270 */
[----:B------:R-:W-:-:S02]  /*ad40*/  @!P4 IMAD.MOV R18, RZ, RZ, -R18 ;  /* 0x000000ffff12c224 */ /* 0x000fc400078e0a12 */
[----:B0-----:R-:W-:Y:S02]  /*ad50*/  IMAD.MOV.U32 R17, RZ, RZ, R13 ;  /* 0x000000ffff117224 */ /* 0x001fe400078e000d */
[----:B------:R-:W-:Y:S02]  /*ad60*/  IMAD.MOV.U32 R19, RZ, RZ, R10 ;  /* 0x000000ffff137224 */ /* 0x000fe400078e000a */
[----:B------:R-:W-:Y:S02]  /*ad70*/  IMAD R15, R3, R12, R16 ;  /* 0x0000000c030f7224 */ /* 0x000fe400078e0210 */
[----:B------:R-:W-:Y:S02]  /*ad80*/  IMAD.MOV.U32 R16, RZ, RZ, R121 ;  /* 0x000000ffff107224 */ /* 0x000fe400078e0079 */
[----:B------:R-:W-:Y:S01]  /*ad90*/  @!P0 IMAD.MOV R17, RZ, RZ, -R17 ;  /* 0x000000ffff118224 */ /* 0x000fe200078e0a11 */
[----:B------:R0:W-:Y:S01]  /*ada0*/  STL [R1+0x388], R18 ;  /* 0x0003881201007387 */ /* 0x0001e20000100800 */
[----:B------:R-:W-:Y:S01]  /*adb0*/  @!P6 IMAD.IADD R9, R9, 0x1, -R3 ;  /* 0x000000010909e824 */ /* 0x000fe200078e0a03 */
[----:B------:R-:W-:Y:S01]  /*adc0*/  IABS R12, R122 ;  /* 0x0000007a000c7213 */ /* 0x000fe20000000000 */
[----:B------:R-:W-:Y:S01]  /*add0*/  @!P5 IMAD.MOV R19, RZ, RZ, -R19 ;  /* 0x000000ffff13d224 */ /* 0x000fe200078e0a13 */
[C---:B------:R-:W-:Y:S01]  /*ade0*/  ISETP.GT.U32.AND P5, PT, R3.reuse, R14, PT ;  /* 0x0000000e0300720c */ /* 0x040fe20003fa4070 */
[----:B------:R-:W-:Y:S01]  /*adf0*/  STL [R1+0x384], R17 ;  /* 0x0003841101007387 */ /* 0x000fe20000100800 */
[----:B------:R-:W-:Y:S01]  /*ae00*/  ISETP.GT.U32.AND P6, PT, R3, R9, PT ;  /* 0x000000090300720c */ /* 0x000fe20003fc4070 */
[----:B0-----:R-:W-:-:S02]  /*ae10*/  IMAD.HI.U32 R18, R4, R16, RZ ;  /* 0x0000001004127227 */ /* 0x001fc400078e00ff */
[----:B------:R0:W-:Y:S02]  /*ae20*/  STL [R1+0x380], R19 ;  /* 0x0003801301007387 */ /* 0x0001e40000100800 */
[----:B------:R-:W-:-:S04]  /*ae30*/  IMAD.HI.U32 R10, R4, R12, RZ ;  /* 0x0000000c040a7227 */ /* 0x000fc800078e00ff */
[----:B------:R-:W-:Y:S02]  /*ae40*/  IMAD.MOV R18, RZ, RZ, -R18 ;  /* 0x000000ffff127224 */ /* 0x000fe400078e0a12 */
[----:B0-----:R-:W-:Y:S02]  /*ae50*/  IMAD.MOV.U32 R19, RZ, RZ, R11 ;  /* 0x000000ffff137224 */ /* 0x001fe400078e000b */
        /* <DEDUP_REMOVED lines=8> */
[----:B------:R-:W-:Y:S02]  /*aee0*/  ISETP.GT.U32.AND P6, PT, R3, R10, PT ;  /* 0x0000000a0300720c */ /* 0x000fe40003fc4070 */
[----:B------:R-:W-:Y:S02]  /*aef0*/  IABS R13, R123 ;  /* 0x0000007b000d7213 */ /* 0x000fe40000000000 */
[----:B------:R-:W-:Y:S01]  /*af00*/  IABS R17, R130 ;  /* 0x0000008200117213 */ /* 0x000fe20000000000 */
[----:B------:R-:W-:Y:S02]  /*af10*/  @!P1 IMAD.IADD R15, R15, 0x1, -R3 ;  /* 0x000000010f0f9824 */ /* 0x000fe400078e0a03 */
[----:B------:R-:W-:Y:S01]  /*af20*/  IMAD.HI.U32 R18, R4, R13, RZ ;  /* 0x0000000d04127227 */ /* 0x000fe200078e00ff */
[----:B------:R-:W-:-:S03]  /*af30*/  IABS R12, R131 ;  /* 0x00000083000c7213 */ /* 0x000fc60000000000 */
[----:B------:R-:W-:Y:S02]  /*af40*/  IMAD.MOV.U32 R11, RZ, RZ, R17 ;  /* 0x000000ffff0b7224 */ /* 0x000fe400078e0011 */
[----:B------:R-:W-:Y:S01]  /*af50*/  @!P5 IMAD.IADD R16, R16, 0x1, -R3 ;  /* 0x000000011010d824 */ /* 0x000fe200078e0a03 */
[----:B------:R-:W-:Y:S01]  /*af60*/  ISETP.GT.U32.AND P5, PT, R3, R15, PT ;  /* 0x0000000f0300720c */ /* 0x000fe20003fa4070 */
[----:B------:R-:W-:Y:S01]  /*af70*/  IMAD.MOV R18, RZ, RZ, -R18 ;  /* 0x000000ffff127224 */ /* 0x000fe200078e0a12 */
[----:B------:R-:W-:Y:S01]  /*af80*/  ISETP.GE.AND P0, PT, R119, RZ, PT ;  /* 0x000000ff7700720c */ /* 0x000fe20003f06270 */
[----:B------:R-:W-:Y:S01]  /*af90*/  IMAD.HI.U32 R17, R4, R11, RZ ;  /* 0x0000000b04117227 */ /* 0x000fe200078e00ff */
[----:B------:R-:W-:-:S03]  /*afa0*/  ISETP.GE.AND P4, PT, R118, RZ, PT ;  /* 0x000000ff7600720c */ /* 0x000fc60003f86270 */
[----:B------:R-:W-:Y:S01]  /*afb0*/  @!P6 IMAD.IADD R10, R10, 0x1, -R3 ;  /* 0x000000010a0ae824 */ /* 0x000fe200078e0a03 */
[C---:B------:R-:W-:Y:S01]  /*afc0*/  ISETP.GT.U32.AND P6, PT, R3.reuse, R16, PT ;  /* 0x000000100300720c */ /* 0x040fe20003fc4070 */
[C---:B------:R-:W-:Y:S02]  /*afd0*/  IMAD R13, R3.reuse, R18, R13 ;  /* 0x00000012030d7224 */ /* 0x040fe400078e020d */
[----:B------:R-:W-:Y:S02]  /*afe0*/  IMAD.MOV R17, RZ, RZ, -R17 ;  /* 0x000000ffff117224 */ /* 0x000fe400078e0a11 */
[----:B------:R-:W-:Y:S01]  /*aff0*/  IMAD.HI.U32 R18, R4, R12, RZ ;  /* 0x0000000c04127227 */ /* 0x000fe200078e00ff */
[----:B------:R0:W-:Y:S03]  /*b000*/  STL [R1+0x37c], R19 ;  /* 0x00037c1301007387 */ /* 0x0001e60000100800 */
[----:B------:R-:W-:-:S02]  /*b010*/  IMAD R11, R3, R17, R11 ;  /* 0x00000011030b7224 */ /* 0x000fc400078e020b */
[----:B------:R-:W-:Y:S02]  /*b020*/  IMAD.MOV R18, RZ, RZ, -R18 ;  /* 0x000000ffff127224 */ /* 0x000fe400078e0a12 */
[----:B------:R-:W-:Y:S02]  /*b030*/  @!P5 IMAD.IADD R15, R15, 0x1, -R3 ;  /* 0x000000010f0fd824 */ /* 0x000fe400078e0a03 */
[----:B0-----:R-:W-:Y:S02]  /*b040*/  IMAD.MOV.U32 R19, RZ, RZ, R14 ;  /* 0x000000ffff137224 */ /* 0x001fe400078e000e */
[----:B------:R-:W-:Y:S01]  /*b050*/  IMAD.MOV.U32 R14, RZ, RZ, R9 ;  /* 0x000000ffff0e7224 */ /* 0x000fe200078e0009 */
[C---:B------:R-:W-:Y:S01]  /*b060*/  ISETP.GT.U32.AND P5, PT, R3.reuse, R11, PT ;  /* 0x0000000b0300720c */ /* 0x040fe20003fa4070 */
[C---:B------:R-:W-:Y:S01]  /*b070*/  IMAD R12, R3.reuse, R18, R12 ;  /* 0x00000012030c7224 */ /* 0x040fe200078e020c */
[----:B------:R-:W-:Y:S01]  /*b080*/  IABS R17, R132 ;  /* 0x0000008400117213 */ /* 0x000fe20000000000 */
[----:B------:R-:W-:Y:S01]  /*b090*/  @!P0 IMAD.MOV R14, RZ, RZ, -R14 ;  /* 0x000000ffff0e8224 */ /* 0x000fe200078e0a0e */
[C---:B------:R-:W-:Y:S01]  /*b0a0*/  ISETP.GT.U32.AND P0, PT, R3.reuse, R13, PT ;  /* 0x0000000d0300720c */ /* 0x040fe20003f04070 */
[----:B------:R-:W-:Y:S01]  /*b0b0*/  @!P4 IMAD.MOV R19, RZ, RZ, -R19 ;  /* 0x000000ffff13c224 */ /* 0x000fe200078e0a13 */
[C---:B------:R-:W-:Y:S01]  /*b0c0*/  ISETP.GT.U32.AND P4, PT, R3.reuse, R10, PT ;  /* 0x0000000a0300720c */ /* 0x040fe20003f84070 */
[----:B------:R-:W-:Y:S01]  /*b0d0*/  @!P6 IMAD.IADD R16, R16, 0x1, -R3 ;  /* 0x000000011010e824 */ /* 0x000fe200078e0a03 */
[----:B------:R-:W-:Y:S01]  /*b0e0*/  ISETP.GT.U32.AND P6, PT, R3, R12, PT ;  /* 0x0000000c0300720c */ /* 0x000fe20003fc4070 */
[----:B------:R-:W-:Y:S01]  /*b0f0*/  IMAD.MOV.U32 R9, RZ, RZ, R17 ;  /* 0x000000ffff097224 */ /* 0x000fe200078e0011 */
[----:B------:R-:W-:-:S02]  /*b100*/  ISETP.GE.AND P2, PT, R120, RZ, PT ;  /* 0x000000ff7800720c */ /* 0x000fc40003f46270 */
[----:B------:R-:W-:Y:S01]  /*b110*/  ISETP.GE.AND P1, PT, R122, RZ, PT ;  /* 0x000000ff7a00720c */ /* 0x000fe20003f26270 */
[----:B------:R-:W-:Y:S01]  /*b120*/  IMAD.HI.U32 R17, R4, R9, RZ ;  /* 0x0000000904117227 */ /* 0x000fe200078e00ff */
[----:B------:R0:W-:Y:S03]  /*b130*/  STL [R1+0x378], R19 ;  /* 0x0003781301007387 */ /* 0x0001e60000100800 */
[----:B------:R-:W-:Y:S01]  /*b140*/  @!P5 IMAD.IADD R11, R11, 0x1, -R3 ;  /* 0x000000010b0bd824 */ /* 0x000fe200078e0a03 */
[----:B------:R1:W-:Y:S01]  /*b150*/  STL [R1+0x374], R14 ;  /* 0x0003740e01007387 */ /* 0x0003e20000100800 */
[----:B------:R-:W-:Y:S02]  /*b160*/  IMAD.MOV R17, RZ, RZ, -R17 ;  /* 0x000000ffff117224 */ /* 0x000fe400078e0a11 */
[----:B------:R-:W-:Y:S02]  /*b170*/  @!P0 IMAD.IADD R13, R13, 0x1, -R3 ;  /* 0x000000010d0d8824 */ /* 0x000fe400078e0a03 */
[----:B------:R-:W-:-:S02]  /*b180*/  IMAD.MOV.U32 R20, RZ, RZ, R15 ;  /* 0x000000ffff147224 */ /* 0x000fc400078e000f */
[----:B0-----:R-:W-:Y:S01]  /*b190*/  IMAD.MOV.U32 R19, RZ, RZ, R16 ;  /* 0x000000ffff137224 */ /* 0x001fe200078e0010 */
[----:B-1----:R-:W-:Y:S01]  /*b1a0*/  IABS R14, R133 ;  /* 0x00000085000e7213 */ /* 0x002fe20000000000 */
[--C-:B------:R-:W-:Y:S02]  /*b1b0*/  @!P4 IMAD.IADD R10, R10, 0x1, -R3.reuse ;  /* 0x000000010a0ac824 */ /* 0x100fe400078e0a03 */
[----:B------:R-:W-:Y:S01]  /*b1c0*/  @!P6 IMAD.IADD R12, R12, 0x1, -R3 ;  /* 0x000000010c0ce824 */ /* 0x000fe200078e0a03 */
[C---:B------:R-:W-:Y:S01]  /*b1d0*/  ISETP.GT.U32.AND P6, PT, R3.reuse, R11, PT ;  /* 0x0000000b0300720c */ /* 0x040fe20003fc4070 */
[----:B------:R-:W-:Y:S01]  /*b1e0*/  IMAD.HI.U32 R18, R4, R14, RZ ;  /* 0x0000000e04127227 */ /* 0x000fe200078e00ff */
[----:B------:R-:W-:-:S03]  /*b1f0*/  ISETP.GT.U32.AND P5, PT, R3, R13, PT ;  /* 0x0000000d0300720c */ /* 0x000fc60003fa4070 */
[C---:B------:R-:W-:Y:S02]  /*b200*/  IMAD R9, R3.reuse, R17, R9 ;  /* 0x0000001103097224 */ /* 0x040fe400078e0209 */
[----:B------:R-:W-:Y:S02]  /*b210*/  @!P2 IMAD.MOV R20, RZ, RZ, -R20 ;  /* 0x000000ffff14a224 */ /* 0x000fe400078e0a14 */
[----:B------:R-:W-:Y:S02]  /*b220*/  @!P3 IMAD.MOV R19, RZ, RZ, -R19 ;  /* 0x000000ffff13b224 */ /* 0x000fe400078e0a13 */
[----:B------:R-:W-:Y:S01]  /*b230*/  @!P1 IMAD.MOV R10, RZ, RZ, -R10 ;  /* 0x000000ffff0a9224 */ /* 0x000fe200078e0a0a */
[----:B------:R-:W-:Y:S01]  /*b240*/  STL [R1+0x370], R20 ;  /* 0x0003701401007387 */ /* 0x000fe20000100800 */
[----:B------:R-:W-:Y:S01]  /*b250*/  IMAD.MOV R18, RZ, RZ, -R18 ;  /* 0x000000ffff127224 */ /* 0x000fe200078e0a12 */
[----:B------:R-:W-:Y:S02]  /*b260*/  ISETP.GT.U32.AND P1, PT, R3, R9, PT ;  /* 0x000000090300720c */ /* 0x000fe40003f24070 */
[----:B------:R-:W-:Y:S01]  /*b270*/  STL [R1+0x36c], R19 ;  /* 0x00036c1301007387 */ /* 0x000fe20000100800 */
[----:B------:R-:W-:-:S03]  /*b280*/  ISETP.GE.AND P4, PT, R123, RZ, PT ;  /* 0x000000ff7b00720c */ /* 0x000fc60003f86270 */
[----:B------:R0:W-:Y:S01]  /*b290*/  STL [R1+0x368], R10 ;  /* 0x0003680a01007387 */ /* 0x0001e20000100800 */
[----:B------:R-:W-:Y:S02]  /*b2a0*/  IABS R17, R134 ;  /* 0x0000008600117213 */ /* 0x000fe40000000000 */
[----:B------:R-:W-:Y:S01]  /*b2b0*/  ISETP.GT.U32.AND P2, PT, R3, R12, PT ;  /* 0x0000000c0300720c */ /* 0x000fe20003f44070 */
[--C-:B------:R-:W-:Y:S02]  /*b2c0*/  @!P6 IMAD.IADD R11, R11, 0x1, -R3.reuse ;  /* 0x000000010b0be824 */ /* 0x100fe400078e0a03 */
[----:B0-----:R-:W-:Y:S02]  /*b2d0*/  IMAD R10, R3, R18, R14 ;  /* 0x00000012030a7224 */ /* 0x001fe400078e020e */
[----:B------:R-:W-:Y:S02]  /*b2e0*/  @!P5 IMAD.IADD R13, R13, 0x1, -R3 ;  /* 0x000000010d0dd824 */ /* 0x000fe400078e0a03 */
[----:B------:R-:W-:Y:S01]  /*b2f0*/  IMAD.HI.U32 R14, R4, R17, RZ ;  /* 0x00000011040e7227 */ /* 0x000fe200078e00ff */
[----:B------:R-:W-:-:S02]  /*b300*/  ISETP.GT.U32.AND P6, PT, R3, R10, PT ;  /* 0x0000000a0300720c */ /* 0x000fc40003fc4070 */
[----:B------:R-:W-:Y:S01]  /*b310*/  ISETP.GE.AND P0, PT, R130, RZ, PT ;  /* 0x000000ff8200720c */ /* 0x000fe20003f06270 */
[----:B------:R-:W-:Y:S01]  /*b320*/  IMAD.MOV R14, RZ, RZ, -R14 ;  /* 0x000000ffff0e7224 */ /* 0x000fe200078e0a0e */
[----:B------:R-:W-:Y:S01]  /*b330*/  ISETP.GE.AND P3, PT, R131, RZ, PT ;  /* 0x000000ff8300720c */ /* 0x000fe20003f66270 */
[----:B------:R-:W-:Y:S01]  /*b340*/  @!P1 IMAD.IADD R9, R9, 0x1, -R3 ;  /* 0x0000000109099824 */ /* 0x000fe200078e0a03 */
[----:B------:R-:W-:Y:S01]  /*b350*/  IABS R16, R135 ;  /* 0x0000008700107213 */ /* 0x000fe20000000000 */
[----:B------:R-:W-:Y:S01]  /*b360*/  IMAD.MOV.U32 R21, RZ, RZ, R13 ;  /* 0x000000ffff157224 */ /* 0x000fe200078e000d */
[----:B------:R-:W-:Y:S01]  /*b370*/  IABS R15, R136 ;  /* 0x00000088000f7213 */ /* 0x000fe20000000000 */
[----:B------:R-:W-:Y:S02]  /*b380*/  @!P2 IMAD.IADD R12, R12, 0x1, -R3 ;  /* 0x000000010c0ca824 */ /* 0x000fe400078e0a03 */
[C---:B------:R-:W-:Y:S02]  /*b390*/  IMAD R14, R3.reuse, R14, R17 ;  /* 0x0000000e030e7224 */ /* 0x040fe400078e0211 */
[----:B------:R-:W-:Y:S01]  /*b3a0*/  @!P4 IMAD.MOV R21, RZ, RZ, -R21 ;  /* 0x000000ffff15c224 */ /* 0x000fe200078e0a15 */
[----:B------:R-:W-:Y:S01]  /*b3b0*/  ISETP.GT.U32.AND P4, PT, R3, R9, PT ;  /* 0x000000090300720c */ /* 0x000fe20003f84070 */
[----:B------:R-:W-:-:S04]  /*b3c0*/  IMAD.HI.U32 R19, R4, R16, RZ ;  /* 0x0000001004137227 */ /* 0x000fc800078e00ff */
[----:B------:R-:W-:Y:S02]  /*b3d0*/  IMAD.MOV.U32 R20, RZ, RZ, R11 ;  /* 0x000000ffff147224 */ /* 0x000fe400078e000b */
[----:B------:R-:W-:Y:S01]  /*b3e0*/  @!P6 IMAD.IADD R10, R10, 0x1, -R3 ;  /* 0x000000010a0ae824 */ /* 0x000fe200078e0a03 */
[----:B------:R-:W-:Y:S01]  /*b3f0*/  ISETP.GT.U32.AND P6, PT, R3, R14, PT ;  /* 0x0000000e0300720c */ /* 0x000fe20003fc4070 */
[----:B------:R-:W-:Y:S02]  /*b400*/  IMAD.MOV.U32 R11, RZ, RZ, R12 ;  /* 0x000000ffff0b7224 */ /* 0x000fe400078e000c */
[----:B------:R-:W-:-:S04]  /*b410*/  IMAD.HI.U32 R17, R4, R15, RZ ;  /* 0x0000000f04117227 */ /* 0x000fc800078e00ff */
[----:B------:R-:W-:Y:S02]  /*b420*/  IMAD.MOV R19, RZ, RZ, -R19 ;  /* 0x000000ffff137224 */ /* 0x000fe400078e0a13 */
[----:B------:R-:W-:Y:S02]  /*b430*/  @!P0 IMAD.MOV R20, RZ, RZ, -R20 ;  /* 0x000000ffff148224 */ /* 0x000fe400078e0a14 */
[----:B------:R-:W-:Y:S01]  /*b440*/  @!P3 IMAD.MOV R11, RZ, RZ, -R11 ;  /* 0x000000ffff0bb224 */ /* 0x000fe200078e0a0b */
[----:B------:R-:W-:Y:S01]  /*b450*/  STL [R1+0x364], R21 ;  /* 0x0003641501007387 */ /* 0x000fe20000100800 */
[----:B------:R-:W-:Y:S02]  /*b460*/  IMAD.MOV R17, RZ, RZ, -R17 ;  /* 0x000000ffff117224 */ /* 0x000fe400078e0a11 */
[----:B------:R-:W-:Y:S01]  /*b470*/  IMAD R12, R3, R19, R16 ;  /* 0x00000013030c7224 */ /* 0x000fe200078e0210 */
[----:B------:R-:W-:Y:S01]  /*b480*/  STL [R1+0x360], R20 ;  /* 0x0003601401007387 */ /* 0x000fe20000100800 */
[----:B------:R-:W-:Y:S01]  /*b490*/  IABS R18, R137 ;  /* 0x0000008900127213 */ /* 0x000fe20000000000 */
[----:B------:R-:W-:-:S02]  /*b4a0*/  @!P4 IMAD.IADD R9, R9, 0x1, -R3 ;  /* 0x000000010909c824 */ /* 0x000fc400078e0a03 */
[----:B------:R0:W-:Y:S01]  /*b4b0*/  STL [R1+0x35c], R11 ;  /* 0x00035c0b01007387 */ /* 0x0001e20000100800 */
[C---:B------:R-:W-:Y:S01]  /*b4c0*/  ISETP.GT.U32.AND P4, PT, R3.reuse, R12, PT ;  /* 0x0000000c0300720c */ /* 0x040fe20003f84070 */
[----:B------:R-:W-:Y:S01]  /*b4d0*/  IMAD.MOV.U32 R13, RZ, RZ, R18 ;  /* 0x000000ffff0d7224 */ /* 0x000fe200078e0012 */
[C---:B------:R-:W-:Y:S01]  /*b4e0*/  ISETP.GT.U32.AND P0, PT, R3.reuse, R10, PT ;  /* 0x0000000a0300720c */ /* 0x040fe20003f04070 */
[----:B------:R-:W-:Y:S02]  /*b4f0*/  @!P6 IMAD.IADD R14, R14, 0x1, -R3 ;  /* 0x000000010e0ee824 */ /* 0x000fe400078e0a03 */
[----:B0-----:R-:W-:Y:S01]  /*b500*/  IMAD R11, R3, R17, R15 ;  /* 0x00000011030b7224 */ /* 0x001fe200078e020f */
[----:B------:R-:W-:Y:S01]  /*b510*/  ISETP.GE.AND P2, PT, R133, RZ, PT ;  /* 0x000000ff8500720c */ /* 0x000fe20003f46270 */
[----:B------:R-:W-:-:S03]  /*b520*/  IMAD.HI.U32 R16, R4, R13, RZ ;  /* 0x0000000d04107227 */ /* 0x000fc600078e00ff */
[C---:B------:R-:W-:Y:S02]  /*b530*/  ISETP.GT.U32.AND P6, PT, R3.reuse, R11, PT ;  /* 0x0000000b0300720c */ /* 0x040fe40003fc4070 */
[----:B------:R-:W-:Y:S01]  /*b540*/  ISETP.GE.AND P5, PT, R132, RZ, PT ;  /* 0x000000ff8400720c */ /* 0x000fe20003fa6270 */
[----:B------:R-:W-:Y:S01]  /*b550*/  IMAD.MOV R16, RZ, RZ, -R16 ;  /* 0x000000ffff107224 */ /* 0x000fe200078e0a10 */
[----:B------:R-:W-:Y:S01]  /*b560*/  IABS R18, R138 ;  /* 0x0000008a00127213 */ /* 0x000fe20000000000 */
[--C-:B------:R-:W-:Y:S02]  /*b570*/  @!P4 IMAD.IADD R12, R12, 0x1, -R3.reuse ;  /* 0x000000010c0cc824 */ /* 0x100fe400078e0a03 */
[----:B------:R-:W-:Y:S02]  /*b580*/  @!P0 IMAD.IADD R10, R10, 0x1, -R3 ;  /* 0x000000010a0a8824 */ /* 0x000fe400078e0a03 */
[----:B------:R-:W-:Y:S02]  /*b590*/  IMAD R13, R3, R16, R13 ;  /* 0x00000010030d7224 */ /* 0x000fe400078e020d */
[----:B------:R-:W-:-:S02]  /*b5a0*/  IMAD.MOV.U32 R20, RZ, RZ, R9 ;  /* 0x000000ffff147224 */ /* 0x000fc400078e0009 */
[----:B------:R-:W-:Y:S01]  /*b5b0*/  @!P6 IMAD.IADD R11, R11, 0x1, -R3 ;  /* 0x000000010b0be824 */ /* 0x000fe200078e0a03 */
[----:B------:R-:W-:Y:S01]  /*b5c0*/  ISETP.GT.U32.AND P6, PT, R3, R12, PT ;  /* 0x0000000c0300720c */ /* 0x000fe20003fc4070 */
[----:B------:R-:W-:-:S04]  /*b5d0*/  IMAD.HI.U32 R19, R4, R18, RZ ;  /* 0x0000001204137227 */ /* 0x000fc800078e00ff */
[----:B------:R-:W-:Y:S01]  /*b5e0*/  @!P2 IMAD.MOV R10, RZ, RZ, -R10 ;  /* 0x000000ffff0aa224 */ /* 0x000fe200078e0a0a */
[----:B------:R-:W-:Y:S01]  /*b5f0*/  ISETP.GT.U32.AND P2, PT, R3, R13, PT ;  /* 0x0000000d0300720c */ /* 0x000fe20003f44070 */
[----:B------:R-:W-:Y:S02]  /*b600*/  @!P5 IMAD.MOV R20, RZ, RZ, -R20 ;  /* 0x000000ffff14d224 */ /* 0x000fe400078e0a14 */
[----:B------:R-:W-:-:S03]  /*b610*/  IMAD.MOV R19, RZ, RZ, -R19 ;  /* 0x000000ffff137224 */ /* 0x000fc600078e0a13 */
[----:B------:R-:W-:Y:S01]  /*b620*/  STL [R1+0x358], R20 ;  /* 0x0003581401007387 */ /* 0x000fe20000100800 */
[----:B------:R-:W-:-:S03]  /*b630*/  ISETP.GT.U32.AND P4, PT, R3, R14, PT ;  /* 0x0000000e0300720c */ /* 0x000fc60003f84070 */
[----:B------:R0:W-:Y:S01]  /*b640*/  STL [R1+0x354], R10 ;  /* 0x0003540a01007387 */ /* 0x0001e20000100800 */
[--C-:B------:R-:W-:Y:S01]  /*b650*/  @!P6 IMAD.IADD R12, R12, 0x1, -R3.reuse ;  /* 0x000000010c0ce824 */ /* 0x100fe200078e0a03 */
[----:B------:R-:W-:Y:S01]  /*b660*/  IABS R15, R139 ;  /* 0x0000008b000f7213 */ /* 0x000fe20000000000 */
[----:B------:R-:W-:Y:S02]  /*b670*/  @!P2 IMAD.IADD R13, R13, 0x1, -R3 ;  /* 0x000000010d0da824 */ /* 0x000fe400078e0a03 */
[----:B0-----:R-:W-:Y:S01]  /*b680*/  IMAD R10, R3, R19, R18 ;  /* 0x00000013030a7224 */ /* 0x001fe200078e0212 */
[----:B------:R-:W-:-:S04]  /*b690*/  ISETP.GE.AND P3, PT, R135, RZ, PT ;  /* 0x000000ff8700720c */ /* 0x000fc80003f66270 */
[C---:B------:R-:W-:Y:S01]  /*b6a0*/  ISETP.GT.U32.AND P6, PT, R3.reuse, R10, PT ;  /* 0x0000000a0300720c */ /* 0x040fe20003fc4070 */
[----:B------:R-:W-:Y:S01]  /*b6b0*/  IMAD.HI.U32 R9, R4, R15, RZ ;  /* 0x0000000f04097227 */ /* 0x000fe200078e00ff */
[C---:B------:R-:W-:Y:S02]  /*b6c0*/  ISETP.GT.U32.AND P5, PT, R3.reuse, R11, PT ;  /* 0x0000000b0300720c */ /* 0x040fe40003fa4070 */
[----:B------:R-:W-:Y:S01]  /*b6d0*/  ISETP.GT.U32.AND P2, PT, R3, R13, PT ;  /* 0x0000000d0300720c */ /* 0x000fe20003f44070 */
[----:B------:R-:W-:Y:S01]  /*b6e0*/  IMAD.MOV R9, RZ, RZ, -R9 ;  /* 0x000000ffff097224 */ /* 0x000fe200078e0a09 */
[----:B------:R-:W-:Y:S01]  /*b6f0*/  IABS R16, R141 ;  /* 0x0000008d00107213 */ /* 0x000fe20000000000 */
[----:B------:R-:W-:Y:S01]  /*b700*/  @!P4 IMAD.IADD R14, R14, 0x1, -R3 ;  /* 0x000000010e0ec824 */ /* 0x000fe200078e0a03 */
[----:B------:R-:W-:Y:S01]  /*b710*/  ISETP.GE.AND P4, PT, R137, RZ, PT ;  /* 0x000000ff8900720c */ /* 0x000fe20003f86270 */
[----:B------:R-:W-:Y:S02]  /*b720*/  IMAD R9, R3, R9, R15 ;  /* 0x0000000903097224 */ /* 0x000fe400078e020f */
[----:B------:R-:W-:Y:S01]  /*b730*/  IMAD.MOV.U32 R20, RZ, RZ, R14 ;  /* 0x000000ffff147224 */ /* 0x000fe200078e000e */
[----:B------:R-:W-:Y:S01]  /*b740*/  IABS R14, R142 ;  /* 0x0000008e000e7213 */ /* 0x000fe20000000000 */
[----:B------:R-:W-:-:S02]  /*b750*/  @!P6 IMAD.IADD R10, R10, 0x1, -R3 ;  /* 0x000000010a0ae824 */ /* 0x000fc400078e0a03 */
[----:B------:R-:W-:Y:S02]  /*b760*/  IMAD.MOV.U32 R19, RZ, RZ, R12 ;  /* 0x000000ffff137224 */ /* 0x000fe400078e000c */
[----:B------:R-:W-:Y:S01]  /*b770*/  IMAD.HI.U32 R15, R4, R16, RZ ;  /* 0x00000010040f7227 */ /* 0x000fe200078e00ff */
[----:B------:R-:W-:-:S03]  /*b780*/  IABS R17, R140 ;  /* 0x0000008c00117213 */ /* 0x000fc60000000000 */
[----:B------:R-:W-:Y:S01]  /*b790*/  @!P3 IMAD.MOV R19, RZ, RZ, -R19 ;  /* 0x000000ffff13b224 */ /* 0x000fe200078e0a13 */
[----:B------:R-:W-:Y:S01]  /*b7a0*/  ISETP.GT.U32.AND P3, PT, R3, R10, PT ;  /* 0x0000000a0300720c */ /* 0x000fe20003f64070 */
[----:B------:R-:W-:Y:S02]  /*b7b0*/  IMAD.MOV R15, RZ, RZ, -R15 ;  /* 0x000000ffff0f7224 */ /* 0x000fe400078e0a0f */
[----:B------:R-:W-:Y:S01]  /*b7c0*/  @!P5 IMAD.IADD R11, R11, 0x1, -R3 ;  /* 0x000000010b0bd824 */ /* 0x000fe200078e0a03 */
[----:B------:R-:W-:Y:S01]  /*b7d0*/  ISETP.GT.U32.AND P5, PT, R3, R9, PT ;  /* 0x000000090300720c */ /* 0x000fe20003fa4070 */
[----:B------:R-:W-:Y:S01]  /*b7e0*/  IMAD.HI.U32 R12, R4, R14, RZ ;  /* 0x0000000e040c7227 */ /* 0x000fe200078e00ff */
[----:B------:R-:W-:-:S03]  /*b7f0*/  ISETP.GE.AND P1, PT, R134, RZ, PT ;  /* 0x000000ff8600720c */ /* 0x000fc60003f26270 */
[----:B------:R-:W-:Y:S01]  /*b800*/  @!P2 IMAD.IADD R13, R13, 0x1, -R3 ;  /* 0x000000010d0da824 */ /* 0x000fe200078e0a03 */
[----:B------:R-:W-:Y:S01]  /*b810*/  ISETP.GE.AND P0, PT, R136, RZ, PT ;  /* 0x000000ff8800720c */ /* 0x000fe20003f06270 */
[----:B------:R-:W-:Y:S02]  /*b820*/  IMAD R16, R3, R15, R16 ;  /* 0x0000000f03107224 */ /* 0x000fe400078e0210 */
[----:B------:R-:W-:Y:S02]  /*b830*/  IMAD.MOV R12, RZ, RZ, -R12 ;  /* 0x000000ffff0c7224 */ /* 0x000fe400078e0a0c */
[----:B------:R-:W-:Y:S02]  /*b840*/  IMAD.MOV.U32 R15, RZ, RZ, R13 ;  /* 0x000000ffff0f7224 */ /* 0x000fe400078e000d */
[----:B------:R-:W-:-:S04]  /*b850*/  IMAD.HI.U32 R18, R4, R17, RZ ;  /* 0x0000001104127227 */ /* 0x000fc800078e00ff */
[C---:B------:R-:W-:Y:S02]  /*b860*/  IMAD R14, R3.reuse, R12, R14 ;  /* 0x0000000c030e7224 */ /* 0x040fe400078e020e */
[----:B------:R-:W-:Y:S01]  /*b870*/  @!P4 IMAD.MOV R15, RZ, RZ, -R15 ;  /* 0x000000ffff0fc224 */ /* 0x000fe200078e0a0f */
[C---:B------:R-:W-:Y:S01]  /*b880*/  ISETP.GT.U32.AND P4, PT, R3.reuse, R16, PT ;  /* 0x000000100300720c */ /* 0x040fe20003f84070 */
[----:B------:R-:W-:Y:S02]  /*b890*/  IMAD.MOV R18, RZ, RZ, -R18 ;  /* 0x000000ffff127224 */ /* 0x000fe400078e0a12 */
[----:B------:R-:W-:Y:S01]  /*b8a0*/  @!P3 IMAD.IADD R10, R10, 0x1, -R3 ;  /* 0x000000010a0ab824 */ /* 0x000fe200078e0a03 */
[C---:B------:R-:W-:Y:S01]  /*b8b0*/  ISETP.GT.U32.AND P3, PT, R3.reuse, R14, PT ;  /* 0x0000000e0300720c */ /* 0x040fe20003f64070 */
[----:B------:R-:W-:Y:S02]  /*b8c0*/  IMAD R17, R3, R18, R17 ;  /* 0x0000001203117224 */ /* 0x000fe400078e0211 */
[----:B------:R-:W-:-:S02]  /*b8d0*/  @!P5 IMAD.IADD R9, R9, 0x1, -R3 ;  /* 0x000000010909d824 */ /* 0x000fc400078e0a03 */
[----:B------:R-:W-:Y:S02]  /*b8e0*/  @!P1 IMAD.MOV R20, RZ, RZ, -R20 ;  /* 0x000000ffff149224 */ /* 0x000fe400078e0a14 */
[----:B------:R-:W-:Y:S01]  /*b8f0*/  @!P0 IMAD.MOV R11, RZ, RZ, -R11 ;  /* 0x000000ffff0b8224 */ /* 0x000fe200078e0a0b */
[C---:B------:R-:W-:Y:S02]  /*b900*/  ISETP.GT.U32.AND P5, PT, R3.reuse, R9, PT ;  /* 0x000000090300720c */ /* 0x040fe40003fa4070 */
[----:B------:R-:W-:Y:S01]  /*b910*/  ISETP.GT.U32.AND P2, PT, R3, R17, PT ;  /* 0x000000110300720c */ /* 0x000fe20003f44070 */
[----:B------:R-:W-:Y:S01]  /*b920*/  STL [R1+0x350], R20 ;  /* 0x0003501401007387 */ /* 0x000fe20000100800 */
[----:B------:R-:W-:-:S03]  /*b930*/  @!P4 IMAD.IADD R16, R16, 0x1, -R3 ;  /* 0x000000011010c824 */ /* 0x000fc600078e0a03 */
[----:B------:R-:W-:Y:S04]  /*b940*/  STL [R1+0x34c], R19 ;  /* 0x00034c1301007387 */ /* 0x000fe80000100800 */
[----:B------:R0:W-:Y:S01]  /*b950*/  STL [R1+0x348], R11 ;  /* 0x0003480b01007387 */ /* 0x0001e20000100800 */
[----:B------:R-:W-:Y:S01]  /*b960*/  ISETP.GE.AND P1, PT, R138, RZ, PT ;  /* 0x000000ff8a00720c */ /* 0x000fe20003f26270 */
[--C-:B------:R-:W-:Y:S01]  /*b970*/  @!P3 IMAD.IADD R14, R14, 0x1, -R3.reuse ;  /* 0x000000010e0eb824 */ /* 0x100fe200078e0a03 */
[----:B------:R-:W-:Y:S02]  /*b980*/  ISETP.GE.AND P6, PT, R139, RZ, PT ;  /* 0x000000ff8b00720c */ /* 0x000fe40003fc6270 */
[----:B------:R-:W-:Y:S02]  /*b990*/  ISETP.GT.U32.AND P3, PT, R3, R16, PT ;  /* 0x000000100300720c */ /* 0x000fe40003f64070 */
[----:B0-----:R-:W-:Y:S01]  /*b9a0*/  IABS R11, R143 ;  /* 0x0000008f000b7213 */ /* 0x001fe20000000000 */
[----:B------:R-:W-:-:S04]  /*b9b0*/  @!P5 IMAD.IADD R9, R9, 0x1, -R3 ;  /* 0x000000010909d824 */ /* 0x000fc800078e0a03 */
[----:B------:R-:W-:-:S04]  /*b9c0*/  IMAD.HI.U32 R13, R4, R11, RZ ;  /* 0x0000000b040d7227 */ /* 0x000fc800078e00ff */
[----:B------:R-:W-:Y:S02]  /*b9d0*/  @!P2 IMAD.IADD R17, R17, 0x1, -R3 ;  /* 0x000000011111a824 */ /* 0x000fe400078e0a03 */
[----:B------:R-:W-:Y:S02]  /*b9e0*/  IMAD.MOV R13, RZ, RZ, -R13 ;  /* 0x000000ffff0d7224 */ /* 0x000fe400078e0a0d */
[----:B------:R-:W-:Y:S01]  /*b9f0*/  IMAD.MOV.U32 R18, RZ, RZ, R10 ;  /* 0x000000ffff127224 */ /* 0x000fe200078e000a */
[C---:B------:R-:W-:Y:S01]  /*ba00*/  ISETP.GT.U32.AND P4, PT, R3.reuse, R17, PT ;  /* 0x000000110300720c */ /* 0x040fe20003f84070 */
[----:B------:R-:W-:Y:S02]  /*ba10*/  IMAD.MOV.U32 R10, RZ, RZ, R9 ;  /* 0x000000ffff0a7224 */ /* 0x000fe400078e0009 */
[----:B------:R-:W-:Y:S02]  /*ba20*/  IMAD R11, R3, R13, R11 ;  /* 0x0000000d030b7224 */ /* 0x000fe400078e020b */
[----:B------:R-:W-:Y:S01]  /*ba30*/  @!P1 IMAD.MOV R18, RZ, RZ, -R18 ;  /* 0x000000ffff129224 */ /* 0x000fe200078e0a12 */
[----:B------:R-:W-:Y:S01]  /*ba40*/  IABS R12, R144 ;  /* 0x00000090000c7213 */ /* 0x000fe20000000000 */
[----:B------:R-:W-:-:S02]  /*ba50*/  @!P6 IMAD.MOV R10, RZ, RZ, -R10 ;  /* 0x000000ffff0ae224 */ /* 0x000fc400078e0a0a */
[----:B------:R-:W-:Y:S01]  /*ba60*/  @!P3 IMAD.IADD R16, R16, 0x1, -R3 ;  /* 0x000000011010b824 */ /* 0x000fe200078e0a03 */
[----:B------:R-:W-:Y:S01]  /*ba70*/  ISETP.GT.U32.AND P3, PT, R3, R11, PT ;  /* 0x0000000b0300720c */ /* 0x000fe20003f64070 */
[----:B------:R0:W-:Y:S01]  /*ba80*/  STL [R1+0x344], R15 ;  /* 0x0003440f01007387 */ /* 0x0001e20000100800 */
[----:B------:R-:W-:-:S03]  /*ba90*/  ISETP.GE.AND P0, PT, R140, RZ, PT ;  /* 0x000000ff8c00720c */ /* 0x000fc60003f06270 */
[----:B------:R-:W-:Y:S04]  /*baa0*/  STL [R1+0x340], R18 ;  /* 0x0003401201007387 */ /* 0x000fe80000100800 */
[----:B------:R1:W-:Y:S01]  /*bab0*/  STL [R1+0x33c], R10 ;  /* 0x00033c0a01007387 */ /* 0x0003e20000100800 */
[----:B0-----:R-:W-:Y:S01]  /*bac0*/  IABS R15, R145 ;  /* 0x00000091000f7213 */ /* 0x001fe20000000000 */
[----:B------:R-:W-:Y:S01]  /*bad0*/  @!P4 IMAD.IADD R17, R17, 0x1, -R3 ;  /* 0x000000011111c824 */ /* 0x000fe200078e0a03 */
[----:B------:R-:W-:Y:S01]  /*bae0*/  ISETP.GE.AND P5, PT, R141, RZ, PT ;  /* 0x000000ff8d00720c */ /* 0x000fe20003fa6270 */
[----:B-1----:R-:W-:-:S04]  /*baf0*/  IMAD.HI.U32 R10, R4, R12, RZ ;  /* 0x0000000c040a7227 */ /* 0x002fc800078e00ff */
[----:B------:R-:W-:Y:S02]  /*bb00*/  IMAD.MOV.U32 R9, RZ, RZ, R15 ;  /* 0x000000ffff097224 */ /* 0x000fe400078e000f */
[----:B------:R-:W-:Y:S02]  /*bb10*/  IMAD.MOV R10, RZ, RZ, -R10 ;  /* 0x000000ffff0a7224 */ /* 0x000fe400078e0a0a */
[----:B------:R-:W-:-:S04]  /*bb20*/  IMAD.HI.U32 R15, R4, R9, RZ ;  /* 0x00000009040f7227 */ /* 0x000fc800078e00ff */
[----:B------:R-:W-:Y:S02]  /*bb30*/  IMAD R10, R3, R10, R12 ;  /* 0x0000000a030a7224 */ /* 0x000fe400078e020c */
[----:B------:R-:W-:Y:S02]  /*bb40*/  IMAD.MOV.U32 R20, RZ, RZ, R17 ;  /* 0x000000ffff147224 */ /* 0x000fe400078e0011 */
[----:B------:R-:W-:Y:S02]  /*bb50*/  @!P3 IMAD.IADD R11, R11, 0x1, -R3 ;  /* 0x000000010b0bb824 */ /* 0x000fe400078e0a03 */
[----:B------:R-:W-:Y:S02]  /*bb60*/  IMAD.MOV R15, RZ, RZ, -R15 ;  /* 0x000000ffff0f7224 */ /* 0x000fe400078e0a0f */
[----:B------:R-:W-:Y:S01]  /*bb70*/  @!P0 IMAD.MOV R20, RZ, RZ, -R20 ;  /* 0x000000ffff148224 */ /* 0x000fe200078e0a14 */
[C---:B------:R-:W-:Y:S02]  /*bb80*/  ISETP.GT.U32.AND P3, PT, R3.reuse, R11, PT ;  /* 0x0000000b0300720c */ /* 0x040fe40003f64070 */
[C---:B------:R-:W-:Y:S01]  /*bb90*/  ISETP.GT.U32.AND P0, PT, R3.reuse, R10, PT ;  /* 0x0000000a0300720c */ /* 0x040fe20003f04070 */
[C---:B------:R-:W-:Y:S01]  /*bba0*/  IMAD R9, R3.reuse, R15, R9 ;  /* 0x0000000f03097224 */ /* 0x040fe200078e0209 */
[----:B------:R-:W-:-:S02]  /*bbb0*/  ISETP.GT.U32.AND P1, PT, R3, R14, PT ;  /* 0x0000000e0300720c */ /* 0x000fc40003f24070 */
[----:B------:R-:W-:Y:S01]  /*bbc0*/  IABS R15, R147 ;  /* 0x00000093000f7213 */ /* 0x000fe20000000000 */
[----:B------:R-:W-:Y:S01]  /*bbd0*/  @!P5 IMAD.MOV R16, RZ, RZ, -R16 ;  /* 0x000000ffff10d224 */ /* 0x000fe200078e0a10 */
[----:B------:R-:W-:Y:S02]  /*bbe0*/  ISETP.GE.AND P2, PT, R142, RZ, PT ;  /* 0x000000ff8e00720c */ /* 0x000fe40003f46270 */
[----:B------:R-:W-:Y:S01]  /*bbf0*/  IABS R13, R149 ;  /* 0x00000095000d7213 */ /* 0x000fe20000000000 */
[----:B------:R-:W-:Y:S01]  /*bc00*/  IMAD.HI.U32 R17, R4, R15, RZ ;  /* 0x0000000f04117227 */ /* 0x000fe200078e00ff */
[----:B------:R-:W-:Y:S01]  /*bc10*/  ISETP.GE.AND P6, PT, R143, RZ, PT ;  /* 0x000000ff8f00720c */ /* 0x000fe20003fc6270 */
[----:B------:R-:W-:Y:S01]  /*bc20*/  STL [R1+0x338], R20 ;  /* 0x0003381401007387 */ /* 0x000fe20000100800 */
[----:B------:R-:W-:Y:S01]  /*bc30*/  IABS R18, R146 ;  /* 0x0000009200127213 */ /* 0x000fe20000000000 */
[--C-:B------:R-:W-:Y:S02]  /*bc40*/  @!P3 IMAD.IADD R11, R11, 0x1, -R3.reuse ;  /* 0x000000010b0bb824 */ /* 0x100fe400078e0a03 */
[----:B------:R0:W-:Y:S01]  /*bc50*/  STL [R1+0x334], R16 ;  /* 0x0003341001007387 */ /* 0x0001e20000100800 */
[--C-:B------:R-:W-:Y:S01]  /*bc60*/  @!P0 IMAD.IADD R10, R10, 0x1, -R3.reuse ;  /* 0x000000010a0a8824 */ /* 0x100fe200078e0a03 */
[----:B------:R-:W-:Y:S01]  /*bc70*/  ISETP.GT.U32.AND P5, PT, R3, R9, PT ;  /* 0x000000090300720c */ /* 0x000fe20003fa4070 */
[----:B------:R-:W-:-:S02]  /*bc80*/  @!P1 IMAD.IADD R14, R14, 0x1, -R3 ;  /* 0x000000010e0e9824 */ /* 0x000fc400078e0a03 */
[----:B0-----:R-:W-:Y:S02]  /*bc90*/  IMAD.MOV.U32 R16, RZ, RZ, R13 ;  /* 0x000000ffff107224 */ /* 0x001fe400078e000d */
[----:B------:R-:W-:Y:S01]  /*bca0*/  IMAD.MOV R13, RZ, RZ, -R17 ;  /* 0x000000ffff0d7224 */ /* 0x000fe200078e0a11 */
[C---:B------:R-:W-:Y:S01]  /*bcb0*/  ISETP.GT.U32.AND P0, PT, R3.reuse, R10, PT ;  /* 0x0000000a0300720c */ /* 0x040fe20003f04070 */
[----:B------:R-:W-:Y:S02]  /*bcc0*/  IMAD.MOV.U32 R20, RZ, RZ, R11 ;  /* 0x000000ffff147224 */ /* 0x000fe400078e000b */
[----:B------:R-:W-:Y:S02]  /*bcd0*/  IMAD R13, R3, R13, R15 ;  /* 0x0000000d030d7224 */ /* 0x000fe400078e020f */
[----:B------:R-:W-:Y:S01]  /*bce0*/  IMAD.HI.U32 R19, R4, R18, RZ ;  /* 0x0000001204137227 */ /* 0x000fe200078e00ff */
[----:B------:R-:W-:-:S03]  /*bcf0*/  IABS R12, R148 ;  /* 0x00000094000c7213 */ /* 0x000fc60000000000 */
[----:B------:R-:W-:Y:S02]  /*bd00*/  @!P2 IMAD.MOV R14, RZ, RZ, -R14 ;  /* 0x000000ffff0ea224 */ /* 0x000fe400078e0a0e */
[----:B------:R-:W-:Y:S01]  /*bd10*/  @!P6 IMAD.MOV R20, RZ, RZ, -R20 ;  /* 0x000000ffff14e224 */ /* 0x000fe200078e0a14 */
[----:B------:R-:W-:Y:S01]  /*bd20*/  ISETP.GT.U32.AND P6, PT, R3, R13, PT ;  /* 0x0000000d0300720c */ /* 0x000fe20003fc4070 */
[----:B------:R-:W-:Y:S01]  /*bd30*/  IMAD.MOV R19, RZ, RZ, -R19 ;  /* 0x000000ffff137224 */ /* 0x000fe200078e0a13 */
[----:B------:R0:W-:Y:S01]  /*bd40*/  STL [R1+0x330], R14 ;  /* 0x0003300e01007387 */ /* 0x0001e20000100800 */
[----:B------:R-:W-:Y:S01]  /*bd50*/  ISETP.GE.AND P4, PT, R144, RZ, PT ;  /* 0x000000ff9000720c */ /* 0x000fe20003f86270 */
[----:B------:R-:W-:-:S04]  /*bd60*/  IMAD.HI.U32 R17, R4, R12, RZ ;  /* 0x0000000c04117227 */ /* 0x000fc800078e00ff */
[----:B------:R-:W-:Y:S02]  /*bd70*/  @!P5 IMAD.IADD R9, R9, 0x1, -R3 ;  /* 0x000000010909d824 */ /* 0x000fe400078e0a03 */
[C---:B0-----:R-:W-:Y:S02]  /*bd80*/  IMAD R14, R3.reuse, R19, R18 ;  /* 0x00000013030e7224 */ /* 0x041fe400078e0212 */
[----:B------:R-:W-:Y:S01]  /*bd90*/  IMAD.MOV R17, RZ, RZ, -R17 ;  /* 0x000000ffff117224 */ /* 0x000fe200078e0a11 */
[C---:B------:R-:W-:Y:S01]  /*bda0*/  ISETP.GT.U32.AND P5, PT, R3.reuse, R9, PT ;  /* 0x000000090300720c */ /* 0x040fe20003fa4070 */
[----:B------:R-:W-:Y:S01]  /*bdb0*/  IMAD.HI.U32 R15, R4, R16, RZ ;  /* 0x00000010040f7227 */ /* 0x000fe200078e00ff */
[----:B------:R-:W-:-:S03]  /*bdc0*/  ISETP.GT.U32.AND P3, PT, R3, R14, PT ;  /* 0x0000000e0300720c */ /* 0x000fc60003f64070 */
[----:B------:R-:W-:Y:S02]  /*bdd0*/  @!P0 IMAD.IADD R10, R10, 0x1, -R3 ;  /* 0x000000010a0a8824 */ /* 0x000fe400078e0a03 */
[----:B------:R-:W-:Y:S02]  /*bde0*/  IMAD R12, R3, R17, R12 ;  /* 0x00000011030c7224 */ /* 0x000fe400078e020c */
[----:B------:R-:W-:Y:S02]  /*bdf0*/  IMAD.MOV R15, RZ, RZ, -R15 ;  /* 0x000000ffff0f7224 */ /* 0x000fe400078e0a0f */
[----:B------:R-:W-:Y:S02]  /*be00*/  IMAD.MOV.U32 R17, RZ, RZ, R10 ;  /* 0x000000ffff117224 */ /* 0x000fe400078e000a */
[----:B------:R-:W-:Y:S02]  /*be10*/  @!P6 IMAD.IADD R13, R13, 0x1, -R3 ;  /* 0x000000010d0de824 */ /* 0x000fe400078e0a03 */
[C---:B------:R-:W-:Y:S01]  /*be20*/  IMAD R11, R3.reuse, R15, R16 ;  /* 0x0000000f030b7224 */ /* 0x040fe200078e0210 */
[----:B------:R-:W-:Y:S01]  /*be30*/  IABS R16, R150 ;  /* 0x0000009600107213 */ /* 0x000fe20000000000 */
[----:B------:R-:W-:Y:S01]  /*be40*/  @!P4 IMAD.MOV R17, RZ, RZ, -R17 ;  /* 0x000000ffff11c224 */ /* 0x000fe200078e0a11 */
[----:B------:R-:W-:Y:S01]  /*be50*/  ISETP.GT.U32.AND P4, PT, R3, R13, PT ;  /* 0x0000000d0300720c */ /* 0x000fe20003f84070 */
[--C-:B------:R-:W-:Y:S01]  /*be60*/  @!P3 IMAD.IADD R14, R14, 0x1, -R3.reuse ;  /* 0x000000010e0eb824 */ /* 0x100fe200078e0a03 */
[----:B------:R-:W-:Y:S01]  /*be70*/  IABS R15, R151 ;  /* 0x00000097000f7213 */ /* 0x000fe20000000000 */
[----:B------:R-:W-:Y:S01]  /*be80*/  @!P5 IMAD.IADD R9, R9, 0x1, -R3 ;  /* 0x000000010909d824 */ /* 0x000fe200078e0a03 */
[C---:B------:R-:W-:Y:S01]  /*be90*/  ISETP.GT.U32.AND P0, PT, R3.reuse, R12, PT ;  /* 0x0000000c0300720c */ /* 0x040fe20003f04070 */
[----:B------:R-:W-:Y:S01]  /*bea0*/  IMAD.HI.U32 R10, R4, R16, RZ ;  /* 0x00000010040a7227 */ /* 0x000fe200078e00ff */
[----:B------:R-:W-:Y:S01]  /*beb0*/  ISETP.GT.U32.AND P5, PT, R3, R11, PT ;  /* 0x0000000b0300720c */ /* 0x000fe20003fa4070 */
[----:B------:R-:W-:Y:S01]  /*bec0*/  STL [R1+0x32c], R20 ;  /* 0x00032c1401007387 */ /* 0x000fe20000100800 */
[----:B------:R-:W-:Y:S01]  /*bed0*/  ISETP.GE.AND P6, PT, R147, RZ, PT ;  /* 0x000000ff9300720c */ /* 0x000fe20003fc6270 */
[----:B------:R-:W-:Y:S01]  /*bee0*/  IMAD.MOV R10, RZ, RZ, -R10 ;  /* 0x000000ffff0a7224 */ /* 0x000fe200078e0a0a */
[----:B------:R-:W-:Y:S01]  /*bef0*/  ISETP.GE.AND P1, PT, R145, RZ, PT ;  /* 0x000000ff9100720c */ /* 0x000fe20003f26270 */
[----:B------:R0:W-:Y:S01]  /*bf00*/  STL [R1+0x324], R17 ;  /* 0x0003241101007387 */ /* 0x0001e20000100800 */
[C---:B------:R-:W-:Y:S01]  /*bf10*/  ISETP.GT.U32.AND P3, PT, R3.reuse, R14, PT ;  /* 0x0000000e0300720c */ /* 0x040fe20003f64070 */
[----:B------:R-:W-:-:S02]  /*bf20*/  IMAD R10, R3, R10, R16 ;  /* 0x0000000a030a7224 */ /* 0x000fc400078e0210 */
[----:B------:R-:W-:Y:S02]  /*bf30*/  @!P4 IMAD.IADD R13, R13, 0x1, -R3 ;  /* 0x000000010d0dc824 */ /* 0x000fe400078e0a03 */
[----:B0-----:R-:W-:-:S04]  /*bf40*/  IMAD.HI.U32 R17, R4, R15, RZ ;  /* 0x0000000f04117227 */ /* 0x001fc800078e00ff */
[----:B------:R-:W-:Y:S01]  /*bf50*/  IMAD.MOV R17, RZ, RZ, -R17 ;  /* 0x000000ffff117224 */ /* 0x000fe200078e0a11 */
[----:B------:R-:W-:Y:S01]  /*bf60*/  ISETP.GE.AND P2, PT, R146, RZ, PT ;  /* 0x000000ff9200720c */ /* 0x000fe20003f46270 */
[----:B------:R-:W-:Y:S01]  /*bf70*/  IMAD.MOV.U32 R18, RZ, RZ, R9 ;  /* 0x000000ffff127224 */ /* 0x000fe200078e0009 */
[C---:B------:R-:W-:Y:S01]  /*bf80*/  ISETP.GT.U32.AND P4, PT, R3.reuse, R10, PT ;  /* 0x0000000a0300720c */ /* 0x040fe20003f84070 */
[----:B------:R-:W-:Y:S02]  /*bf90*/  IMAD R9, R3, R17, R15 ;  /* 0x0000001103097224 */ /* 0x000fe400078e020f */
[----:B------:R-:W-:Y:S02]  /*bfa0*/  IMAD.MOV.U32 R16, RZ, RZ, R13 ;  /* 0x000000ffff107224 */ /* 0x000fe400078e000d */
[--C-:B------:R-:W-:Y:S02]  /*bfb0*/  @!P0 IMAD.IADD R12, R12, 0x1, -R3.reuse ;  /* 0x000000010c0c8824 */ /* 0x100fe400078e0a03 */
[----:B------:R-:W-:-:S02]  /*bfc0*/  @!P5 IMAD.IADD R11, R11, 0x1, -R3 ;  /* 0x000000010b0bd824 */ /* 0x000fc400078e0a03 */
[----:B------:R-:W-:Y:S01]  /*bfd0*/  @!P6 IMAD.MOV R16, RZ, RZ, -R16 ;  /* 0x000000ffff10e224 */ /* 0x000fe200078e0a10 */
[C---:B------:R-:W-:Y:S01]  /*bfe0*/  ISETP.GT.U32.AND P6, PT, R3.reuse, R9, PT ;  /* 0x000000090300720c */ /* 0x040fe20003fc4070 */
[--C-:B------:R-:W-:Y:S02]  /*bff0*/  @!P3 IMAD.IADD R14, R14, 0x1, -R3.reuse ;  /* 0x000000010e0eb824 */ /* 0x100fe400078e0a03 */
[----:B------:R-:W-:Y:S01]  /*c000*/  @!P1 IMAD.MOV R18, RZ, RZ, -R18 ;  /* 0x000000ffff129224 */ /* 0x000fe200078e0a12 */
[C---:B------:R-:W-:Y:S02]  /*c010*/  ISETP.GT.U32.AND P1, PT, R3.reuse, R12, PT ;  /* 0x0000000c0300720c */ /* 0x040fe40003f24070 */
[----:B------:R-:W-:Y:S01]  /*c020*/  ISETP.GT.U32.AND P5, PT, R3, R11, PT ;  /* 0x0000000b0300720c */ /* 0x000fe20003fa4070 */
[----:B------:R-:W-:Y:S01]  /*c030*/  IMAD.MOV.U32 R15, RZ, RZ, R14 ;  /* 0x000000ffff0f7224 */ /* 0x000fe200078e000e */
[----:B------:R-:W-:Y:S01]  /*c040*/  IABS R14, R152 ;  /* 0x00000098000e7213 */ /* 0x000fe20000000000 */
[----:B------:R-:W-:Y:S01]  /*c050*/  @!P4 IMAD.IADD R10, R10, 0x1, -R3 ;  /* 0x000000010a0ac824 */ /* 0x000fe200078e0a03 */
[----:B------:R-:W-:Y:S01]  /*c060*/  ISETP.GE.AND P3, PT, R148, RZ, PT ;  /* 0x000000ff9400720c */ /* 0x000fe20003f66270 */
[----:B------:R-:W-:Y:S01]  /*c070*/  @!P2 IMAD.MOV R15, RZ, RZ, -R15 ;  /* 0x000000ffff0fa224 */ /* 0x000fe200078e0a0f */
[----:B------:R-:W-:Y:S01]  /*c080*/  ISETP.GE.AND P0, PT, R149, RZ, PT ;  /* 0x000000ff9500720c */ /* 0x000fe20003f06270 */
[----:B------:R-:W-:Y:S01]  /*c090*/  IMAD.MOV.U32 R13, RZ, RZ, R14 ;  /* 0x000000ffff0d7224 */ /* 0x000fe200078e000e */
[----:B------:R-:W-:Y:S01]  /*c0a0*/  STL [R1+0x31c], R18 ;  /* 0x00031c1201007387 */ /* 0x000fe20000100800 */
[--C-:B------:R-:W-:Y:S01]  /*c0b0*/  @!P6 IMAD.IADD R9, R9, 0x1, -R3.reuse ;  /* 0x000000010909e824 */ /* 0x100fe200078e0a03 */
[----:B------:R-:W-:Y:S01]  /*c0c0*/  ISETP.GT.U32.AND P6, PT, R3, R10, PT ;  /* 0x0000000a0300720c */ /* 0x000fe20003fc4070 */
[--C-:B------:R-:W-:Y:S01]  /*c0d0*/  @!P1 IMAD.IADD R12, R12, 0x1, -R3.reuse ;  /* 0x000000010c0c9824 */ /* 0x100fe200078e0a03 */
[----:B------:R0:W-:Y:S01]  /*c0e0*/  STL [R1+0x318], R15 ;  /* 0x0003180f01007387 */ /* 0x0001e20000100800 */
[----:B------:R-:W-:-:S02]  /*c0f0*/  @!P5 IMAD.IADD R11, R11, 0x1, -R3 ;  /* 0x000000010b0bd824 */ /* 0x000fc400078e0a03 */
[----:B------:R-:W-:Y:S01]  /*c100*/  IMAD.HI.U32 R17, R4, R13, RZ ;  /* 0x0000000d04117227 */ /* 0x000fe200078e00ff */
[----:B0-----:R-:W-:-:S03]  /*c110*/  IABS R15, R153 ;  /* 0x00000099000f7213 */ /* 0x001fc60000000000 */
[----:B------:R-:W-:Y:S02]  /*c120*/  IMAD.MOV.U32 R19, RZ, RZ, R12 ;  /* 0x000000ffff137224 */ /* 0x000fe400078e000c */
[----:B------:R-:W-:Y:S02]  /*c130*/  IMAD.MOV R17, RZ, RZ, -R17 ;  /* 0x000000ffff117224 */ /* 0x000fe400078e0a11 */
[----:B------:R-:W-:Y:S01]  /*c140*/  IMAD.MOV.U32 R14, RZ, RZ, R15 ;  /* 0x000000ffff0e7224 */ /* 0x000fe200078e000f */
[----:B------:R-:W-:Y:S01]  /*c150*/  IABS R15, R154 ;  /* 0x0000009a000f7213 */ /* 0x000fe20000000000 */
[----:B------:R-:W-:Y:S02]  /*c160*/  IMAD.MOV.U32 R18, RZ, RZ, R11 ;  /* 0x000000ffff127224 */ /* 0x000fe400078e000b */
[----:B------:R-:W-:Y:S02]  /*c170*/  @!P3 IMAD.MOV R19, RZ, RZ, -R19 ;  /* 0x000000ffff13b224 */ /* 0x000fe400078e0a13 */
[----:B------:R-:W-:-:S02]  /*c180*/  @!P0 IMAD.MOV R18, RZ, RZ, -R18 ;  /* 0x000000ffff128224 */ /* 0x000fc400078e0a12 */
[C---:B------:R-:W-:Y:S01]  /*c190*/  IMAD R13, R3.reuse, R17, R13 ;  /* 0x00000011030d7224 */ /* 0x040fe200078e020d */
[----:B------:R0:W-:Y:S01]  /*c1a0*/  STL [R1+0x310], R16 ;  /* 0x0003101001007387 */ /* 0x0001e20000100800 */
[----:B------:R-:W-:Y:S02]  /*c1b0*/  IMAD.MOV.U32 R11, RZ, RZ, R15 ;  /* 0x000000ffff0b7224 */ /* 0x000fe400078e000f */
[----:B------:R-:W-:Y:S01]  /*c1c0*/  @!P6 IMAD.IADD R10, R10, 0x1, -R3 ;  /* 0x000000010a0ae824 */ /* 0x000fe200078e0a03 */
[----:B------:R-:W-:Y:S01]  /*c1d0*/  STL [R1+0x30c], R19 ;  /* 0x00030c1301007387 */ /* 0x000fe20000100800 */
[----:B------:R-:W-:-:S03]  /*c1e0*/  ISETP.GT.U32.AND P6, PT, R3, R13, PT ;  /* 0x0000000d0300720c */ /* 0x000fc60003fc4070 */
[----:B------:R1:W-:Y:S01]  /*c1f0*/  STL [R1+0x308], R18 ;  /* 0x0003081201007387 */ /* 0x0003e20000100800 */
[----:B------:R-:W-:Y:S01]  /*c200*/  ISETP.GE.AND P2, PT, R150, RZ, PT ;  /* 0x000000ff9600720c */ /* 0x000fe20003f46270 */
[----:B0-----:R-:W-:Y:S01]  /*c210*/  IMAD.HI.U32 R16, R4, R14, RZ ;  /* 0x0000000e04107227 */ /* 0x001fe200078e00ff */
[----:B------:R-:W-:-:S03]  /*c220*/  ISETP.GT.U32.AND P3, PT, R3, R9, PT ;  /* 0x000000090300720c */ /* 0x000fc60003f64070 */
[----:B-1----:R-:W-:-:S04]  /*c230*/  IMAD.HI.U32 R18, R4, R11, RZ ;  /* 0x0000000b04127227 */ /* 0x002fc800078e00ff */
[----:B------:R-:W-:Y:S02]  /*c240*/  IMAD.MOV R18, RZ, RZ, -R18 ;  /* 0x000000ffff127224 */ /* 0x000fe400078e0a12 */
[----:B------:R-:W-:Y:S02]  /*c250*/  IMAD.MOV R16, RZ, RZ, -R16 ;  /* 0x000000ffff107224 */ /* 0x000fe400078e0a10 */
[----:B------:R-:W-:Y:S02]  /*c260*/  IMAD R11, R3, R18, R11 ;  /* 0x00000012030b7224 */ /* 0x000fe400078e020b */
[--C-:B------:R-:W-:Y:S02]  /*c270*/  @!P6 IMAD.IADD R13, R13, 0x1, -R3.reuse ;  /* 0x000000010d0de824 */ /* 0x100fe400078e0a03 */
[C---:B------:R-:W-:Y:S01]  /*c280*/  IMAD R12, R3.reuse, R16, R14 ;  /* 0x00000010030c7224 */ /* 0x040fe200078e020e */
[----:B------:R-:W-:Y:S01]  /*c290*/  ISETP.GT.U32.AND P6, PT, R3, R11, PT ;  /* 0x0000000b0300720c */ /* 0x000fe20003fc4070 */
[----:B------:R-:W-:Y:S01]  /*c2a0*/  IMAD.MOV.U32 R23, RZ, RZ, R10 ;  /* 0x000000ffff177224 */ /* 0x000fe200078e000a */
[----:B------:R-:W-:Y:S01]  /*c2b0*/  ISETP.GE.AND P1, PT, R151, RZ, PT ;  /* 0x000000ff9700720c */ /* 0x000fe20003f26270 */
[----:B------:R-:W-:Y:S01]  /*c2c0*/  @!P3 IMAD.IADD R9, R9, 0x1, -R3 ;  /* 0x000000010909b824 */ /* 0x000fe200078e0a03 */
[C---:B------:R-:W-:Y:S01]  /*c2d0*/  ISETP.GT.U32.AND P3, PT, R3.reuse, R12, PT ;  /* 0x0000000c0300720c */ /* 0x040fe20003f64070 */
[----:B------:R-:W-:Y:S01]  /*c2e0*/  @!P2 IMAD.MOV R23, RZ, RZ, -R23 ;  /* 0x000000ffff17a224 */ /* 0x000fe200078e0a17 */
[----:B------:R-:W-:-:S02]  /*c2f0*/  ISETP.GT.U32.AND P2, PT, R3, R13, PT ;  /* 0x0000000d0300720c */ /* 0x000fc40003f44070 */
[----:B------:R-:W-:Y:S01]  /*c300*/  IABS R16, R157 ;  /* 0x0000009d00107213 */ /* 0x000fe20000000000 */
[----:B------:R-:W-:Y:S01]  /*c310*/  IMAD.MOV.U32 R22, RZ, RZ, R9 ;  /* 0x000000ffff167224 */ /* 0x000fe200078e0009 */
[----:B------:R-:W-:Y:S02]  /*c320*/  ISETP.GE.AND P5, PT, R152, RZ, PT ;  /* 0x000000ff9800720c */ /* 0x000fe40003fa6270 */
[----:B------:R-:W-:Y:S01]  /*c330*/  IABS R14, R158 ;  /* 0x0000009e000e7213 */ /* 0x000fe20000000000 */
[----:B------:R-:W-:Y:S02]  /*c340*/  @!P6 IMAD.IADD R11, R11, 0x1, -R3 ;  /* 0x000000010b0be824 */ /* 0x000fe400078e0a03 */
[----:B------:R-:W-:Y:S01]  /*c350*/  IMAD.HI.U32 R19, R4, R16, RZ ;  /* 0x0000001004137227 */ /* 0x000fe200078e00ff */
[----:B------:R-:W-:Y:S02]  /*c360*/  IABS R15, R156 ;  /* 0x0000009c000f7213 */ /* 0x000fe40000000000 */
[----:B------:R-:W-:Y:S01]  /*c370*/  ISETP.GT.U32.AND P6, PT, R3, R11, PT ;  /* 0x0000000b0300720c */ /* 0x000fe20003fc4070 */
[----:B------:R-:W-:-:S02]  /*c380*/  @!P1 IMAD.MOV R22, RZ, RZ, -R22 ;  /* 0x000000ffff169224 */ /* 0x000fc400078e0a16 */
[----:B------:R-:W-:Y:S01]  /*c390*/  IMAD.HI.U32 R18, R4, R14, RZ ;  /* 0x0000000e04127227 */ /* 0x000fe200078e00ff */
[----:B------:R-:W-:Y:S03]  /*c3a0*/  STL [R1+0x304], R23 ;  /* 0x0003041701007387 */ /* 0x000fe60000100800 */
[----:B------:R-:W-:Y:S02]  /*c3b0*/  @!P3 IMAD.IADD R12, R12, 0x1, -R3 ;  /* 0x000000010c0cb824 */ /* 0x000fe400078e0a03 */
[----:B------:R-:W-:Y:S02]  /*c3c0*/  IMAD.MOV R19, RZ, RZ, -R19 ;  /* 0x000000ffff137224 */ /* 0x000fe400078e0a13 */
[----:B------:R-:W-:Y:S01]  /*c3d0*/  @!P2 IMAD.IADD R13, R13, 0x1, -R3 ;  /* 0x000000010d0da824 */ /* 0x000fe200078e0a03 */
[----:B------:R0:W-:Y:S01]  /*c3e0*/  STL [R1+0x300], R22 ;  /* 0x0003001601007387 */ /* 0x0001e20000100800 */
[----:B------:R-:W-:Y:S01]  /*c3f0*/  IMAD.MOV R18, RZ, RZ, -R18 ;  /* 0x000000ffff127224 */ /* 0x000fe200078e0a12 */
[C---:B------:R-:W-:Y:S01]  /*c400*/  ISETP.GT.U32.AND P3, PT, R3.reuse, R12, PT ;  /* 0x0000000c0300720c */ /* 0x040fe20003f64070 */
[----:B------:R-:W-:-:S02]  /*c410*/  IMAD R16, R3, R19, R16 ;  /* 0x0000001303107224 */ /* 0x000fc400078e0210 */
[----:B------:R-:W-:-:S04]  /*c420*/  IMAD.HI.U32 R20, R4, R15, RZ ;  /* 0x0000000f04147227 */ /* 0x000fc800078e00ff */
[----:B0-----:R-:W-:Y:S02]  /*c430*/  IMAD.MOV.U32 R22, RZ, RZ, R13 ;  /* 0x000000ffff167224 */ /* 0x001fe400078e000d */
[C---:B------:R-:W-:Y:S02]  /*c440*/  IMAD R14, R3.reuse, R18, R14 ;  /* 0x00000012030e7224 */ /* 0x040fe400078e020e */
[----:B------:R-:W-:Y:S01]  /*c450*/  @!P5 IMAD.MOV R22, RZ, RZ, -R22 ;  /* 0x000000ffff16d224 */ /* 0x000fe200078e0a16 */
[----:B------:R-:W-:Y:S01]  /*c460*/  ISETP.GT.U32.AND P5, PT, R3, R16, PT ;  /* 0x000000100300720c */ /* 0x000fe20003fa4070 */
[----:B------:R-:W-:Y:S01]  /*c470*/  IMAD.MOV R20, RZ, RZ, -R20 ;  /* 0x000000ffff147224 */ /* 0x000fe200078e0a14 */
[----:B------:R-:W-:Y:S01]  /*c480*/  IABS R17, R155 ;  /* 0x0000009b00117213 */ /* 0x000fe20000000000 */
[----:B------:R-:W-:Y:S01]  /*c490*/  @!P6 IMAD.IADD R11, R11, 0x1, -R3 ;  /* 0x000000010b0be824 */ /* 0x000fe200078e0a03 */
[C---:B------:R-:W-:Y:S01]  /*c4a0*/  ISETP.GT.U32.AND P6, PT, R3.reuse, R14, PT ;  /* 0x0000000e0300720c */ /* 0x040fe20003fc4070 */
[----:B------:R-:W-:-:S02]  /*c4b0*/  IMAD R15, R3, R20, R15 ;  /* 0x00000014030f7224 */ /* 0x000fc400078e020f */
[----:B------:R-:W-:-:S04]  /*c4c0*/  IMAD.HI.U32 R21, R4, R17, RZ ;  /* 0x0000001104157227 */ /* 0x000fc800078e00ff */
[----:B------:R-:W-:Y:S01]  /*c4d0*/  @!P3 IMAD.IADD R12, R12, 0x1, -R3 ;  /* 0x000000010c0cb824 */ /* 0x000fe200078e0a03 */
[C---:B------:R-:W-:Y:S01]  /*c4e0*/  ISETP.GT.U32.AND P3, PT, R3.reuse, R15, PT ;  /* 0x0000000f0300720c */ /* 0x040fe20003f64070 */
[----:B------:R-:W-:Y:S01]  /*c4f0*/  IMAD.MOV R10, RZ, RZ, -R21 ;  /* 0x000000ffff0a7224 */ /* 0x000fe200078e0a15 */
[----:B------:R-:W-:Y:S01]  /*c500*/  IABS R13, R160 ;  /* 0x000000a0000d7213 */ /* 0x000fe20000000000 */
[----:B------:R-:W-:Y:S02]  /*c510*/  @!P5 IMAD.IADD R16, R16, 0x1, -R3 ;  /* 0x000000011010d824 */ /* 0x000fe400078e0a03 */
[C---:B------:R-:W-:Y:S02]  /*c520*/  IMAD R10, R3.reuse, R10, R17 ;  /* 0x0000000a030a7224 */ /* 0x040fe400078e0211 */
[----:B------:R-:W-:Y:S01]  /*c530*/  @!P6 IMAD.IADD R14, R14, 0x1, -R3 ;  /* 0x000000010e0ee824 */ /* 0x000fe200078e0a03 */
[C---:B------:R-:W-:Y:S01]  /*c540*/  ISETP.GT.U32.AND P6, PT, R3.reuse, R16, PT ;  /* 0x000000100300720c */ /* 0x040fe20003fc4070 */
[----:B------:R-:W-:Y:S01]  /*c550*/  IMAD.MOV.U32 R17, RZ, RZ, R11 ;  /* 0x000000ffff117224 */ /* 0x000fe200078e000b */
[----:B------:R-:W-:Y:S01]  /*c560*/  ISETP.GT.U32.AND P2, PT, R3, R10, PT ;  /* 0x0000000a0300720c */ /* 0x000fe20003f44070 */
[----:B------:R-:W-:Y:S01]  /*c570*/  IMAD.HI.U32 R11, R4, R13, RZ ;  /* 0x0000000d040b7227 */ /* 0x000fe200078e00ff */
[----:B------:R-:W-:-:S03]  /*c580*/  IABS R9, R159 ;  /* 0x0000009f00097213 */ /* 0x000fc60000000000 */
[----:B------:R-:W-:Y:S02]  /*c590*/  @!P3 IMAD.IADD R15, R15, 0x1, -R3 ;  /* 0x000000010f0fb824 */ /* 0x000fe400078e0a03 */
[----:B------:R-:W-:Y:S01]  /*c5a0*/  IMAD.MOV R11, RZ, RZ, -R11 ;  /* 0x000000ffff0b7224 */ /* 0x000fe200078e0a0b */
[----:B------:R-:W-:Y:S01]  /*c5b0*/  ISETP.GE.AND P4, PT, R153, RZ, PT ;  /* 0x000000ff9900720c */ /* 0x000fe20003f86270 */
[----:B------:R-:W-:Y:S01]  /*c5c0*/  IMAD.MOV.U32 R21, RZ, RZ, R12 ;  /* 0x000000ffff157224 */ /* 0x000fe200078e000c */
[----:B------:R-:W-:Y:S01]  /*c5d0*/  ISETP.GE.AND P0, PT, R154, RZ, PT ;  /* 0x000000ff9a00720c */ /* 0x000fe20003f06270 */
[C---:B------:R-:W-:Y:S01]  /*c5e0*/  IMAD R11, R3.reuse, R11, R13 ;  /* 0x0000000b030b7224 */ /* 0x040fe200078e020d */
[----:B------:R-:W-:Y:S01]  /*c5f0*/  ISETP.GT.U32.AND P5, PT, R3, R15, PT ;  /* 0x0000000f0300720c */ /* 0x000fe20003fa4070 */
[----:B------:R-:W-:-:S04]  /*c600*/  IMAD.HI.U32 R12, R4, R9, RZ ;  /* 0x00000009040c7227 */ /* 0x000fc800078e00ff */
[--C-:B------:R-:W-:Y:S01]  /*c610*/  @!P6 IMAD.IADD R16, R16, 0x1, -R3.reuse ;  /* 0x000000011010e824 */ /* 0x100fe200078e0a03 */
[----:B------:R-:W-:Y:S01]  /*c620*/  ISETP.GT.U32.AND P6, PT, R3, R11, PT ;  /* 0x0000000b0300720c */ /* 0x000fe20003fc4070 */
[----:B------:R-:W-:Y:S02]  /*c630*/  @!P2 IMAD.IADD R10, R10, 0x1, -R3 ;  /* 0x000000010a0aa824 */ /* 0x000fe400078e0a03 */
[----:B------:R-:W-:-:S03]  /*c640*/  IMAD.MOV R12, RZ, RZ, -R12 ;  /* 0x000000ffff0c7224 */ /* 0x000fc600078e0a0c */
[C---:B------:R-:W-:Y:S01]  /*c650*/  ISETP.GT.U32.AND P3, PT, R3.reuse, R10, PT ;  /* 0x0000000a0300720c */ /* 0x040fe20003f64070 */
[----:B------:R-:W-:Y:S02]  /*c660*/  IMAD R12, R3, R12, R9 ;  /* 0x0000000c030c7224 */ /* 0x000fe400078e0209 */
[----:B------:R-:W-:Y:S02]  /*c670*/  @!P4 IMAD.MOV R21, RZ, RZ, -R21 ;  /* 0x000000ffff15c224 */ /* 0x000fe400078e0a15 */
[----:B------:R-:W-:Y:S01]  /*c680*/  @!P0 IMAD.MOV R17, RZ, RZ, -R17 ;  /* 0x000000ffff118224 */ /* 0x000fe200078e0a11 */
[----:B------:R-:W-:Y:S01]  /*c690*/  IABS R9, R161 ;  /* 0x000000a100097213 */ /* 0x000fe20000000000 */
[--C-:B------:R-:W-:Y:S01]  /*c6a0*/  @!P5 IMAD.IADD R15, R15, 0x1, -R3.reuse ;  /* 0x000000010f0fd824 */ /* 0x100fe200078e0a03 */
[----:B------:R-:W-:Y:S01]  /*c6b0*/  ISETP.GT.U32.AND P5, PT, R3, R12, PT ;  /* 0x0000000c0300720c */ /* 0x000fe20003fa4070 */
[----:B------:R-:W-:Y:S01]  /*c6c0*/  STL [R1+0x2fc], R22 ;  /* 0x0002fc1601007387 */ /* 0x000fe20000100800 */
[----:B------:R-:W-:Y:S01]  /*c6d0*/  @!P6 IMAD.IADD R11, R11, 0x1, -R3 ;  /* 0x000000010b0be824 */ /* 0x000fe200078e0a03 */
[----:B------:R-:W-:-:S02]  /*c6e0*/  ISETP.GE.AND P1, PT, R155, RZ, PT ;  /* 0x000000ff9b00720c */ /* 0x000fc40003f26270 */
[----:B------:R-:W-:Y:S01]  /*c6f0*/  STL [R1+0x2f8], R21 ;  /* 0x0002f81501007387 */ /* 0x000fe20000100800 */
[----:B------:R-:W-:Y:S01]  /*c700*/  ISETP.GE.AND P4, PT, R156, RZ, PT ;  /* 0x000000ff9c00720c */ /* 0x000fe20003f86270 */
[----:B------:R-:W-:Y:S02]  /*c710*/  IMAD.HI.U32 R18, R4, R9, RZ ;  /* 0x0000000904127227 */ /* 0x000fe400078e00ff */
[----:B------:R0:W-:Y:S01]  /*c720*/  STL [R1+0x2f4], R17 ;  /* 0x0002f41101007387 */ /* 0x0001e20000100800 */
[----:B------:R-:W-:Y:S01]  /*c730*/  ISETP.GT.U32.AND P6, PT, R3, R11, PT ;  /* 0x0000000b0300720c */ /* 0x000fe20003fc4070 */
[----:B------:R-:W-:Y:S02]  /*c740*/  @!P3 IMAD.IADD R10, R10, 0x1, -R3 ;  /* 0x000000010a0ab824 */ /* 0x000fe400078e0a03 */
[----:B------:R-:W-:Y:S01]  /*c750*/  IMAD.MOV R18, RZ, RZ, -R18 ;  /* 0x000000ffff127224 */ /* 0x000fe200078e0a12 */
[----:B0-----:R-:W-:Y:S01]  /*c760*/  IABS R17, R162 ;  /* 0x000000a200117213 */ /* 0x001fe20000000000 */
[----:B------:R-:W-:-:S04]  /*c770*/  IMAD.MOV.U32 R20, RZ, RZ, R10 ;  /* 0x000000ffff147224 */ /* 0x000fc800078e000a */
[----:B------:R-:W-:Y:S01]  /*c780*/  IMAD.HI.U32 R19, R4, R17, RZ ;  /* 0x0000001104137227 */ /* 0x000fe200078e00ff */
[----:B------:R-:W-:-:S03]  /*c790*/  ISETP.GE.AND P2, PT, R157, RZ, PT ;  /* 0x000000ff9d00720c */ /* 0x000fc60003f46270 */
[----:B------:R-:W-:Y:S02]  /*c7a0*/  @!P5 IMAD.IADD R12, R12, 0x1, -R3 ;  /* 0x000000010c0cd824 */ /* 0x000fe400078e0a03 */
[C---:B------:R-:W-:Y:S02]  /*c7b0*/  IMAD R9, R3.reuse, R18, R9 ;  /* 0x0000001203097224 */ /* 0x040fe400078e0209 */
[----:B------:R-:W-:Y:S02]  /*c7c0*/  IMAD.MOV R10, RZ, RZ, -R19 ;  /* 0x000000ffff0a7224 */ /* 0x000fe400078e0a13 */
[----:B------:R-:W-:Y:S01]  /*c7d0*/  @!P1 IMAD.MOV R20, RZ, RZ, -R20 ;  /* 0x000000ffff149224 */ /* 0x000fe200078e0a14 */
[C---:B------:R-:W-:Y:S01]  /*c7e0*/  ISETP.GT.U32.AND P1, PT, R3.reuse, R12, PT ;  /* 0x0000000c0300720c */ /* 0x040fe20003f24070 */
[----:B------:R-:W-:Y:S01]  /*c7f0*/  @!P4 IMAD.MOV R15, RZ, RZ, -R15 ;  /* 0x000000ffff0fc224 */ /* 0x000fe200078e0a0f */
[C---:B------:R-:W-:Y:S01]  /*c800*/  ISETP.GT.U32.AND P4, PT, R3.reuse, R9, PT ;  /* 0x000000090300720c */ /* 0x040fe20003f84070 */
[C---:B------:R-:W-:Y:S01]  /*c810*/  IMAD R10, R3.reuse, R10, R17 ;  /* 0x0000000a030a7224 */ /* 0x040fe200078e0211 */
[----:B------:R-:W-:Y:S01]  /*c820*/  ISETP.GT.U32.AND P0, PT, R3, R14, PT ;  /* 0x0000000e0300720c */ /* 0x000fe20003f04070 */
[----:B------:R-:W-:-:S03]  /*c830*/  @!P6 IMAD.IADD R11, R11, 0x1, -R3 ;  /* 0x000000010b0be824 */ /* 0x000fc600078e0a03 */
[----:B------:R-:W-:Y:S02]  /*c840*/  ISETP.GT.U32.AND P6, PT, R3, R10, PT ;  /* 0x0000000a0300720c */ /* 0x000fe40003fc4070 */
[----:B------:R-:W-:Y:S01]  /*c850*/  ISETP.GE.AND P3, PT, R158, RZ, PT ;  /* 0x000000ff9e00720c */ /* 0x000fe20003f66270 */
[----:B------:R-:W-:Y:S01]  /*c860*/  @!P2 IMAD.MOV R16, RZ, RZ, -R16 ;  /* 0x000000ffff10a224 */ /* 0x000fe200078e0a10 */
[----:B------:R-:W-:Y:S01]  /*c870*/  IABS R13, R163 ;  /* 0x000000a3000d7213 */ /* 0x000fe20000000000 */
[--C-:B------:R-:W-:Y:S01]  /*c880*/  @!P1 IMAD.IADD R12, R12, 0x1, -R3.reuse ;  /* 0x000000010c0c9824 */ /* 0x100fe200078e0a03 */
[----:B------:R-:W-:Y:S01]  /*c890*/  STL [R1+0x2ec], R20 ;  /* 0x0002ec1401007387 */ /* 0x000fe20000100800 */
[----:B------:R-:W-:-:S03]  /*c8a0*/  @!P4 IMAD.IADD R9, R9, 0x1, -R3 ;  /* 0x000000010909c824 */ /* 0x000fc600078e0a03 */
[----:B------:R-:W-:Y:S01]  /*c8b0*/  STL [R1+0x2e0], R15 ;  /* 0x0002e00f01007387 */ /* 0x000fe20000100800 */
[--C-:B------:R-:W-:Y:S01]  /*c8c0*/  @!P0 IMAD.IADD R14, R14, 0x1, -R3.reuse ;  /* 0x000000010e0e8824 */ /* 0x100fe200078e0a03 */
[----:B------:R-:W-:Y:S01]  /*c8d0*/  ISETP.GT.U32.AND P4, PT, R3, R9, PT ;  /* 0x000000090300720c */ /* 0x000fe20003f84070 */
[----:B------:R-:W-:Y:S01]  /*c8e0*/  @!P6 IMAD.IADD R10, R10, 0x1, -R3 ;  /* 0x000000010a0ae824 */ /* 0x000fe200078e0a03 */
[----:B------:R0:W-:Y:S01]  /*c8f0*/  STL [R1+0x2dc], R16 ;  /* 0x0002dc1001007387 */ /* 0x0001e20000100800 */
[----:B------:R-:W-:-:S03]  /*c900*/  IMAD.HI.U32 R18, R4, R13, RZ ;  /* 0x0000000d04127227 */ /* 0x000fc600078e00ff */
[----:B------:R-:W-:Y:S01]  /*c910*/  ISETP.GT.U32.AND P6, PT, R3, R10, PT ;  /* 0x0000000a0300720c */ /* 0x000fe20003fc4070 */
[----:B------:R-:W-:Y:S02]  /*c920*/  @!P3 IMAD.MOV R14, RZ, RZ, -R14 ;  /* 0x000000ffff0eb224 */ /* 0x000fe400078e0a0e */
[----:B0-----:R-:W-:Y:S01]  /*c930*/  IMAD.MOV.U32 R16, RZ, RZ, R12 ;  /* 0x000000ffff107224 */ /* 0x001fe200078e000c */
[----:B------:R-:W-:Y:S01]  /*c940*/  IABS R12, R164 ;  /* 0x000000a4000c7213 */ /* 0x000fe20000000000 */
[----:B------:R-:W-:Y:S02]  /*c950*/  IMAD.MOV.U32 R15, RZ, RZ, R11 ;  /* 0x000000ffff0f7224 */ /* 0x000fe400078e000b */
[----:B------:R-:W-:Y:S02]  /*c960*/  IMAD.MOV R18, RZ, RZ, -R18 ;  /* 0x000000ffff127224 */ /* 0x000fe400078e0a12 */
[----:B------:R-:W-:Y:S01]  /*c970*/  IMAD.HI.U32 R11, R4, R12, RZ ;  /* 0x0000000c040b7227 */ /* 0x000fe200078e00ff */
[----:B------:R0:W-:Y:S01]  /*c980*/  STL [R1+0x2d4], R14 ;  /* 0x0002d40e01007387 */ /* 0x0001e20000100800 */
[----:B------:R-:W-:-:S02]  /*c990*/  ISETP.GE.AND P0, PT, R159, RZ, PT ;  /* 0x000000ff9f00720c */ /* 0x000fc40003f06270 */
[----:B------:R-:W-:Y:S02]  /*c9a0*/  IMAD.MOV R11, RZ, RZ, -R11 ;  /* 0x000000ffff0b7224 */ /* 0x000fe400078e0a0b */
[----:B------:R-:W-:Y:S02]  /*c9b0*/  @!P4 IMAD.IADD R9, R9, 0x1, -R3 ;  /* 0x000000010909c824 */ /* 0x000fe400078e0a03 */
[C---:B0-----:R-:W-:Y:S02]  /*c9c0*/  IMAD R14, R3.reuse, R18, R13 ;  /* 0x00000012030e7224 */ /* 0x041fe400078e020d */
[----:B------:R-:W-:-:S03]  /*c9d0*/  IMAD R12, R3, R11, R12 ;  /* 0x0000000b030c7224 */ /* 0x000fc600078e020c */
[C---:B------:R-:W-:Y:S01]  /*c9e0*/  ISETP.GT.U32.AND P4, PT, R3.reuse, R14, PT ;  /* 0x0000000e0300720c */ /* 0x040fe20003f84070 */
[--C-:B------:R-:W-:Y:S01]  /*c9f0*/  @!P6 IMAD.IADD R10, R10, 0x1, -R3.reuse ;  /* 0x000000010a0ae824 */ /* 0x100fe200078e0a03 */
[----:B------:R-:W-:Y:S02]  /*ca00*/  ISETP.GT.U32.AND P6, PT, R3, R12, PT ;  /* 0x0000000c0300720c */ /* 0x000fe40003fc4070 */
[----:B------:R-:W-:Y:S01]  /*ca10*/  ISETP.GE.AND P5, PT, R160, RZ, PT ;  /* 0x000000ffa000720c */ /* 0x000fe20003fa6270 */
[----:B------:R-:W-:Y:S01]  /*ca20*/  @!P0 IMAD.MOV R16, RZ, RZ, -R16 ;  /* 0x000000ffff108224 */ /* 0x000fe200078e0a10 */
[----:B------:R-:W-:Y:S02]  /*ca30*/  ISETP.GE.AND P2, PT, R161, RZ, PT ;  /* 0x000000ffa100720c */ /* 0x000fe40003f46270 */
[----:B------:R-:W-:Y:S02]  /*ca40*/  IABS R17, R165 ;  /* 0x000000a500117213 */ /* 0x000fe40000000000 */
[----:B------:R-:W-:Y:S01]  /*ca50*/  ISETP.GE.AND P3, PT, R162, RZ, PT ;  /* 0x000000ffa200720c */ /* 0x000fe20003f66270 */
[----:B------:R0:W-:Y:S01]  /*ca60*/  STL [R1+0x2d0], R16 ;  /* 0x0002d01001007387 */ /* 0x0001e20000100800 */
[----:B------:R-:W-:Y:S01]  /*ca70*/  IABS R18, R166 ;  /* 0x000000a600127213 */ /* 0x000fe20000000000 */
[----:B------:R-:W-:-:S02]  /*ca80*/  @!P4 IMAD.IADD R14, R14, 0x1, -R3 ;  /* 0x000000010e0ec824 */ /* 0x000fc400078e0a03 */
[----:B------:R-:W-:Y:S01]  /*ca90*/  IMAD.HI.U32 R20, R4, R17, RZ ;  /* 0x0000001104147227 */ /* 0x000fe200078e00ff */
[----:B0-----:R-:W-:-:S03]  /*caa0*/  IABS R16, R167 ;  /* 0x000000a700107213 */ /* 0x001fc60000000000 */
[----:B------:R-:W-:Y:S01]  /*cab0*/  @!P6 IMAD.IADD R12, R12, 0x1, -R3 ;  /* 0x000000010c0ce824 */ /* 0x000fe200078e0a03 */
[----:B------:R-:W-:Y:S01]  /*cac0*/  ISETP.GT.U32.AND P6, PT, R3, R14, PT ;  /* 0x0000000e0300720c */ /* 0x000fe20003fc4070 */
[----:B------:R-:W-:Y:S02]  /*cad0*/  @!P5 IMAD.MOV R15, RZ, RZ, -R15 ;  /* 0x000000ffff0fd224 */ /* 0x000fe400078e0a0f */
[----:B------:R-:W-:-:S04]  /*cae0*/  IMAD.HI.U32 R19, R4, R18, RZ ;  /* 0x0000001204137227 */ /* 0x000fc800078e00ff */
[----:B------:R-:W-:-:S04]  /*caf0*/  IMAD.HI.U32 R13, R4, R16, RZ ;  /* 0x00000010040d7227 */ /* 0x000fc800078e00ff */
[----:B------:R-:W-:Y:S02]  /*cb00*/  IMAD.MOV R20, RZ, RZ, -R20 ;  /* 0x000000ffff147224 */ /* 0x000fe400078e0a14 */
[----:B------:R-:W-:Y:S01]  /*cb10*/  IMAD.MOV.U32 R21, RZ, RZ, R9 ;  /* 0x000000ffff157224 */ /* 0x000fe200078e0009 */
[----:B------:R0:W-:Y:S01]  /*cb20*/  STL [R1+0x2c4], R15 ;  /* 0x0002c40f01007387 */ /* 0x0001e20000100800 */
[----:B------:R-:W-:Y:S02]  /*cb30*/  IMAD.MOV R19, RZ, RZ, -R19 ;  /* 0x000000ffff137224 */ /* 0x000fe400078e0a13 */
[----:B------:R-:W-:Y:S02]  /*cb40*/  IMAD.MOV R13, RZ, RZ, -R13 ;  /* 0x000000ffff0d7224 */ /* 0x000fe400078e0a0d */
[C---:B------:R-:W-:Y:S02]  /*cb50*/  IMAD R17, R3.reuse, R20, R17 ;  /* 0x0000001403117224 */ /* 0x040fe400078e0211 */
[----:B------:R-:W-:Y:S01]  /*cb60*/  @!P2 IMAD.MOV R21, RZ, RZ, -R21 ;  /* 0x000000ffff15a224 */ /* 0x000fe200078e0a15 */
[----:B------:R-:W-:-:S02]  /*cb70*/  ISETP.GT.U32.AND P2, PT, R3, R12, PT ;  /* 0x0000000c0300720c */ /* 0x000fc40003f44070 */
[----:B0-----:R-:W-:Y:S01]  /*cb80*/  IABS R15, R168 ;  /* 0x000000a8000f7213 */ /* 0x001fe20000000000 */
[C---:B------:R-:W-:Y:S01]  /*cb90*/  IMAD R18, R3.reuse, R19, R18 ;  /* 0x0000001303127224 */ /* 0x040fe200078e0212 */
[----:B------:R-:W-:Y:S01]  /*cba0*/  IABS R19, R171 ;  /* 0x000000ab00137213 */ /* 0x000fe20000000000 */
[----:B------:R-:W-:Y:S01]  /*cbb0*/  @!P3 IMAD.MOV R10, RZ, RZ, -R10 ;  /* 0x000000ffff0ab224 */ /* 0x000fe200078e0a0a */
[C---:B------:R-:W-:Y:S01]  /*cbc0*/  ISETP.GT.U32.AND P3, PT, R3.reuse, R17, PT ;  /* 0x000000110300720c */ /* 0x040fe20003f64070 */
[C---:B------:R-:W-:Y:S01]  /*cbd0*/  IMAD R16, R3.reuse, R13, R16 ;  /* 0x0000000d03107224 */ /* 0x040fe200078e0210 */
[----:B------:R-:W-:Y:S01]  /*cbe0*/  IABS R13, R169 ;  /* 0x000000a9000d7213 */ /* 0x000fe20000000000 */
[----:B------:R-:W-:Y:S01]  /*cbf0*/  IMAD.HI.U32 R11, R4, R15, RZ ;  /* 0x0000000f040b7227 */ /* 0x000fe200078e00ff */
[----:B------:R-:W-:Y:S03]  /*cc00*/  STL [R1+0x2b4], R21 ;  /* 0x0002b41501007387 */ /* 0x000fe60000100800 */
[----:B------:R-:W-:Y:S01]  /*cc10*/  @!P6 IMAD.IADD R14, R14, 0x1, -R3 ;  /* 0x000000010e0ee824 */ /* 0x000fe200078e0a03 */
[----:B------:R0:W-:Y:S01]  /*cc20*/  STL [R1+0x2b0], R10 ;  /* 0x0002b00a01007387 */ /* 0x0001e20000100800 */
[----:B------:R-:W-:Y:S01]  /*cc30*/  ISETP.GT.U32.AND P6, PT, R3, R18, PT ;  /* 0x000000120300720c */ /* 0x000fe20003fc4070 */
[----:B------:R-:W-:-:S02]  /*cc40*/  IMAD.MOV R11, RZ, RZ, -R11 ;  /* 0x000000ffff0b7224 */ /* 0x000fc400078e0a0b */
[----:B------:R-:W-:Y:S02]  /*cc50*/  @!P2 IMAD.IADD R12, R12, 0x1, -R3 ;  /* 0x000000010c0ca824 */ /* 0x000fe400078e0a03 */
[----:B0-----:R-:W-:Y:S02]  /*cc60*/  IMAD.MOV.U32 R10, RZ, RZ, R19 ;  /* 0x000000ffff0a7224 */ /* 0x001fe400078e0013 */
[----:B------:R-:W-:Y:S01]  /*cc70*/  IMAD.HI.U32 R19, R4, R13, RZ ;  /* 0x0000000d04137227 */ /* 0x000fe200078e00ff */
[----:B------:R-:W-:-:S03]  /*cc80*/  ISETP.GT.U32.AND P2, PT, R3, R16, PT ;  /* 0x000000100300720c */ /* 0x000fc60003f44070 */
[----:B------:R-:W-:Y:S02]  /*cc90*/  IMAD R15, R3, R11, R15 ;  /* 0x0000000b030f7224 */ /* 0x000fe400078e020f */
[----:B------:R-:W-:Y:S02]  /*cca0*/  IMAD.MOV R19, RZ, RZ, -R19 ;  /* 0x000000ffff137224 */ /* 0x000fe400078e0a13 */
[----:B------:R-:W-:Y:S01]  /*ccb0*/  @!P3 IMAD.IADD R17, R17, 0x1, -R3 ;  /* 0x000000011111b824 */ /* 0x000fe200078e0a03 */
[C---:B------:R-:W-:Y:S01]  /*ccc0*/  ISETP.GT.U32.AND P3, PT, R3.reuse, R15, PT ;  /* 0x0000000f0300720c */ /* 0x040fe20003f64070 */
[----:B------:R-:W-:Y:S02]  /*ccd0*/  IMAD R13, R3, R19, R13 ;  /* 0x00000013030d7224 */ /* 0x000fe400078e020d */
[----:B------:R-:W-:Y:S01]  /*cce0*/  @!P6 IMAD.IADD R18, R18, 0x1, -R3 ;  /* 0x000000011212e824 */ /* 0x000fe200078e0a03 */
[----:B------:R-:W-:Y:S02]  /*ccf0*/  ISETP.GE.AND P1, PT, R163, RZ, PT ;  /* 0x000000ffa300720c */ /* 0x000fe40003f26270 */
[----:B------:R-:W-:-:S02]  /*cd00*/  ISETP.GT.U32.AND P6, PT, R3, R13, PT ;  /* 0x0000000d0300720c */ /* 0x000fc40003fc4070 */
[----:B------:R-:W-:Y:S01]  /*cd10*/  IABS R11, R170 ;  /* 0x000000aa000b7213 */ /* 0x000fe20000000000 */
[----:B------:R-:W-:Y:S01]  /*cd20*/  @!P2 IMAD.IADD R16, R16, 0x1, -R3 ;  /* 0x000000011010a824 */ /* 0x000fe200078e0a03 */
[----:B------:R-:W-:-:S03]  /*cd30*/  ISETP.GT.U32.AND P2, PT, R3, R17, PT ;  /* 0x000000110300720c */ /* 0x000fc60003f44070 */
[----:B------:R-:W-:Y:S01]  /*cd40*/  IMAD.HI.U32 R21, R4, R11, RZ ;  /* 0x0000000b04157227 */ /* 0x000fe200078e00ff */
[----:B------:R-:W-:-:S03]  /*cd50*/  IABS R9, R172 ;  /* 0x000000ac00097213 */ /* 0x000fc60000000000 */
[----:B------:R-:W-:Y:S01]  /*cd60*/  @!P3 IMAD.IADD R15, R15, 0x1, -R3 ;  /* 0x000000010f0fb824 */ /* 0x000fe200078e0a03 */
[----:B------:R-:W-:Y:S01]  /*cd70*/  ISETP.GE.AND P0, PT, R164, RZ, PT ;  /* 0x000000ffa400720c */ /* 0x000fe20003f06270 */
[----:B------:R-:W-:Y:S02]  /*cd80*/  IMAD.MOV.U32 R22, RZ, RZ, R14 ;  /* 0x000000ffff167224 */ /* 0x000fe400078e000e */
[----:B------:R-:W-:Y:S02]  /*cd90*/  IMAD.MOV R21, RZ, RZ, -R21 ;  /* 0x000000ffff157224 */ /* 0x000fe400078e0a15 */
[----:B------:R-:W-:Y:S01]  /*cda0*/  @!P6 IMAD.IADD R13, R13, 0x1, -R3 ;  /* 0x000000010d0de824 */ /* 0x000fe200078e0a03 */
[C---:B------:R-:W-:Y:S01]  /*cdb0*/  ISETP.GT.U32.AND P6, PT, R3.reuse, R15, PT ;  /* 0x0000000f0300720c */ /* 0x040fe20003fc4070 */
[----:B------:R-:W-:Y:S01]  /*cdc0*/  @!P1 IMAD.MOV R22, RZ, RZ, -R22 ;  /* 0x000000ffff169224 */ /* 0x000fe200078e0a16 */
[----:B------:R-:W-:Y:S01]  /*cdd0*/  ISETP.GT.U32.AND P1, PT, R3, R18, PT ;  /* 0x000000120300720c */ /* 0x000fe20003f24070 */
[----:B------:R-:W-:-:S04]  /*cde0*/  IMAD.HI.U32 R19, R4, R9, RZ ;  /* 0x0000000904137227 */ /* 0x000fc800078e00ff */
[C---:B------:R-:W-:Y:S02]  /*cdf0*/  IMAD R11, R3.reuse, R21, R11 ;  /* 0x00000015030b7224 */ /* 0x040fe400078e020b */
[----:B------:R-:W-:Y:S01]  /*ce00*/  IMAD.HI.U32 R20, R4, R10, RZ ;  /* 0x0000000a04147227 */ /* 0x000fe200078e00ff */
[----:B------:R-:W-:-:S03]  /*ce10*/  ISETP.GT.U32.AND P3, PT, R3, R16, PT ;  /* 0x000000100300720c */ /* 0x000fc60003f64070 */
[----:B------:R-:W-:Y:S02]  /*ce20*/  IMAD.MOV R19, RZ, RZ, -R19 ;  /* 0x000000ffff137224 */ /* 0x000fe400078e0a13 */
[----:B------:R-:W-:Y:S01]  /*ce30*/  @!P2 IMAD.IADD R17, R17, 0x1, -R3 ;  /* 0x000000011111a824 */ /* 0x000fe200078e0a03 */
[C---:B------:R-:W-:Y:S01]  /*ce40*/  ISETP.GT.U32.AND P2, PT, R3.reuse, R11, PT ;  /* 0x0000000b0300720c */ /* 0x040fe20003f44070 */
[----:B------:R-:W-:Y:S02]  /*ce50*/  IMAD.MOV R20, RZ, RZ, -R20 ;  /* 0x000000ffff147224 */ /* 0x000fe400078e0a14 */
[C---:B------:R-:W-:Y:S02]  /*ce60*/  IMAD R9, R3.reuse, R19, R9 ;  /* 0x0000001303097224 */ /* 0x040fe400078e0209 */
[----:B------:R-:W-:Y:S02]  /*ce70*/  IMAD R10, R3, R20, R10 ;  /* 0x00000014030a7224 */ /* 0x000fe400078e020a */
[----:B------:R-:W-:Y:S01]  /*ce80*/  @!P0 IMAD.MOV R12, RZ, RZ, -R12 ;  /* 0x000000ffff0c8224 */ /* 0x000fe200078e0a0c */
[----:B------:R-:W-:Y:S01]  /*ce90*/  IABS R14, R173 ;  /* 0x000000ad000e7213 */ /* 0x000fe20000000000 */
[--C-:B------:R-:W-:Y:S01]  /*cea0*/  @!P6 IMAD.IADD R15, R15, 0x1, -R3.reuse ;  /* 0x000000010f0fe824 */ /* 0x100fe200078e0a03 */
[C---:B------:R-:W-:Y:S01]  /*ceb0*/  ISETP.GT.U32.AND P0, PT, R3.reuse, R13, PT ;  /* 0x0000000d0300720c */ /* 0x040fe20003f04070 */
[----:B------:R-:W-:Y:S01]  /*cec0*/  STL [R1+0x298], R22 ;  /* 0x0002981601007387 */ /* 0x000fe20000100800 */
[----:B------:R-:W-:Y:S01]  /*ced0*/  @!P1 IMAD.IADD R18, R18, 0x1, -R3 ;  /* 0x0000000112129824 */ /* 0x000fe200078e0a03 */
[----:B------:R-:W-:-:S02]  /*cee0*/  ISETP.GT.U32.AND P6, PT, R3, R9, PT ;  /* 0x000000090300720c */ /* 0x000fc40003fc4070 */
[----:B------:R0:W-:Y:S01]  /*cef0*/  STL [R1+0x294], R12 ;  /* 0x0002940c01007387 */ /* 0x0001e20000100800 */
[----:B------:R-:W-:Y:S01]  /*cf00*/  ISETP.GT.U32.AND P1, PT, R3, R10, PT ;  /* 0x0000000a0300720c */ /* 0x000fe20003f24070 */
[----:B------:R-:W-:Y:S01]  /*cf10*/  IMAD.HI.U32 R20, R4, R14, RZ ;  /* 0x0000000e04147227 */ /* 0x000fe200078e00ff */
[----:B------:R-:W-:Y:S02]  /*cf20*/  ISETP.GE.AND P4, PT, R166, RZ, PT ;  /* 0x000000ffa600720c */ /* 0x000fe40003f86270 */
[----:B------:R-:W-:Y:S01]  /*cf30*/  ISETP.GE.AND P5, PT, R165, RZ, PT ;  /* 0x000000ffa500720c */ /* 0x000fe20003fa6270 */
[--C-:B------:R-:W-:Y:S01]  /*cf40*/  @!P3 IMAD.IADD R16, R16, 0x1, -R3.reuse ;  /* 0x000000011010b824 */ /* 0x100fe200078e0a03 */
[----:B0-----:R-:W-:Y:S01]  /*cf50*/  IABS R12, R174 ;  /* 0x000000ae000c7213 */ /* 0x001fe20000000000 */
[----:B------:R-:W-:Y:S01]  /*cf60*/  @!P2 IMAD.IADD R11, R11, 0x1, -R3 ;  /* 0x000000010b0ba824 */ /* 0x000fe200078e0a03 */
[----:B------:R-:W-:Y:S01]  /*cf70*/  ISETP.GE.AND P3, PT, R167, RZ, PT ;  /* 0x000000ffa700720c */ /* 0x000fe20003f66270 */
[----:B------:R-:W-:Y:S01]  /*cf80*/  IMAD.MOV R20, RZ, RZ, -R20 ;  /* 0x000000ffff147224 */ /* 0x000fe200078e0a14 */
[----:B------:R-:W-:Y:S01]  /*cf90*/  ISETP.GE.AND P2, PT, R169, RZ, PT ;  /* 0x000000ffa900720c */ /* 0x000fe20003f46270 */
[----:B------:R-:W-:-:S04]  /*cfa0*/  IMAD.HI.U32 R19, R4, R12, RZ ;  /* 0x0000000c04137227 */ /* 0x000fc800078e00ff */
[----:B------:R-:W-:Y:S02]  /*cfb0*/  @!P0 IMAD.IADD R13, R13, 0x1, -R3 ;  /* 0x000000010d0d8824 */ /* 0x000fe400078e0a03 */
[----:B------:R-:W-:Y:S02]  /*cfc0*/  IMAD.MOV R21, RZ, RZ, -R19 ;  /* 0x000000ffff157224 */ /* 0x000fe400078e0a13 */
[----:B------:R-:W-:Y:S02]  /*cfd0*/  IMAD R14, R3, R20, R14 ;  /* 0x00000014030e7224 */ /* 0x000fe400078e020e */
[----:B------:R-:W-:Y:S02]  /*cfe0*/  IMAD.MOV.U32 R22, RZ, RZ, R18 ;  /* 0x000000ffff167224 */ /* 0x000fe400078e0012 */
[----:B------:R-:W-:Y:S01]  /*cff0*/  @!P6 IMAD.IADD R9, R9, 0x1, -R3 ;  /* 0x000000010909e824 */ /* 0x000fe200078e0a03 */
[----:B------:R-:W-:Y:S01]  /*d000*/  ISETP.GT.U32.AND P6, PT, R3, R11, PT ;  /* 0x0000000b0300720c */ /* 0x000fe20003fc4070 */
[----:B------:R-:W-:-:S02]  /*d010*/  IMAD.MOV.U32 R18, RZ, RZ, R16 ;  /* 0x000000ffff127224 */ /* 0x000fc400078e0010 */
[----:B------:R-:W-:Y:S02]  /*d020*/  @!P1 IMAD.IADD R10, R10, 0x1, -R3 ;  /* 0x000000010a0a9824 */ /* 0x000fe400078e0a03 */
[----:B------:R-:W-:Y:S02]  /*d030*/  IMAD.MOV.U32 R23, RZ, RZ, R17 ;  /* 0x000000ffff177224 */ /* 0x000fe400078e0011 */
[----:B------:R-:W-:Y:S01]  /*d040*/  IMAD.MOV.U32 R16, RZ, RZ, R15 ;  /* 0x000000ffff107224 */ /* 0x000fe200078e000f */
[----:B------:R-:W-:Y:S01]  /*d050*/  ISETP.GE.AND P0, PT, R168, RZ, PT ;  /* 0x000000ffa800720c */ /* 0x000fe20003f06270 */
[C---:B------:R-:W-:Y:S02]  /*d060*/  IMAD R12, R3.reuse, R21, R12 ;  /* 0x00000015030c7224 */ /* 0x040fe400078e020c */
[----:B------:R-:W-:Y:S01]  /*d070*/  @!P4 IMAD.MOV R22, RZ, RZ, -R22 ;  /* 0x000000ffff16c224 */ /* 0x000fe200078e0a16 */
[C---:B------:R-:W-:Y:S01]  /*d080*/  ISETP.GT.U32.AND P4, PT, R3.reuse, R14, PT ;  /* 0x0000000e0300720c */ /* 0x040fe20003f84070 */
[----:B------:R-:W-:Y:S01]  /*d090*/  IMAD.MOV.U32 R15, RZ, RZ, R13 ;  /* 0x000000ffff0f7224 */ /* 0x000fe200078e000d */
[----:B------:R-:W-:Y:S01]  /*d0a0*/  IABS R19, R175 ;  /* 0x000000af00137213 */ /* 0x000fe20000000000 */
[----:B------:R-:W-:Y:S01]  /*d0b0*/  @!P5 IMAD.MOV R23, RZ, RZ, -R23 ;  /* 0x000000ffff17d224 */ /* 0x000fe200078e0a17 */
[C---:B------:R-:W-:Y:S01]  /*d0c0*/  ISETP.GT.U32.AND P5, PT, R3.reuse, R10, PT ;  /* 0x0000000a0300720c */ /* 0x040fe20003fa4070 */
[----:B------:R-:W-:Y:S01]  /*d0d0*/  @!P3 IMAD.MOV R18, RZ, RZ, -R18 ;  /* 0x000000ffff12b224 */ /* 0x000fe200078e0a12 */
[C---:B------:R-:W-:Y:S01]  /*d0e0*/  ISETP.GT.U32.AND P3, PT, R3.reuse, R9, PT ;  /* 0x000000090300720c */ /* 0x040fe20003f64070 */
[----:B------:R-:W-:Y:S01]  /*d0f0*/  @!P2 IMAD.MOV R15, RZ, RZ, -R15 ;  /* 0x000000ffff0fa224 */ /* 0x000fe200078e0a0f */
[----:B------:R-:W-:Y:S01]  /*d100*/  ISETP.GT.U32.AND P2, PT, R3, R12, PT ;  /* 0x0000000c0300720c */ /* 0x000fe20003f44070 */
[----:B------:R-:W-:-:S02]  /*d110*/  IMAD.MOV.U32 R17, RZ, RZ, R19 ;  /* 0x000000ffff117224 */ /* 0x000fc400078e0013 */
[--C-:B------:R-:W-:Y:S01]  /*d120*/  @!P6 IMAD.IADD R11, R11, 0x1, -R3.reuse ;  /* 0x000000010b0be824 */ /* 0x100fe200078e0a03 */
[----:B------:R-:W-:Y:S01]  /*d130*/  ISETP.GE.AND P6, PT, R172, RZ, PT ;  /* 0x000000ffac00720c */ /* 0x000fe20003fc6270 */
[----:B------:R-:W-:Y:S01]  /*d140*/  IMAD.HI.U32 R13, R4, R17, RZ ;  /* 0x00000011040d7227 */ /* 0x000fe200078e00ff */
[----:B------:R-:W-:Y:S01]  /*d150*/  ISETP.GE.AND P1, PT, R170, RZ, PT ;  /* 0x000000ffaa00720c */ /* 0x000fe20003f26270 */
[----:B------:R-:W-:Y:S02]  /*d160*/  STL [R1+0x288], R23 ;  /* 0x0002881701007387 */ /* 0x000fe40000100800 */
[----:B------:R-:W-:Y:S02]  /*d170*/  @!P0 IMAD.MOV R16, RZ, RZ, -R16 ;  /* 0x000000ffff108224 */ /* 0x000fe400078e0a10 */
[--C-:B------:R-:W-:Y:S01]  /*d180*/  @!P4 IMAD.IADD R14, R14, 0x1, -R3.reuse ;  /* 0x000000010e0ec824 */ /* 0x100fe200078e0a03 */
[----:B------:R-:W-:Y:S01]  /*d190*/  STL [R1+0x284], R22 ;  /* 0x0002841601007387 */ /* 0x000fe20000100800 */
[----:B------:R-:W-:Y:S01]  /*d1a0*/  @!P5 IMAD.IADD R10, R10, 0x1, -R3 ;  /* 0x000000010a0ad824 */ /* 0x000fe200078e0a03 */
[----:B------:R-:W-:Y:S01]  /*d1b0*/  ISETP.GE.AND P0, PT, R171, RZ, PT ;  /* 0x000000ffab00720c */ /* 0x000fe20003f06270 */
[----:B------:R-:W-:Y:S01]  /*d1c0*/  IMAD.MOV R13, RZ, RZ, -R13 ;  /* 0x000000ffff0d7224 */ /* 0x000fe200078e0a0d */
[----:B------:R0:W-:Y:S01]  /*d1d0*/  STL [R1+0x280], R18 ;  /* 0x0002801201007387 */ /* 0x0001e20000100800 */
[----:B------:R-:W-:-:S02]  /*d1e0*/  @!P3 IMAD.IADD R9, R9, 0x1, -R3 ;  /* 0x000000010909b824 */ /* 0x000fc400078e0a03 */
[----:B------:R-:W-:Y:S01]  /*d1f0*/  @!P2 IMAD.IADD R12, R12, 0x1, -R3 ;  /* 0x000000010c0ca824 */ /* 0x000fe200078e0a03 */
[----:B------:R1:W-:Y:S01]  /*d200*/  STL [R1+0x27c], R16 ;  /* 0x00027c1001007387 */ /* 0x0003e20000100800 */
[C---:B------:R-:W-:Y:S01]  /*d210*/  ISETP.GT.U32.AND P2, PT, R3.reuse, R14, PT ;  /* 0x0000000e0300720c */ /* 0x040fe20003f44070 */
[----:B------:R-:W-:Y:S02]  /*d220*/  IMAD R17, R3, R13, R17 ;  /* 0x0000000d03117224 */ /* 0x000fe400078e0211 */
[----:B------:R2:W-:Y:S01]  /*d230*/  STL [R1+0x278], R15 ;  /* 0x0002780f01007387 */ /* 0x0005e20000100800 */
[----:B------:R-:W-:Y:S01]  /*d240*/  IMAD.MOV.U32 R13, RZ, RZ, R9 ;  /* 0x000000ffff0d7224 */ /* 0x000fe200078e0009 */
[----:B0-----:R-:W-:Y:S01]  /*d250*/  IABS R18, R176 ;  /* 0x000000b000127213 */ /* 0x001fe20000000000 */
[----:B-1----:R-:W-:Y:S02]  /*d260*/  IMAD.MOV.U32 R16, RZ, RZ, R11 ;  /* 0x000000ffff107224 */ /* 0x002fe400078e000b */
[----:B--2---:R-:W-:Y:S01]  /*d270*/  IMAD.MOV.U32 R15, RZ, RZ, R10 ;  /* 0x000000ffff0f7224 */ /* 0x004fe200078e000a */
[----:B------:R-:W-:Y:S01]  /*d280*/  IABS R10, R177 ;  /* 0x000000b1000a7213 */ /* 0x000fe20000000000 */
[----:B------:R-:W-:Y:S01]  /*d290*/  @!P6 IMAD.MOV R13, RZ, RZ, -R13 ;  /* 0x000000ffff0de224 */ /* 0x000fe200078e0a0d */
[----:B------:R-:W-:Y:S01]  /*d2a0*/  ISETP.GE.AND P5, PT, R173, RZ, PT ;  /* 0x000000ffad00720c */ /* 0x000fe20003fa6270 */
[----:B------:R-:W-:Y:S01]  /*d2b0*/  @!P1 IMAD.MOV R16, RZ, RZ, -R16 ;  /* 0x000000ffff109224 */ /* 0x000fe200078e0a10 */
[C---:B------:R-:W-:Y:S01]  /*d2c0*/  ISETP.GT.U32.AND P6, PT, R3.reuse, R17, PT ;  /* 0x000000110300720c */ /* 0x040fe20003fc4070 */
[----:B------:R-:W-:Y:S01]  /*d2d0*/  IMAD.MOV.U32 R9, RZ, RZ, R10 ;  /* 0x000000ffff097224 */ /* 0x000fe200078e000a */
[----:B------:R-:W-:Y:S01]  /*d2e0*/  IABS R11, R178 ;  /* 0x000000b2000b7213 */ /* 0x000fe20000000000 */
[----:B------:R-:W-:Y:S01]  /*d2f0*/  IMAD.HI.U32 R10, R4, R18, RZ ;  /* 0x00000012040a7227 */ /* 0x000fe200078e00ff */
[----:B------:R-:W-:Y:S01]  /*d300*/  ISETP.GT.U32.AND P1, PT, R3, R12, PT ;  /* 0x0000000c0300720c */ /* 0x000fe20003f24070 */
[----:B------:R0:W-:Y:S02]  /*d310*/  STL [R1+0x270], R16 ;  /* 0x0002701001007387 */ /* 0x0001e40000100800 */
[----:B------:R-:W-:-:S02]  /*d320*/  @!P0 IMAD.MOV R15, RZ, RZ, -R15 ;  /* 0x000000ffff0f8224 */ /* 0x000fc400078e0a0f */
[----:B------:R-:W-:Y:S02]  /*d330*/  @!P2 IMAD.IADD R14, R14, 0x1, -R3 ;  /* 0x000000010e0ea824 */ /* 0x000fe400078e0a03 */
[----:B------:R-:W-:Y:S01]  /*d340*/  IMAD.MOV R10, RZ, RZ, -R10 ;  /* 0x000000ffff0a7224 */ /* 0x000fe200078e0a0a */
[----:B------:R1:W-:Y:S01]  /*d350*/  STL [R1+0x26c], R15 ;  /* 0x00026c0f01007387 */ /* 0x0003e20000100800 */
[----:B0-----:R-:W-:Y:S01]  /*d360*/  IMAD.HI.U32 R16, R4, R11, RZ ;  /* 0x0000000b04107227 */ /* 0x001fe200078e00ff */
[----:B------:R-:W-:Y:S02]  /*d370*/  ISETP.GE.AND P3, PT, R174, RZ, PT ;  /* 0x000000ffae00720c */ /* 0x000fe40003f66270 */
[----:B------:R0:W-:Y:S01]  /*d380*/  STL [R1+0x268], R13 ;  /* 0x0002680d01007387 */ /* 0x0001e20000100800 */
[----:B------:R-:W-:Y:S02]  /*d390*/  IMAD R18, R3, R10, R18 ;  /* 0x0000000a03127224 */ /* 0x000fe400078e0212 */
[----:B------:R-:W-:Y:S01]  /*d3a0*/  IMAD.MOV.U32 R20, RZ, RZ, R14 ;  /* 0x000000ffff147224 */ /* 0x000fe200078e000e */
[----:B-1----:R-:W-:Y:S01]  /*d3b0*/  IABS R15, R179 ;  /* 0x000000b3000f7213 */ /* 0x002fe20000000000 */
[----:B------:R-:W-:-:S02]  /*d3c0*/  IMAD.MOV R10, RZ, RZ, -R16 ;  /* 0x000000ffff0a7224 */ /* 0x000fc400078e0a10 */
[----:B------:R-:W-:Y:S02]  /*d3d0*/  @!P6 IMAD.IADD R17, R17, 0x1, -R3 ;  /* 0x000000011111e824 */ /* 0x000fe400078e0a03 */
[----:B0-----:R-:W-:-:S04]  /*d3e0*/  IMAD.HI.U32 R13, R4, R9, RZ ;  /* 0x00000009040d7227 */ /* 0x001fc800078e00ff */
[----:B------:R-:W-:Y:S01]  /*d3f0*/  @!P5 IMAD.MOV R20, RZ, RZ, -R20 ;  /* 0x000000ffff14d224 */ /* 0x000fe200078e0a14 */
[C---:B------:R-:W-:Y:S01]  /*d400*/  ISETP.GT.U32.AND P5, PT, R3.reuse, R18, PT ;  /* 0x000000120300720c */ /* 0x040fe20003fa4070 */
[C---:B------:R-:W-:Y:S02]  /*d410*/  IMAD R11, R3.reuse, R10, R11 ;  /* 0x0000000a030b7224 */ /* 0x040fe400078e020b */
[----:B------:R-:W-:Y:S02]  /*d420*/  @!P1 IMAD.IADD R12, R12, 0x1, -R3 ;  /* 0x000000010c0c9824 */ /* 0x000fe400078e0a03 */
[----:B------:R-:W-:Y:S02]  /*d430*/  IMAD.MOV R13, RZ, RZ, -R13 ;  /* 0x000000ffff0d7224 */ /* 0x000fe400078e0a0d */
[----:B------:R-:W-:Y:S01]  /*d440*/  IMAD.HI.U32 R10, R4, R15, RZ ;  /* 0x0000000f040a7227 */ /* 0x000fe200078e00ff */
[----:B------:R-:W-:-:S03]  /*d450*/  ISETP.GT.U32.AND P6, PT, R3, R17, PT ;  /* 0x000000110300720c */ /* 0x000fc60003fc4070 */
[C---:B------:R-:W-:Y:S02]  /*d460*/  IMAD R9, R3.reuse, R13, R9 ;  /* 0x0000000d03097224 */ /* 0x040fe400078e0209 */
[----:B------:R-:W-:Y:S02]  /*d470*/  IMAD.MOV.U32 R19, RZ, RZ, R12 ;  /* 0x000000ffff137224 */ /* 0x000fe400078e000c */
[----:B------:R-:W-:Y:S02]  /*d480*/  IMAD.MOV R10, RZ, RZ, -R10 ;  /* 0x000000ffff0a7224 */ /* 0x000fe400078e0a0a */
[----:B------:R-:W-:Y:S01]  /*d490*/  @!P3 IMAD.MOV R19, RZ, RZ, -R19 ;  /* 0x000000ffff13b224 */ /* 0x000fe200078e0a13 */
[C---:B------:R-:W-:Y:S01]  /*d4a0*/  ISETP.GT.U32.AND P3, PT, R3.reuse, R9, PT ;  /* 0x000000090300720c */ /* 0x040fe20003f64070 */
[----:B------:R-:W-:Y:S01]  /*d4b0*/  IMAD R15, R3, R10, R15 ;  /* 0x0000000a030f7224 */ /* 0x000fe200078e020f */
[----:B------:R-:W-:Y:S01]  /*d4c0*/  ISETP.GE.AND P4, PT, R175, RZ, PT ;  /* 0x000000ffaf00720c */ /* 0x000fe20003f86270 */
[----:B------:R-:W-:-:S03]  /*d4d0*/  @!P5 IMAD.IADD R18, R18, 0x1, -R3 ;  /* 0x000000011212d824 */ /* 0x000fc600078e0a03 */
[----:B------:R-:W-:Y:S01]  /*d4e0*/  ISETP.GT.U32.AND P5, PT, R3, R15, PT ;  /* 0x0000000f0300720c */ /* 0x000fe20003fa4070 */
[--C-:B------:R-:W-:Y:S01]  /*d4f0*/  @!P6 IMAD.IADD R17, R17, 0x1, -R3.reuse ;  /* 0x000000011111e824 */ /* 0x100fe200078e0a03 */
[----:B------:R-:W-:Y:S02]  /*d500*/  ISETP.GT.U32.AND P6, PT, R3, R11, PT ;  /* 0x0000000b0300720c */ /* 0x000fe40003fc4070 */
[----:B------:R-:W-:Y:S01]  /*d510*/  IABS R12, R181 ;  /* 0x000000b5000c7213 */ /* 0x000fe20000000000 */
[----:B------:R-:W-:Y:S02]  /*d520*/  STL [R1+0x264], R20 ;  /* 0x0002641401007387 */ /* 0x000fe40000100800 */
[----:B------:R-:W-:Y:S02]  /*d530*/  @!P3 IMAD.IADD R9, R9, 0x1, -R3 ;  /* 0x000000010909b824 */ /* 0x000fe400078e0a03 */
[----:B------:R0:W-:Y:S01]  /*d540*/  STL [R1+0x250], R19 ;  /* 0x0002501301007387 */ /* 0x0001e20000100800 */
[----:B------:R-:W-:Y:S01]  /*d550*/  IMAD.HI.U32 R16, R4, R12, RZ ;  /* 0x0000000c04107227 */ /* 0x000fe200078e00ff */
[----:B------:R-:W-:-:S03]  /*d560*/  IABS R10, R182 ;  /* 0x000000b6000a7213 */ /* 0x000fc60000000000 */
[----:B------:R-:W-:Y:S02]  /*d570*/  @!P5 IMAD.IADD R15, R15, 0x1, -R3 ;  /* 0x000000010f0fd824 */ /* 0x000fe400078e0a03 */
[----:B0-----:R-:W-:Y:S02]  /*d580*/  IMAD.MOV.U32 R19, RZ, RZ, R17 ;  /* 0x000000ffff137224 */ /* 0x001fe400078e0011 */
[----:B------:R-:W-:Y:S02]  /*d590*/  IMAD.MOV R16, RZ, RZ, -R16 ;  /* 0x000000ffff107224 */ /* 0x000fe400078e0a10 */
[----:B------:R-:W-:Y:S01]  /*d5a0*/  @!P4 IMAD.MOV R19, RZ, RZ, -R19 ;  /* 0x000000ffff13c224 */ /* 0x000fe200078e0a13 */
[----:B------:R-:W-:Y:S01]  /*d5b0*/  ISETP.GT.U32.AND P4, PT, R3, R9, PT ;  /* 0x000000090300720c */ /* 0x000fe20003f84070 */
[----:B------:R-:W-:Y:S01]  /*d5c0*/  @!P6 IMAD.IADD R11, R11, 0x1, -R3 ;  /* 0x000000010b0be824 */ /* 0x000fe200078e0a03 */
[----:B------:R-:W-:Y:S01]  /*d5d0*/  IABS R14, R180 ;  /* 0x000000b4000e7213 */ /* 0x000fe20000000000 */
[C---:B------:R-:W-:Y:S01]  /*d5e0*/  IMAD R12, R3.reuse, R16, R12 ;  /* 0x00000010030c7224 */ /* 0x040fe200078e020c */
[C---:B------:R-:W-:Y:S01]  /*d5f0*/  ISETP.GT.U32.AND P5, PT, R3.reuse, R15, PT ;  /* 0x0000000f0300720c */ /* 0x040fe20003fa4070 */
[----:B------:R-:W-:Y:S01]  /*d600*/  IMAD.HI.U32 R16, R4, R10, RZ ;  /* 0x0000000a04107227 */ /* 0x000fe200078e00ff */
[----:B------:R-:W-:-:S03]  /*d610*/  ISETP.GT.U32.AND P6, PT, R3, R11, PT ;  /* 0x0000000b0300720c */ /* 0x000fc60003fc4070 */
[----:B------:R-:W-:Y:S01]  /*d620*/  IMAD.HI.U32 R13, R4, R14, RZ ;  /* 0x0000000e040d7227 */ /* 0x000fe200078e00ff */
[----:B------:R-:W-:-:S03]  /*d630*/  ISETP.GT.U32.AND P3, PT, R3, R18, PT ;  /* 0x000000120300720c */ /* 0x000fc60003f64070 */
[----:B------:R-:W-:Y:S02]  /*d640*/  IMAD.MOV R16, RZ, RZ, -R16 ;  /* 0x000000ffff107224 */ /* 0x000fe400078e0a10 */
[----:B------:R-:W-:Y:S02]  /*d650*/  IMAD.MOV R13, RZ, RZ, -R13 ;  /* 0x000000ffff0d7224 */ /* 0x000fe400078e0a0d */
[--C-:B------:R-:W-:Y:S01]  /*d660*/  @!P4 IMAD.IADD R9, R9, 0x1, -R3.reuse ;  /* 0x000000010909c824 */ /* 0x100fe200078e0a03 */
[C---:B------:R-:W-:Y:S01]  /*d670*/  ISETP.GT.U32.AND P4, PT, R3.reuse, R12, PT ;  /* 0x0000000c0300720c */ /* 0x040fe20003f84070 */
[C---:B------:R-:W-:Y:S02]  /*d680*/  IMAD R10, R3.reuse, R16, R10 ;  /* 0x00000010030a7224 */ /* 0x040fe400078e020a */
[----:B------:R-:W-:Y:S01]  /*d690*/  IMAD R14, R3, R13, R14 ;  /* 0x0000000d030e7224 */ /* 0x000fe200078e020e */
[----:B------:R-:W-:Y:S01]  /*d6a0*/  IABS R13, R183 ;  /* 0x000000b7000d7213 */ /* 0x000fe20000000000 */
[--C-:B------:R-:W-:Y:S01]  /*d6b0*/  @!P5 IMAD.IADD R15, R15, 0x1, -R3.reuse ;  /* 0x000000010f0fd824 */ /* 0x100fe200078e0a03 */
[----:B------:R-:W-:Y:S01]  /*d6c0*/  ISETP.GT.U32.AND P5, PT, R3, R10, PT ;  /* 0x0000000a0300720c */ /* 0x000fe20003fa4070 */
[----:B------:R-:W-:Y:S01]  /*d6d0*/  @!P6 IMAD.IADD R11, R11, 0x1, -R3 ;  /* 0x000000010b0be824 */ /* 0x000fe200078e0a03 */
[----:B------:R-:W-:Y:S01]  /*d6e0*/  ISETP.GE.AND P0, PT, R176, RZ, PT ;  /* 0x000000ffb000720c */ /* 0x000fe20003f06270 */
[----:B------:R0:W-:Y:S01]  /*d6f0*/  STL [R1+0x24c], R19 ;  /* 0x00024c1301007387 */ /* 0x0001e20000100800 */
[----:B------:R-:W-:-:S02]  /*d700*/  ISETP.GE.AND P2, PT, R177, RZ, PT ;  /* 0x000000ffb100720c */ /* 0x000fc40003f46270 */
[----:B------:R-:W-:Y:S02]  /*d710*/  ISETP.GE.AND P1, PT, R178, RZ, PT ;  /* 0x000000ffb200720c */ /* 0x000fe40003f26270 */
[----:B------:R-:W-:Y:S01]  /*d720*/  ISETP.GE.AND P6, PT, R179, RZ, PT ;  /* 0x000000ffb300720c */ /* 0x000fe20003fc6270 */
[----:B------:R-:W-:Y:S02]  /*d730*/  @!P3 IMAD.IADD R18, R18, 0x1, -R3 ;  /* 0x000000011212b824 */ /* 0x000fe400078e0a03 */
[----:B0-----:R-:W-:Y:S01]  /*d740*/  IMAD.HI.U32 R19, R4, R13, RZ ;  /* 0x0000000d04137227 */ /* 0x001fe200078e00ff */
[----:B------:R-:W-:Y:S02]  /*d750*/  ISETP.GT.U32.AND P3, PT, R3, R14, PT ;  /* 0x0000000e0300720c */ /* 0x000fe40003f64070 */
[----:B------:R-:W-:Y:S01]  /*d760*/  IABS R17, R184 ;  /* 0x000000b800117213 */ /* 0x000fe20000000000 */
[----:B------:R-:W-:Y:S02]  /*d770*/  IMAD.MOV R19, RZ, RZ, -R19 ;  /* 0x000000ffff137224 */ /* 0x000fe400078e0a13 */
[----:B------:R-:W-:-:S02]  /*d780*/  @!P4 IMAD.IADD R12, R12, 0x1, -R3 ;  /* 0x000000010c0cc824 */ /* 0x000fc400078e0a03 */
[----:B------:R-:W-:Y:S02]  /*d790*/  IMAD.MOV.U32 R21, RZ, RZ, R18 ;  /* 0x000000ffff157224 */ /* 0x000fe400078e0012 */
[----:B------:R-:W-:Y:S01]  /*d7a0*/  IMAD.MOV.U32 R20, RZ, RZ, R9 ;  /* 0x000000ffff147224 */ /* 0x000fe200078e0009 */
[----:B------:R-:W-:Y:S01]  /*d7b0*/  IABS R16, R185 ;  /* 0x000000b900107213 */ /* 0x000fe20000000000 */
[C---:B------:R-:W-:Y:S02]  /*d7c0*/  IMAD R13, R3.reuse, R19, R13 ;  /* 0x00000013030d7224 */ /* 0x040fe400078e020d */
[----:B------:R-:W-:Y:S01]  /*d7d0*/  @!P5 IMAD.IADD R10, R10, 0x1, -R3 ;  /* 0x000000010a0ad824 */ /* 0x000fe200078e0a03 */
[----:B------:R-:W-:Y:S01]  /*d7e0*/  ISETP.GT.U32.AND P5, PT, R3, R12, PT ;  /* 0x0000000c0300720c */ /* 0x000fe20003fa4070 */
[----:B------:R-:W-:Y:S02]  /*d7f0*/  IMAD.MOV.U32 R9, RZ, RZ, R15 ;  /* 0x000000ffff097224 */ /* 0x000fe400078e000f */
[----:B------:R-:W-:-:S04]  /*d800*/  IMAD.HI.U32 R19, R4, R17, RZ ;  /* 0x0000001104137227 */ /* 0x000fc800078e00ff */
[----:B------:R-:W-:Y:S02]  /*d810*/  @!P0 IMAD.MOV R21, RZ, RZ, -R21 ;  /* 0x000000ffff158224 */ /* 0x000fe400078e0a15 */
[----:B------:R-:W-:Y:S02]  /*d820*/  @!P2 IMAD.MOV R20, RZ, RZ, -R20 ;  /* 0x000000ffff14a224 */ /* 0x000fe400078e0a14 */
[----:B------:R-:W-:Y:S02]  /*d830*/  @!P1 IMAD.MOV R11, RZ, RZ, -R11 ;  /* 0x000000ffff0b9224 */ /* 0x000fe400078e0a0b */
[----:B------:R-:W-:Y:S01]  /*d840*/  @!P6 IMAD.MOV R9, RZ, RZ, -R9 ;  /* 0x000000ffff09e224 */ /* 0x000fe200078e0a09 */
[----:B------:R-:W-:Y:S01]  /*d850*/  ISETP.GT.U32.AND P6, PT, R3, R13, PT ;  /* 0x0000000d0300720c */ /* 0x000fe20003fc4070 */
[----:B------:R-:W-:Y:S01]  /*d860*/  IMAD.HI.U32 R18, R4, R16, RZ ;  /* 0x0000001004127227 */ /* 0x000fe200078e00ff */
[----:B------:R-:W-:Y:S03]  /*d870*/  STL [R1+0x248], R21 ;  /* 0x0002481501007387 */ /* 0x000fe60000100800 */
[----:B------:R-:W-:Y:S01]  /*d880*/  IMAD.MOV R19, RZ, RZ, -R19 ;  /* 0x000000ffff137224 */ /* 0x000fe200078e0a13 */
[----:B------:R-:W-:Y:S01]  /*d890*/  STL [R1+0x240], R20 ;  /* 0x0002401401007387 */ /* 0x000fe20000100800 */
[----:B------:R-:W-:-:S02]  /*d8a0*/  @!P3 IMAD.IADD R14, R14, 0x1, -R3 ;  /* 0x000000010e0eb824 */ /* 0x000fc400078e0a03 */
[----:B------:R-:W-:Y:S01]  /*d8b0*/  IMAD.MOV R18, RZ, RZ, -R18 ;  /* 0x000000ffff127224 */ /* 0x000fe200078e0a12 */
[----:B------:R0:W-:Y:S01]  /*d8c0*/  STL [R1+0x23c], R11 ;  /* 0x00023c0b01007387 */ /* 0x0001e20000100800 */
[----:B------:R-:W-:Y:S01]  /*d8d0*/  @!P5 IMAD.IADD R12, R12, 0x1, -R3 ;  /* 0x000000010c0cd824 */ /* 0x000fe200078e0a03 */
[C---:B------:R-:W-:Y:S02]  /*d8e0*/  ISETP.GT.U32.AND P0, PT, R3.reuse, R14, PT ;  /* 0x0000000e0300720c */ /* 0x040fe40003f04070 */
[----:B------:R1:W-:Y:S01]  /*d8f0*/  STL [R1+0x238], R9 ;  /* 0x0002380901007387 */ /* 0x0003e20000100800 */
[C---:B0-----:R-:W-:Y:S02]  /*d900*/  IMAD R11, R3.reuse, R19, R17 ;  /* 0x00000013030b7224 */ /* 0x041fe400078e0211 */
[----:B-1----:R-:W-:-:S03]  /*d910*/  IMAD R9, R3, R18, R16 ;  /* 0x0000001203097224 */ /* 0x002fc600078e0210 */
[----:B------:R-:W-:Y:S01]  /*d920*/  ISETP.GT.U32.AND P5, PT, R3, R11, PT ;  /* 0x0000000b0300720c */ /* 0x000fe20003fa4070 */
[--C-:B------:R-:W-:Y:S01]  /*d930*/  @!P6 IMAD.IADD R13, R13, 0x1, -R3.reuse ;  /* 0x000000010d0de824 */ /* 0x100fe200078e0a03 */
[----:B------:R-:W-:Y:S02]  /*d940*/  ISETP.GT.U32.AND P6, PT, R3, R9, PT ;  /* 0x000000090300720c */ /* 0x000fe40003fc4070 */
[----:B------:R-:W-:Y:S02]  /*d950*/  ISETP.GE.AND P3, PT, R180, RZ, PT ;  /* 0x000000ffb400720c */ /* 0x000fe40003f66270 */
[----:B------:R-:W-:Y:S01]  /*d960*/  ISETP.GE.AND P4, PT, R181, RZ, PT ;  /* 0x000000ffb500720c */ /* 0x000fe20003f86270 */
[----:B------:R-:W-:Y:S01]  /*d970*/  @!P0 IMAD.IADD R14, R14, 0x1, -R3 ;  /* 0x000000010e0e8824 */ /* 0x000fe200078e0a03 */
[----:B------:R-:W-:-:S05]  /*d980*/  IABS R16, R187 ;  /* 0x000000bb00107213 */ /* 0x000fca0000000000 */
[--C-:B------:R-:W-:Y:S02]  /*d990*/  @!P5 IMAD.IADD R11, R11, 0x1, -R3.reuse ;  /* 0x000000010b0bd824 */ /* 0x100fe400078e0a03 */
[----:B------:R-:W-:Y:S02]  /*d9a0*/  IMAD.MOV.U32 R21, RZ, RZ, R14 ;  /* 0x000000ffff157224 */ /* 0x000fe400078e000e */
[----:B------:R-:W-:Y:S01]  /*d9b0*/  @!P6 IMAD.IADD R9, R9, 0x1, -R3 ;  /* 0x000000010909e824 */ /* 0x000fe200078e0a03 */
[----:B------:R-:W-:Y:S01]  /*d9c0*/  ISETP.GT.U32.AND P6, PT, R3, R11, PT ;  /* 0x0000000b0300720c */ /* 0x000fe20003fc4070 */
[----:B------:R-:W-:-:S04]  /*d9d0*/  IMAD.HI.U32 R17, R4, R16, RZ ;  /* 0x0000001004117227 */ /* 0x000fc800078e00ff */
[----:B------:R-:W-:Y:S02]  /*d9e0*/  @!P3 IMAD.MOV R21, RZ, RZ, -R21 ;  /* 0x000000ffff15b224 */ /* 0x000fe400078e0a15 */
[----:B------:R-:W-:Y:S02]  /*d9f0*/  @!P4 IMAD.MOV R12, RZ, RZ, -R12 ;  /* 0x000000ffff0cc224 */ /* 0x000fe400078e0a0c */
[----:B------:R-:W-:Y:S01]  /*da00*/  IMAD.MOV R17, RZ, RZ, -R17 ;  /* 0x000000ffff117224 */ /* 0x000fe200078e0a11 */
[----:B------:R-:W-:Y:S01]  /*da10*/  IABS R20, R186 ;  /* 0x000000ba00147213 */ /* 0x000fe20000000000 */
[----:B------:R-:W-:Y:S01]  /*da20*/  STL [R1+0x234], R21 ;  /* 0x0002341501007387 */ /* 0x000fe20000100800 */
[----:B------:R-:W-:-:S03]  /*da30*/  ISETP.GT.U32.AND P2, PT, R3, R10, PT ;  /* 0x0000000a0300720c */ /* 0x000fc60003f44070 */
[----:B------:R0:W-:Y:S01]  /*da40*/  STL [R1+0x230], R12 ;  /* 0x0002300c01007387 */ /* 0x0001e20000100800 */
[----:B------:R-:W-:Y:S01]  /*da50*/  IMAD.HI.U32 R14, R4, R20, RZ ;  /* 0x00000014040e7227 */ /* 0x000fe200078e00ff */
[----:B------:R-:W-:-:S03]  /*da60*/  ISETP.GE.AND P1, PT, R182, RZ, PT ;  /* 0x000000ffb600720c */ /* 0x000fc60003f26270 */
[----:B------:R-:W-:Y:S02]  /*da70*/  @!P6 IMAD.IADD R11, R11, 0x1, -R3 ;  /* 0x000000010b0be824 */ /* 0x000fe400078e0a03 */
[C---:B0-----:R-:W-:Y:S01]  /*da80*/  IMAD R12, R3.reuse, R17, R16 ;  /* 0x00000011030c7224 */ /* 0x041fe200078e0210 */
[C---:B------:R-:W-:Y:S01]  /*da90*/  ISETP.GT.U32.AND P5, PT, R3.reuse, R13, PT ;  /* 0x0000000d0300720c */ /* 0x040fe20003fa4070 */
[----:B------:R-:W-:Y:S01]  /*daa0*/  IMAD.MOV R14, RZ, RZ, -R14 ;  /* 0x000000ffff0e7224 */ /* 0x000fe200078e0a0e */
[----:B------:R-:W-:Y:S02]  /*dab0*/  IABS R15, R188 ;  /* 0x000000bc000f7213 */ /* 0x000fe40000000000 */
[C---:B------:R-:W-:Y:S01]  /*dac0*/  ISETP.GT.U32.AND P6, PT, R3.reuse, R12, PT ;  /* 0x0000000c0300720c */ /* 0x040fe20003fc4070 */
[C---:B------:R-:W-:Y:S01]  /*dad0*/  IMAD R20, R3.reuse, R14, R20 ;  /* 0x0000000e03147224 */ /* 0x040fe200078e0214 */
[----:B------:R-:W-:Y:S01]  /*dae0*/  ISETP.GT.U32.AND P4, PT, R3, R9, PT ;  /* 0x000000090300720c */ /* 0x000fe20003f84070 */
[----:B------:R-:W-:Y:S01]  /*daf0*/  IMAD.HI.U32 R14, R4, R15, RZ ;  /* 0x0000000f040e7227 */ /* 0x000fe200078e00ff */
[----:B------:R-:W-:-:S03]  /*db00*/  ISETP.GE.AND P0, PT, R183, RZ, PT ;  /* 0x000000ffb700720c */ /* 0x000fc60003f06270 */
[--C-:B------:R-:W-:Y:S02]  /*db10*/  @!P2 IMAD.IADD R10, R10, 0x1, -R3.reuse ;  /* 0x000000010a0aa824 */ /* 0x100fe400078e0a03 */
[----:B------:R-:W-:Y:S02]  /*db20*/  IMAD.MOV R14, RZ, RZ, -R14 ;  /* 0x000000ffff0e7224 */ /* 0x000fe400078e0a0e */
[----:B------:R-:W-:Y:S01]  /*db30*/  @!P1 IMAD.MOV R10, RZ, RZ, -R10 ;  /* 0x000000ffff0a9224 */ /* 0x000fe200078e0a0a */
[----:B------:R-:W-:Y:S01]  /*db40*/  ISETP.GE.AND P2, PT, R184, RZ, PT ;  /* 0x000000ffb800720c */ /* 0x000fe20003f46270 */
[--C-:B------:R-:W-:Y:S01]  /*db50*/  @!P6 IMAD.IADD R12, R12, 0x1, -R3.reuse ;  /* 0x000000010c0ce824 */ /* 0x100fe200078e0a03 */
[----:B------:R-:W-:Y:S01]  /*db60*/  IABS R19, R189 ;  /* 0x000000bd00137213 */ /* 0x000fe20000000000 */
[----:B------:R-:W-:Y:S02]  /*db70*/  @!P5 IMAD.IADD R13, R13, 0x1, -R3 ;  /* 0x000000010d0dd824 */ /* 0x000fe400078e0a03 */
[C---:B------:R-:W-:Y:S01]  /*db80*/  IMAD R15, R3.reuse, R14, R15 ;  /* 0x0000000e030f7224 */ /* 0x040fe200078e020f */
[----:B------:R0:W-:Y:S01]  /*db90*/  STL [R1+0x22c], R10 ;  /* 0x00022c0a01007387 */ /* 0x0001e20000100800 */
[----:B------:R-:W-:Y:S01]  /*dba0*/  IMAD.MOV.U32 R18, RZ, RZ, R13 ;  /* 0x000000ffff127224 */ /* 0x000fe200078e000d */
[----:B------:R-:W-:Y:S01]  /*dbb0*/  ISETP.GT.U32.AND P6, PT, R3, R12, PT ;  /* 0x0000000c0300720c */ /* 0x000fe20003fc4070 */
[----:B------:R-:W-:Y:S01]  /*dbc0*/  @!P4 IMAD.IADD R9, R9, 0x1, -R3 ;  /* 0x000000010909c824 */ /* 0x000fe200078e0a03 */
[----:B------:R-:W-:Y:S01]  /*dbd0*/  ISETP.GT.U32.AND P4, PT, R3, R15, PT ;  /* 0x0000000f0300720c */ /* 0x000fe20003f84070 */
[----:B------:R-:W-:-:S02]  /*dbe0*/  @!P0 IMAD.MOV R18, RZ, RZ, -R18 ;  /* 0x000000ffff128224 */ /* 0x000fc400078e0a12 */
[----:B0-----:R-:W-:Y:S02]  /*dbf0*/  IMAD.MOV.U32 R10, RZ, RZ, R11 ;  /* 0x000000ffff0a7224 */ /* 0x001fe400078e000b */
[----:B------:R-:W-:-:S04]  /*dc00*/  IMAD.HI.U32 R11, R4, R19, RZ ;  /* 0x00000013040b7227 */ /* 0x000fc800078e00ff */
[----:B------:R-:W-:Y:S01]  /*dc10*/  IMAD.MOV R11, RZ, RZ, -R11 ;  /* 0x000000ffff0b7224 */ /* 0x000fe200078e0a0b */
[----:B------:R0:W-:Y:S01]  /*dc20*/  STL [R1+0x228], R18 ;  /* 0x0002281201007387 */ /* 0x0001e20000100800 */
[----:B------:R-:W-:Y:S01]  /*dc30*/  @!P2 IMAD.MOV R10, RZ, RZ, -R10 ;  /* 0x000000ffff0aa224 */ /* 0x000fe200078e0a0a */
[----:B------:R-:W-:Y:S01]  /*dc40*/  IABS R17, R191 ;  /* 0x000000bf00117213 */ /* 0x000fe20000000000 */
[----:B------:R-:W-:Y:S02]  /*dc50*/  IMAD R19, R3, R11, R19 ;  /* 0x0000000b03137224 */ /* 0x000fe400078e0213 */
[--C-:B------:R-:W-:Y:S01]  /*dc60*/  @!P6 IMAD.IADD R12, R12, 0x1, -R3.reuse ;  /* 0x000000010c0ce824 */ /* 0x100fe200078e0a03 */
[----:B------:R1:W-:Y:S01]  /*dc70*/  STL [R1+0x220], R10 ;  /* 0x0002200a01007387 */ /* 0x0003e20000100800 */
[----:B0-----:R-:W-:Y:S01]  /*dc80*/  IABS R18, R190 ;  /* 0x000000be00127213 */ /* 0x001fe20000000000 */
[----:B------:R-:W-:Y:S01]  /*dc90*/  @!P4 IMAD.IADD R15, R15, 0x1, -R3 ;  /* 0x000000010f0fc824 */ /* 0x000fe200078e0a03 */
[----:B------:R-:W-:Y:S01]  /*dca0*/  ISETP.GT.U32.AND P6, PT, R3, R19, PT ;  /* 0x000000130300720c */ /* 0x000fe20003fc4070 */
[----:B------:R-:W-:-:S04]  /*dcb0*/  IMAD.HI.U32 R11, R4, R17, RZ ;  /* 0x00000011040b7227 */ /* 0x000fc800078e00ff */
[----:B-1----:R-:W-:Y:S01]  /*dcc0*/  IMAD.HI.U32 R10, R4, R18, RZ ;  /* 0x00000012040a7227 */ /* 0x002fe200078e00ff */
[----:B------:R-:W-:-:S03]  /*dcd0*/  ISETP.GT.U32.AND P4, PT, R3, R15, PT ;  /* 0x0000000f0300720c */ /* 0x000fc60003f84070 */
[----:B------:R-:W-:Y:S02]  /*dce0*/  IMAD.MOV R13, RZ, RZ, -R10 ;  /* 0x000000ffff0d7224 */ /* 0x000fe400078e0a0a */
[----:B------:R-:W-:Y:S01]  /*dcf0*/  IMAD.MOV R11, RZ, RZ, -R11 ;  /* 0x000000ffff0b7224 */ /* 0x000fe200078e0a0b */
[C---:B------:R-:W-:Y:S01]  /*dd00*/  ISETP.GT.U32.AND P5, PT, R3.reuse, R20, PT ;  /* 0x000000140300720c */ /* 0x040fe20003fa4070 */
[C---:B------:R-:W-:Y:S01]  /*dd10*/  IMAD R18, R3.reuse, R13, R18 ;  /* 0x0000000d03127224 */ /* 0x040fe200078e0212 */
[----:B------:R-:W-:Y:S01]  /*dd20*/  IABS R13, R193 ;  /* 0x000000c1000d7213 */ /* 0x000fe20000000000 */
[----:B------:R-:W-:Y:S02]  /*dd30*/  IMAD R17, R3, R11, R17 ;  /* 0x0000000b03117224 */ /* 0x000fe400078e0211 */
[----:B------:R-:W-:Y:S01]  /*dd40*/  @!P6 IMAD.IADD R19, R19, 0x1, -R3 ;  /* 0x000000011313e824 */ /* 0x000fe200078e0a03 */
[----:B------:R-:W-:Y:S01]  /*dd50*/  IABS R16, R192 ;  /* 0x000000c000107213 */ /* 0x000fe20000000000 */
[----:B------:R-:W-:Y:S01]  /*dd60*/  IMAD.HI.U32 R21, R4, R13, RZ ;  /* 0x0000000d04157227 */ /* 0x000fe200078e00ff */
[----:B------:R-:W-:-:S03]  /*dd70*/  ISETP.GT.U32.AND P6, PT, R3, R17, PT ;  /* 0x000000110300720c */ /* 0x000fc60003fc4070 */
[----:B------:R-:W-:Y:S01]  /*dd80*/  @!P4 IMAD.IADD R15, R15, 0x1, -R3 ;  /* 0x000000010f0fc824 */ /* 0x000fe200078e0a03 */
[----:B------:R-:W-:Y:S01]  /*dd90*/  ISETP.GT.U32.AND P4, PT, R3, R18, PT ;  /* 0x000000120300720c */ /* 0x000fe20003f84070 */
[----:B------:R-:W-:Y:S02]  /*dda0*/  IMAD.MOV R21, RZ, RZ, -R21 ;  /* 0x000000ffff157224 */ /* 0x000fe400078e0a15 */
[----:B------:R-:W-:Y:S01]  /*ddb0*/  @!P5 IMAD.IADD R20, R20, 0x1, -R3 ;  /* 0x000000011414d824 */ /* 0x000fe200078e0a03 */
[----:B------:R-:W-:Y:S01]  /*ddc0*/  ISETP.GE.AND P3, PT, R185, RZ, PT ;  /* 0x000000ffb900720c */ /* 0x000fe20003f66270 */
[----:B------:R-:W-:-:S04]  /*ddd0*/  IMAD.HI.U32 R10, R4, R16, RZ ;  /* 0x00000010040a7227 */ /* 0x000fc800078e00ff */
[C---:B------:R-:W-:Y:S01]  /*dde0*/  IMAD R13, R3.reuse, R21, R13 ;  /* 0x00000015030d7224 */ /* 0x040fe200078e020d */
[----:B------:R-:W-:Y:S01]  /*ddf0*/  ISETP.GT.U32.AND P5, PT, R3, R20, PT ;  /* 0x000000140300720c */ /* 0x000fe20003fa4070 */
[----:B------:R-:W-:Y:S02]  /*de00*/  IMAD.MOV R10, RZ, RZ, -R10 ;  /* 0x000000ffff0a7224 */ /* 0x000fe400078e0a0a */
[--C-:B------:R-:W-:Y:S01]  /*de10*/  @!P6 IMAD.IADD R17, R17, 0x1, -R3.reuse ;  /* 0x000000011111e824 */ /* 0x100fe200078e0a03 */
[C---:B------:R-:W-:Y:S01]  /*de20*/  ISETP.GT.U32.AND P6, PT, R3.reuse, R13, PT ;  /* 0x0000000d0300720c */ /* 0x040fe20003fc4070 */
[----:B------:R-:W-:Y:S01]  /*de30*/  IMAD R16, R3, R10, R16 ;  /* 0x0000000a03107224 */ /* 0x000fe200078e0210 */
[----:B------:R-:W-:Y:S01]  /*de40*/  IABS R14, R194 ;  /* 0x000000c2000e7213 */ /* 0x000fe20000000000 */
[----:B------:R-:W-:Y:S01]  /*de50*/  @!P4 IMAD.IADD R18, R18, 0x1, -R3 ;  /* 0x000000011212c824 */ /* 0x000fe200078e0a03 */
[----:B------:R-:W-:Y:S01]  /*de60*/  ISETP.GE.AND P1, PT, R186, RZ, PT ;  /* 0x000000ffba00720c */ /* 0x000fe20003f26270 */
[----:B------:R-:W-:Y:S01]  /*de70*/  @!P3 IMAD.MOV R9, RZ, RZ, -R9 ;  /* 0x000000ffff09b224 */ /* 0x000fe200078e0a09 */
[----:B------:R-:W-:-:S02]  /*de80*/  ISETP.GE.AND P0, PT, R187, RZ, PT ;  /* 0x000000ffbb00720c */ /* 0x000fc40003f06270 */
[C---:B------:R-:W-:Y:S01]  /*de90*/  ISETP.GT.U32.AND P4, PT, R3.reuse, R16, PT ;  /* 0x000000100300720c */ /* 0x040fe20003f84070 */
[----:B------:R-:W-:Y:S01]  /*dea0*/  IMAD.HI.U32 R25, R4, R14, RZ ;  /* 0x0000000e04197227 */ /* 0x000fe200078e00ff */
[----:B------:R-:W-:Y:S02]  /*deb0*/  ISETP.GE.AND P2, PT, R188, RZ, PT ;  /* 0x000000ffbc00720c */ /* 0x000fe40003f46270 */
[----:B------:R-:W-:Y:S01]  /*dec0*/  ISETP.GT.U32.AND P3, PT, R3, R19, PT ;  /* 0x000000130300720c */ /* 0x000fe20003f64070 */
[----:B------:R-:W-:Y:S01]  /*ded0*/  @!P5 IMAD.IADD R20, R20, 0x1, -R3 ;  /* 0x000000011414d824 */ /* 0x000fe200078e0a03 */
[----:B------:R-:W-:Y:S01]  /*dee0*/  IABS R21, R197 ;  /* 0x000000c500157213 */ /* 0x000fe20000000000 */
[----:B------:R-:W-:Y:S02]  /*def0*/  IMAD.MOV R25, RZ, RZ, -R25 ;  /* 0x000000ffff197224 */ /* 0x000fe400078e0a19 */
[--C-:B------:R-:W-:Y:S01]  /*df00*/  @!P6 IMAD.IADD R13, R13, 0x1, -R3.reuse ;  /* 0x000000010d0de824 */ /* 0x100fe200078e0a03 */
[----:B------:R-:W-:Y:S01]  /*df10*/  IABS R11, R195 ;  /* 0x000000c3000b7213 */ /* 0x000fe20000000000 */
[----:B------:R-:W-:Y:S01]  /*df20*/  IMAD.MOV.U32 R50, RZ, RZ, R20 ;  /* 0x000000ffff327224 */ /* 0x000fe200078e0014 */
[----:B------:R-:W-:Y:S01]  /*df30*/  IABS R10, R196 ;  /* 0x000000c4000a7213 */ /* 0x000fe20000000000 */
[----:B------:R0:W-:Y:S01]  /*df40*/  STL [R1+0x21c], R9 ;  /* 0x00021c0901007387 */ /* 0x0001e20000100800 */
[C---:B------:R-:W-:Y:S01]  /*df50*/  IMAD R14, R3.reuse, R25, R14 ;  /* 0x00000019030e7224 */ /* 0x040fe200078e020e */
[C---:B------:R-:W-:Y:S01]  /*df60*/  ISETP.GT.U32.AND P6, PT, R3.reuse, R13, PT ;  /* 0x0000000d0300720c */ /* 0x040fe20003fc4070 */
[----:B------:R-:W-:Y:S01]  /*df70*/  @!P1 IMAD.MOV R50, RZ, RZ, -R50 ;  /* 0x000000ffff329224 */ /* 0x000fe200078e0a32 */
[----:B------:R-:W-:Y:S01]  /*df80*/  ISETP.GT.U32.AND P1, PT, R3, R18, PT ;  /* 0x000000120300720c */ /* 0x000fe20003f24070 */
[----:B------:R-:W-:-:S02]  /*df90*/  @!P4 IMAD.IADD R16, R16, 0x1, -R3 ;  /* 0x000000011010c824 */ /* 0x000fc400078e0a03 */
[----:B------:R-:W-:-:S04]  /*dfa0*/  IMAD.HI.U32 R22, R4, R21, RZ ;  /* 0x0000001504167227 */ /* 0x000fc800078e00ff */
[----:B0-----:R-:W-:Y:S02]  /*dfb0*/  IMAD.MOV.U32 R9, RZ, RZ, R15 ;  /* 0x000000ffff097224 */ /* 0x001fe400078e000f */
[----:B------:R-:W-:Y:S01]  /*dfc0*/  @!P0 IMAD.MOV R12, RZ, RZ, -R12 ;  /* 0x000000ffff0c8224 */ /* 0x000fe200078e0a0c */
[----:B------:R-:W-:Y:S01]  /*dfd0*/  ISETP.GT.U32.AND P0, PT, R3, R17, PT ;  /* 0x000000110300720c */ /* 0x000fe20003f04070 */
[C---:B------:R-:W-:Y:S01]  /*dfe0*/  IMAD.HI.U32 R24, R4.reuse, R11, RZ ;  /* 0x0000000b04187227 */ /* 0x040fe200078e00ff */
[----:B------:R-:W-:Y:S03]  /*dff0*/  STL [R1+0x218], R50 ;  /* 0x0002183201007387 */ /* 0x000fe60000100800 */
[----:B------:R-:W-:-:S04]  /*e000*/  IMAD.HI.U32 R23, R4, R10, RZ ;  /* 0x0000000a04177227 */ /* 0x000fc800078e00ff */
[----:B------:R-:W-:Y:S02]  /*e010*/  @!P2 IMAD.MOV R9, RZ, RZ, -R9 ;  /* 0x000000ffff09a224 */ /* 0x000fe400078e0a09 */
[----:B------:R-:W-:Y:S01]  /*e020*/  @!P3 IMAD.IADD R19, R19, 0x1, -R3 ;  /* 0x000000011313b824 */ /* 0x000fe200078e0a03 */
[C---:B------:R-:W-:Y:S01]  /*e030*/  ISETP.GT.U32.AND P3, PT, R3.reuse, R14, PT ;  /* 0x0000000e0300720c */ /* 0x040fe20003f64070 */
[----:B------:R-:W-:Y:S01]  /*e040*/  IMAD.MOV R22, RZ, RZ, -R22 ;  /* 0x000000ffff167224 */ /* 0x000fe200078e0a16 */
[----:B------:R-:W-:Y:S01]  /*e050*/  ISETP.GT.U32.AND P2, PT, R3, R16, PT ;  /* 0x000000100300720c */ /* 0x000fe20003f44070 */
[----:B------:R-:W-:Y:S01]  /*e060*/  IMAD.MOV R24, RZ, RZ, -R24 ;  /* 0x000000ffff187224 */ /* 0x000fe200078e0a18 */
[----:B------:R-:W-:Y:S01]  /*e070*/  STL [R1+0x20c], R12 ;  /* 0x00020c0c01007387 */ /* 0x000fe20000100800 */
[----:B------:R-:W-:-:S03]  /*e080*/  IMAD.MOV R23, RZ, RZ, -R23 ;  /* 0x000000ffff177224 */ /* 0x000fc600078e0a17 */
[----:B------:R0:W-:Y:S01]  /*e090*/  STL [R1+0x208], R9 ;  /* 0x0002080901007387 */ /* 0x0001e20000100800 */
[C---:B------:R-:W-:Y:S02]  /*e0a0*/  IMAD R11, R3.reuse, R24, R11 ;  /* 0x00000018030b7224 */ /* 0x040fe400078e020b */
[----:B------:R-:W-:Y:S01]  /*e0b0*/  IMAD R10, R3, R23, R10 ;  /* 0x00000017030a7224 */ /* 0x000fe200078e020a */
[----:B------:R-:W-:Y:S01]  /*e0c0*/  IABS R15, R198 ;  /* 0x000000c6000f7213 */ /* 0x000fe20000000000 */
[----:B------:R-:W-:Y:S02]  /*e0d0*/  @!P6 IMAD.IADD R13, R13, 0x1, -R3 ;  /* 0x000000010d0de824 */ /* 0x000fe400078e0a03 */
[C---:B0-----:R-:W-:Y:S02]  /*e0e0*/  IMAD R9, R3.reuse, R22, R21 ;  /* 0x0000001603097224 */ /* 0x041fe400078e0215 */
[--C-:B------:R-:W-:Y:S01]  /*e0f0*/  @!P1 IMAD.IADD R18, R18, 0x1, -R3.reuse ;  /* 0x0000000112129824 */ /* 0x100fe200078e0a03 */
[----:B------:R-:W-:Y:S01]  /*e100*/  ISETP.GT.U32.AND P1, PT, R3, R11, PT ;  /* 0x0000000b0300720c */ /* 0x000fe20003f24070 */
[--C-:B------:R-:W-:Y:S01]  /*e110*/  @!P0 IMAD.IADD R17, R17, 0x1, -R3.reuse ;  /* 0x0000000111118824 */ /* 0x100fe200078e0a03 */
[C---:B------:R-:W-:Y:S01]  /*e120*/  ISETP.GT.U32.AND P6, PT, R3.reuse, R9, PT ;  /* 0x000000090300720c */ /* 0x040fe20003fc4070 */
[--C-:B------:R-:W-:Y:S01]  /*e130*/  @!P3 IMAD.IADD R14, R14, 0x1, -R3.reuse ;  /* 0x000000010e0eb824 */ /* 0x100fe200078e0a03 */
[----:B------:R-:W-:Y:S01]  /*e140*/  ISETP.GT.U32.AND P0, PT, R3, R10, PT ;  /* 0x0000000a0300720c */ /* 0x000fe20003f04070 */
[----:B------:R-:W-:Y:S01]  /*e150*/  @!P2 IMAD.IADD R16, R16, 0x1, -R3 ;  /* 0x000000011010a824 */ /* 0x000fe200078e0a03 */
[----:B------:R-:W-:Y:S01]  /*e160*/  ISETP.GE.AND P3, PT, R192, RZ, PT ;  /* 0x000000ffc000720c */ /* 0x000fe20003f66270 */
[----:B------:R-:W-:Y:S01]  /*e170*/  IMAD.HI.U32 R21, R4, R15, RZ ;  /* 0x0000000f04157227 */ /* 0x000fe200078e00ff */
[----:B------:R-:W-:-:S02]  /*e180*/  ISETP.GE.AND P4, PT, R190, RZ, PT ;  /* 0x000000ffbe00720c */ /* 0x000fc40003f86270 */
[----:B------:R-:W-:Y:S01]  /*e190*/  ISETP.GE.AND P2, PT, R191, RZ, PT ;  /* 0x000000ffbf00720c */ /* 0x000fe20003f46270 */
[----:B------:R-:W-:Y:S01]  /*e1a0*/  IMAD.MOV R21, RZ, RZ, -R21 ;  /* 0x000000ffff157224 */ /* 0x000fe200078e0a15 */
[----:B------:R-:W-:Y:S01]  /*e1b0*/  ISETP.GE.AND P5, PT, R189, RZ, PT ;  /* 0x000000ffbd00720c */ /* 0x000fe20003fa6270 */
[----:B------:R-:W-:Y:S02]  /*e1c0*/  @!P1 IMAD.IADD R11, R11, 0x1, -R3 ;  /* 0x000000010b0b9824 */ /* 0x000fe400078e0a03 */
[----:B------:R-:W-:Y:S02]  /*e1d0*/  IMAD R15, R3, R21, R15 ;  /* 0x00000015030f7224 */ /* 0x000fe400078e020f */
[--C-:B------:R-:W-:Y:S01]  /*e1e0*/  @!P6 IMAD.IADD R9, R9, 0x1, -R3.reuse ;  /* 0x000000010909e824 */ /* 0x100fe200078e0a03 */
[----:B------:R-:W-:Y:S01]  /*e1f0*/  ISETP.GT.U32.AND P6, PT, R3, R14, PT ;  /* 0x0000000e0300720c */ /* 0x000fe20003fc4070 */
[----:B------:R-:W-:Y:S02]  /*e200*/  IMAD.MOV.U32 R24, RZ, RZ, R18 ;  /* 0x000000ffff187224 */ /* 0x000fe400078e0012 */
[----:B------:R-:W-:-:S02]  /*e210*/  @!P0 IMAD.IADD R10, R10, 0x1, -R3 ;  /* 0x000000010a0a8824 */ /* 0x000fc400078e0a03 */
[----:B------:R-:W-:Y:S01]  /*e220*/  IMAD.MOV.U32 R23, RZ, RZ, R17 ;  /* 0x000000ffff177224 */ /* 0x000fe200078e0011 */
[----:B------:R-:W-:Y:S01]  /*e230*/  ISETP.GE.AND P1, PT, R193, RZ, PT ;  /* 0x000000ffc100720c */ /* 0x000fe20003f26270 */
[----:B------:R-:W-:Y:S01]  /*e240*/  @!P3 IMAD.MOV R16, RZ, RZ, -R16 ;  /* 0x000000ffff10b224 */ /* 0x000fe200078e0a10 */
[C---:B------:R-:W-:Y:S01]  /*e250*/  ISETP.GT.U32.AND P3, PT, R3.reuse, R15, PT ;  /* 0x0000000f0300720c */ /* 0x040fe20003f64070 */
[----:B------:R-:W-:Y:S01]  /*e260*/  @!P4 IMAD.MOV R24, RZ, RZ, -R24 ;  /* 0x000000ffff18c224 */ /* 0x000fe200078e0a18 */
[----:B------:R-:W-:Y:S01]  /*e270*/  IABS R12, R199 ;  /* 0x000000c7000c7213 */ /* 0x000fe20000000000 */
[----:B------:R-:W-:Y:S01]  /*e280*/  @!P2 IMAD.MOV R23, RZ, RZ, -R23 ;  /* 0x000000ffff17a224 */ /* 0x000fe200078e0a17 */
[C---:B------:R-:W-:Y:S02]  /*e290*/  ISETP.GT.U32.AND P4, PT, R3.reuse, R11, PT ;  /* 0x0000000b0300720c */ /* 0x040fe40003f84070 */
[----:B------:R-:W-:Y:S02]  /*e2a0*/  ISETP.GT.U32.AND P2, PT, R3, R10, PT ;  /* 0x0000000a0300720c */ /* 0x000fe40003f44070 */
[----:B------:R-:W-:Y:S01]  /*e2b0*/  ISETP.GE.AND P0, PT, R194, RZ, PT ;  /* 0x000000ffc200720c */ /* 0x000fe20003f06270 */
[----:B------:R-:W-:-:S04]  /*e2c0*/  IMAD.HI.U32 R20, R4, R12, RZ ;  /* 0x0000000c04147227 */ /* 0x000fc800078e00ff */
[----:B------:R-:W-:Y:S02]  /*e2d0*/  IMAD.MOV.U32 R25, RZ, RZ, R19 ;  /* 0x000000ffff197224 */ /* 0x000fe400078e0013 */
[----:B------:R-:W-:Y:S02]  /*e2e0*/  @!P6 IMAD.IADD R14, R14, 0x1, -R3 ;  /* 0x000000010e0ee824 */ /* 0x000fe400078e0a03 */
[----:B------:R-:W-:Y:S02]  /*e2f0*/  IMAD.MOV R20, RZ, RZ, -R20 ;  /* 0x000000ffff147224 */ /* 0x000fe400078e0a14 */
[----:B------:R-:W-:Y:S01]  /*e300*/  @!P5 IMAD.MOV R25, RZ, RZ, -R25 ;  /* 0x000000ffff19d224 */ /* 0x000fe200078e0a19 */
[----:B------:R-:W-:Y:S01]  /*e310*/  ISETP.GT.U32.AND P5, PT, R3, R9, PT ;  /* 0x000000090300720c */ /* 0x000fe20003fa4070 */
[----:B------:R-:W-:Y:S01]  /*e320*/  @!P1 IMAD.MOV R13, RZ, RZ, -R13 ;  /* 0x000000ffff0d9224 */ /* 0x000fe200078e0a0d */
[----:B------:R-:W-:Y:S01]  /*e330*/  ISETP.GE.AND P1, PT, R195, RZ, PT ;  /* 0x000000ffc300720c */ /* 0x000fe20003f26270 */
[----:B------:R-:W-:-:S02]  /*e340*/  @!P3 IMAD.IADD R15, R15, 0x1, -R3 ;  /* 0x000000010f0fb824 */ /* 0x000fc400078e0a03 */
[----:B------:R-:W-:Y:S01]  /*e350*/  IMAD.MOV.U32 R18, RZ, RZ, R14 ;  /* 0x000000ffff127224 */ /* 0x000fe200078e000e */
[----:B------:R-:W-:Y:S01]  /*e360*/  STL [R1+0x1d8], R25 ;  /* 0x0001d81901007387 */ /* 0x000fe20000100800 */
[----:B------:R-:W-:Y:S01]  /*e370*/  IMAD R12, R3, R20, R12 ;  /* 0x00000014030c7224 */ /* 0x000fe200078e020c */
[----:B------:R-:W-:Y:S01]  /*e380*/  IABS R20, R200 ;  /* 0x000000c800147213 */ /* 0x000fe20000000000 */
[--C-:B------:R-:W-:Y:S01]  /*e390*/  @!P4 IMAD.IADD R11, R11, 0x1, -R3.reuse ;  /* 0x000000010b0bc824 */ /* 0x100fe200078e0a03 */
[----:B------:R-:W-:Y:S01]  /*e3a0*/  ISETP.GE.AND P4, PT, R196, RZ, PT ;  /* 0x000000ffc400720c */ /* 0x000fe20003f86270 */
[----:B------:R-:W-:Y:S01]  /*e3b0*/  @!P2 IMAD.IADD R10, R10, 0x1, -R3 ;  /* 0x000000010a0aa824 */ /* 0x000fe200078e0a03 */
[----:B------:R-:W-:Y:S01]  /*e3c0*/  STL [R1+0x1d4], R24 ;  /* 0x0001d41801007387 */ /* 0x000fe20000100800 */
[----:B------:R-:W-:Y:S01]  /*e3d0*/  ISETP.GE.AND P2, PT, R197, RZ, PT ;  /* 0x000000ffc500720c */ /* 0x000fe20003f46270 */
[----:B------:R-:W-:Y:S01]  /*e3e0*/  @!P0 IMAD.MOV R18, RZ, RZ, -R18 ;  /* 0x000000ffff128224 */ /* 0x000fe200078e0a12 */
[C---:B------:R-:W-:Y:S01]  /*e3f0*/  ISETP.GT.U32.AND P0, PT, R3.reuse, R15, PT ;  /* 0x0000000f0300720c */ /* 0x040fe20003f04070 */
[----:B------:R-:W-:Y:S01]  /*e400*/  STL [R1+0x1d0], R23 ;  /* 0x0001d01701007387 */ /* 0x000fe20000100800 */
[----:B------:R-:W-:-:S03]  /*e410*/  ISETP.GT.U32.AND P6, PT, R3, R12, PT ;  /* 0x0000000c0300720c */ /* 0x000fc60003fc4070 */
[----:B------:R0:W-:Y:S04]  /*e420*/  STL [R1+0x1cc], R16 ;  /* 0x0001cc1001007387 */ /* 0x0001e80000100800 */
[----:B------:R1:W-:Y:S01]  /*e430*/  STL [R1+0x1c8], R13 ;  /* 0x0001c80d01007387 */ /* 0x0003e20000100800 */
[----:B------:R-:W-:Y:S02]  /*e440*/  IMAD.MOV.U32 R17, RZ, RZ, R11 ;  /* 0x000000ffff117224 */ /* 0x000fe400078e000b */
[----:B------:R-:W-:Y:S01]  /*e450*/  @!P5 IMAD.IADD R9, R9, 0x1, -R3 ;  /* 0x000000010909d824 */ /* 0x000fe200078e0a03 */
[----:B0-----:R-:W-:Y:S01]  /*e460*/  IABS R16, R201 ;  /* 0x000000c900107213 */ /* 0x001fe20000000000 */
[----:B-1----:R-:W-:Y:S01]  /*e470*/  IMAD.HI.U32 R13, R4, R20, RZ ;  /* 0x00000014040d7227 */ /* 0x002fe200078e00ff */
[----:B------:R-:W-:-:S03]  /*e480*/  ISETP.GE.AND P5, PT, R198, RZ, PT ;  /* 0x000000ffc600720c */ /* 0x000fc60003fa6270 */
[----:B------:R-:W-:Y:S02]  /*e490*/  IMAD.MOV R13, RZ, RZ, -R13 ;  /* 0x000000ffff0d7224 */ /* 0x000fe400078e0a0d */
[----:B------:R-:W-:-:S04]  /*e4a0*/  IMAD.HI.U32 R11, R4, R16, RZ ;  /* 0x00000010040b7227 */ /* 0x000fc800078e00ff */
[----:B------:R-:W-:Y:S02]  /*e4b0*/  @!P1 IMAD.MOV R17, RZ, RZ, -R17 ;  /* 0x000000ffff119224 */ /* 0x000fe400078e0a11 */
[----:B------:R-:W-:Y:S02]  /*e4c0*/  IMAD R13, R3, R13, R20 ;  /* 0x0000000d030d7224 */ /* 0x000fe400078e0214 */
[----:B------:R-:W-:Y:S02]  /*e4d0*/  @!P4 IMAD.MOV R10, RZ, RZ, -R10 ;  /* 0x000000ffff0ac224 */ /* 0x000fe400078e0a0a */
[----:B------:R-:W-:Y:S01]  /*e4e0*/  @!P2 IMAD.MOV R9, RZ, RZ, -R9 ;  /* 0x000000ffff09a224 */ /* 0x000fe200078e0a09 */
[----:B------:R-:W-:Y:S01]  /*e4f0*/  STL [R1+0x1bc], R18 ;  /* 0x0001bc1201007387 */ /* 0x000fe20000100800 */
[----:B------:R-:W-:Y:S02]  /*e500*/  IMAD.MOV R11, RZ, RZ, -R11 ;  /* 0x000000ffff0b7224 */ /* 0x000fe400078e0a0b */
[--C-:B------:R-:W-:Y:S01]  /*e510*/  @!P0 IMAD.IADD R15, R15, 0x1, -R3.reuse ;  /* 0x000000010f0f8824 */ /* 0x100fe200078e0a03 */
[----:B------:R-:W-:Y:S01]  /*e520*/  STL [R1+0x1b8], R17 ;  /* 0x0001b81101007387 */ /* 0x000fe20000100800 */
[----:B------:R-:W-:Y:S01]  /*e530*/  @!P6 IMAD.IADD R12, R12, 0x1, -R3 ;  /* 0x000000010c0ce824 */ /* 0x000fe200078e0a03 */
[----:B------:R-:W-:-:S02]  /*e540*/  ISETP.GT.U32.AND P6, PT, R3, R13, PT ;  /* 0x0000000d0300720c */ /* 0x000fc40003fc4070 */
[----:B------:R-:W-:Y:S01]  /*e550*/  STL [R1+0x1b4], R10 ;  /* 0x0001b40a01007387 */ /* 0x000fe20000100800 */
[----:B------:R-:W-:-:S03]  /*e560*/  IMAD.MOV.U32 R14, RZ, RZ, R15 ;  /* 0x000000ffff0e7224 */ /* 0x000fc600078e000f */
[----:B------:R0:W-:Y:S01]  /*e570*/  STL [R1+0x1b0], R9 ;  /* 0x0001b00901007387 */ /* 0x0001e20000100800 */
[----:B------:R-:W-:Y:S02]  /*e580*/  @!P5 IMAD.MOV R14, RZ, RZ, -R14 ;  /* 0x000000ffff0ed224 */ /* 0x000fe400078e0a0e */
[----:B0-----:R-:W-:-:S05]  /*e590*/  IMAD R9, R3, R11, R16 ;  /* 0x0000000b03097224 */ /* 0x001fca00078e0210 */
[----:B------:R-:W-:Y:S01]  /*e5a0*/  ISETP.GT.U32.AND P5, PT, R3, R9, PT ;  /* 0x000000090300720c */ /* 0x000fe20003fa4070 */
[----:B------:R-:W-:Y:S01]  /*e5b0*/  @!P6 IMAD.IADD R13, R13, 0x1, -R3 ;  /* 0x000000010d0de824 */ /* 0x000fe200078e0a03 */
[----:B------:R-:W-:Y:S02]  /*e5c0*/  IABS R17, R202 ;  /* 0x000000ca00117213 */ /* 0x000fe40000000000 */
[C---:B------:R-:W-:Y:S02]  /*e5d0*/  ISETP.GT.U32.AND P1, PT, R3.reuse, R12, PT ;  /* 0x0000000c0300720c */ /* 0x040fe40003f24070 */
[----:B------:R-:W-:Y:S01]  /*e5e0*/  ISETP.GT.U32.AND P6, PT, R3, R13, PT ;  /* 0x0000000d0300720c */ /* 0x000fe20003fc4070 */
[----:B------:R-:W-:Y:S01]  /*e5f0*/  IMAD.HI.U32 R10, R4, R17, RZ ;  /* 0x00000011040a7227 */ /* 0x000fe200078e00ff */
[----:B------:R-:W-:Y:S02]  /*e600*/  ISETP.GE.AND P3, PT, R199, RZ, PT ;  /* 0x000000ffc700720c */ /* 0x000fe40003f66270 */
[----:B------:R-:W-:Y:S01]  /*e610*/  IABS R16, R203 ;  /* 0x000000cb00107213 */ /* 0x000fe20000000000 */
[----:B------:R-:W-:-:S02]  /*e620*/  IMAD.MOV R10, RZ, RZ, -R10 ;  /* 0x000000ffff0a7224 */ /* 0x000fc400078e0a0a */
[----:B------:R-:W-:Y:S02]  /*e630*/  @!P5 IMAD.IADD R9, R9, 0x1, -R3 ;  /* 0x000000010909d824 */ /* 0x000fe400078e0a03 */
[C---:B------:R-:W-:Y:S02]  /*e640*/  IMAD R17, R3.reuse, R10, R17 ;  /* 0x0000000a03117224 */ /* 0x040fe400078e0211 */
[----:B------:R-:W-:Y:S01]  /*e650*/  IMAD.HI.U32 R10, R4, R16, RZ ;  /* 0x00000010040a7227 */ /* 0x000fe200078e00ff */
[----:B------:R-:W-:Y:S02]  /*e660*/  ISETP.GT.U32.AND P5, PT, R3, R9, PT ;  /* 0x000000090300720c */ /* 0x000fe40003fa4070 */
[----:B------:R-:W-:Y:S01]  /*e670*/  IABS R11, R205 ;  /* 0x000000cd000b7213 */ /* 0x000fe20000000000 */
[----:B------:R-:W-:Y:S01]  /*e680*/  @!P1 IMAD.IADD R12, R12, 0x1, -R3 ;  /* 0x000000010c0c9824 */ /* 0x000fe200078e0a03 */
[----:B------:R-:W-:Y:S01]  /*e690*/  IABS R15, R204 ;  /* 0x000000cc000f7213 */ /* 0x000fe20000000000 */
[----:B------:R-:W-:-:S02]  /*e6a0*/  IMAD.MOV R10, RZ, RZ, -R10 ;  /* 0x000000ffff0a7224 */ /* 0x000fc400078e0a0a */
[----:B------:R-:W-:Y:S01]  /*e6b0*/  @!P6 IMAD.IADD R13, R13, 0x1, -R3 ;  /* 0x000000010d0de824 */ /* 0x000fe200078e0a03 */
[C---:B------:R-:W-:Y:S01]  /*e6c0*/  ISETP.GT.U32.AND P6, PT, R3.reuse, R17, PT ;  /* 0x000000110300720c */ /* 0x040fe20003fc4070 */
[----:B------:R0:W-:Y:S01]  /*e6d0*/  STL [R1+0x1a4], R14 ;  /* 0x0001a40e01007387 */ /* 0x0001e20000100800 */
[----:B------:R-:W-:Y:S01]  /*e6e0*/  @!P3 IMAD.MOV R12, RZ, RZ, -R12 ;  /* 0x000000ffff0cb224 */ /* 0x000fe200078e0a0c */
[----:B------:R-:W-:Y:S01]  /*e6f0*/  ISETP.GE.AND P4, PT, R200, RZ, PT ;  /* 0x000000ffc800720c */ /* 0x000fe20003f86270 */
[----:B------:R-:W-:Y:S01]  /*e700*/  IMAD R16, R3, R10, R16 ;  /* 0x0000000a03107224 */ /* 0x000fe200078e0210 */
[----:B------:R-:W-:Y:S01]  /*e710*/  ISETP.GE.AND P2, PT, R201, RZ, PT ;  /* 0x000000ffc900720c */ /* 0x000fe20003f46270 */
[C---:B------:R-:W-:Y:S01]  /*e720*/  IMAD.HI.U32 R18, R4.reuse, R11, RZ ;  /* 0x0000000b04127227 */ /* 0x040fe200078e00ff */
[----:B------:R1:W-:Y:S03]  /*e730*/  STL [R1+0x19c], R12 ;  /* 0x00019c0c01007387 */ /* 0x0003e60000100800 */
[----:B------:R-:W-:Y:S01]  /*e740*/  IMAD.HI.U32 R19, R4, R15, RZ ;  /* 0x0000000f04137227 */ /* 0x000fe200078e00ff */
[----:B0-----:R-:W-:-:S03]  /*e750*/  IABS R14, R206 ;  /* 0x000000ce000e7213 */ /* 0x001fc60000000000 */
[----:B------:R-:W-:Y:S01]  /*e760*/  @!P5 IMAD.IADD R9, R9, 0x1, -R3 ;  /* 0x000000010909d824 */ /* 0x000fe200078e0a03 */
[----:B------:R-:W-:Y:S01]  /*e770*/  ISETP.GT.U32.AND P5, PT, R3, R16, PT ;  /* 0x000000100300720c */ /* 0x000fe20003fa4070 */
[----:B------:R-:W-:Y:S02]  /*e780*/  IMAD.MOV R18, RZ, RZ, -R18 ;  /* 0x000000ffff127224 */ /* 0x000fe400078e0a12 */
[----:B------:R-:W-:Y:S02]  /*e790*/  IMAD.MOV R19, RZ, RZ, -R19 ;  /* 0x000000ffff137224 */ /* 0x000fe400078e0a13 */
[----:B-1----:R-:W-:-:S04]  /*e7a0*/  IMAD.HI.U32 R12, R4, R14, RZ ;  /* 0x0000000e040c7227 */ /* 0x002fc800078e00ff */
[C---:B------:R-:W-:Y:S02]  /*e7b0*/  IMAD R11, R3.reuse, R18, R11 ;  /* 0x00000012030b7224 */ /* 0x040fe400078e020b */
[----:B------:R-:W-:Y:S02]  /*e7c0*/  IMAD R15, R3, R19, R15 ;  /* 0x00000013030f7224 */ /* 0x000fe400078e020f */
[----:B------:R-:W-:Y:S02]  /*e7d0*/  IMAD.MOV R18, RZ, RZ, -R12 ;  /* 0x000000ffff127224 */ /* 0x000fe400078e0a0c */
[----:B------:R-:W-:Y:S02]  /*e7e0*/  IMAD.MOV.U32 R21, RZ, RZ, R13 ;  /* 0x000000ffff157224 */ /* 0x000fe400078e000d */
[----:B------:R-:W-:Y:S02]  /*e7f0*/  IMAD.MOV.U32 R20, RZ, RZ, R9 ;  /* 0x000000ffff147224 */ /* 0x000fe400078e0009 */
[----:B------:R-:W-:Y:S01]  /*e800*/  @!P6 IMAD.IADD R17, R17, 0x1, -R3 ;  /* 0x000000011111e824 */ /* 0x000fe200078e0a03 */
[----:B------:R-:W-:Y:S01]  /*e810*/  IABS R10, R207 ;  /* 0x000000cf000a7213 */ /* 0x000fe20000000000 */
[----:B------:R-:W-:-:S02]  /*e820*/  IMAD R14, R3, R18, R14 ;  /* 0x00000012030e7224 */ /* 0x000fc400078e020e */
[----:B------:R-:W-:Y:S01]  /*e830*/  @!P4 IMAD.MOV R21, RZ, RZ, -R21 ;  /* 0x000000ffff15c224 */ /* 0x000fe200078e0a15 */
[C---:B------:R-:W-:Y:S01]  /*e840*/  ISETP.GT.U32.AND P4, PT, R3.reuse, R15, PT ;  /* 0x0000000f0300720c */ /* 0x040fe20003f84070 */
[----:B------:R-:W-:Y:S01]  /*e850*/  @!P2 IMAD.MOV R20, RZ, RZ, -R20 ;  /* 0x000000ffff14a224 */ /* 0x000fe200078e0a14 */
[C---:B------:R-:W-:Y:S02]  /*e860*/  ISETP.GT.U32.AND P2, PT, R3.reuse, R11, PT ;  /* 0x0000000b0300720c */ /* 0x040fe40003f44070 */
[C---:B------:R-:W-:Y:S01]  /*e870*/  ISETP.GT.U32.AND P6, PT, R3.reuse, R17, PT ;  /* 0x000000110300720c */ /* 0x040fe20003fc4070 */
[----:B------:R-:W-:Y:S01]  /*e880*/  @!P5 IMAD.IADD R16, R16, 0x1, -R3 ;  /* 0x000000011010d824 */ /* 0x000fe200078e0a03 */
[----:B------:R-:W-:Y:S01]  /*e890*/  ISETP.GT.U32.AND P5, PT, R3, R14, PT ;  /* 0x0000000e0300720c */ /* 0x000fe20003fa4070 */
[----:B------:R-:W-:-:S04]  /*e8a0*/  IMAD.HI.U32 R12, R4, R10, RZ ;  /* 0x0000000a040c7227 */ /* 0x000fc800078e00ff */
[----:B------:R-:W-:Y:S02]  /*e8b0*/  IMAD.MOV R12, RZ, RZ, -R12 ;  /* 0x000000ffff0c7224 */ /* 0x000fe400078e0a0c */
[--C-:B------:R-:W-:Y:S01]  /*e8c0*/  @!P4 IMAD.IADD R15, R15, 0x1, -R3.reuse ;  /* 0x000000010f0fc824 */ /* 0x100fe200078e0a03 */
[C---:B------:R-:W-:Y:S01]  /*e8d0*/  ISETP.GT.U32.AND P4, PT, R3.reuse, R16, PT ;  /* 0x000000100300720c */ /* 0x040fe20003f84070 */
[----:B------:R-:W-:Y:S01]  /*e8e0*/  IMAD R9, R3, R12, R10 ;  /* 0x0000000c03097224 */ /* 0x000fe200078e020a */
[----:B------:R-:W-:Y:S01]  /*e8f0*/  IABS R12, R208 ;  /* 0x000000d0000c7213 */ /* 0x000fe20000000000 */
[--C-:B------:R-:W-:Y:S02]  /*e900*/  @!P2 IMAD.IADD R11, R11, 0x1, -R3.reuse ;  /* 0x000000010b0ba824 */ /* 0x100fe400078e0a03 */
[--C-:B------:R-:W-:Y:S01]  /*e910*/  @!P6 IMAD.IADD R17, R17, 0x1, -R3.reuse ;  /* 0x000000011111e824 */ /* 0x100fe200078e0a03 */
[----:B------:R-:W-:Y:S01]  /*e920*/  ISETP.GE.AND P0, PT, R202, RZ, PT ;  /* 0x000000ffca00720c */ /* 0x000fe20003f06270 */
[----:B------:R-:W-:Y:S01]  /*e930*/  @!P5 IMAD.IADD R14, R14, 0x1, -R3 ;  /* 0x000000010e0ed824 */ /* 0x000fe200078e0a03 */
[----:B------:R-:W-:Y:S01]  /*e940*/  ISETP.GT.U32.AND P5, PT, R3, R11, PT ;  /* 0x0000000b0300720c */ /* 0x000fe20003fa4070 */
[----:B------:R-:W-:-:S02]  /*e950*/  IMAD.MOV.U32 R19, RZ, RZ, R17 ;  /* 0x000000ffff137224 */ /* 0x000fc400078e0011 */
[----:B------:R-:W-:Y:S01]  /*e960*/  IMAD.HI.U32 R17, R4, R12, RZ ;  /* 0x0000000c04117227 */ /* 0x000fe200078e00ff */
[----:B------:R-:W-:-:S03]  /*e970*/  ISETP.GT.U32.AND P2, PT, R3, R15, PT ;  /* 0x0000000f0300720c */ /* 0x000fc60003f44070 */
[----:B------:R-:W-:Y:S01]  /*e980*/  IMAD.MOV R17, RZ, RZ, -R17 ;  /* 0x000000ffff117224 */ /* 0x000fe200078e0a11 */
[----:B------:R-:W-:Y:S01]  /*e990*/  IABS R18, R209 ;  /* 0x000000d100127213 */ /* 0x000fe20000000000 */
[----:B------:R-:W-:Y:S01]  /*e9a0*/  @!P4 IMAD.IADD R16, R16, 0x1, -R3 ;  /* 0x000000011010c824 */ /* 0x000fe200078e0a03 */
[C---:B------:R-:W-:Y:S01]  /*e9b0*/  ISETP.GT.U32.AND P4, PT, R3.reuse, R9, PT ;  /* 0x000000090300720c */ /* 0x040fe20003f84070 */
[----:B------:R-:W-:Y:S01]  /*e9c0*/  IMAD R12, R3, R17, R12 ;  /* 0x00000011030c7224 */ /* 0x000fe200078e020c */
[----:B------:R-:W-:Y:S01]  /*e9d0*/  STL [R1+0x198], R21 ;  /* 0x0001981501007387 */ /* 0x000fe20000100800 */
[----:B------:R-:W-:Y:S01]  /*e9e0*/  @!P0 IMAD.MOV R19, RZ, RZ, -R19 ;  /* 0x000000ffff138224 */ /* 0x000fe200078e0a13 */
[----:B------:R-:W-:Y:S01]  /*e9f0*/  ISETP.GE.AND P1, PT, R203, RZ, PT ;  /* 0x000000ffcb00720c */ /* 0x000fe20003f26270 */
[----:B------:R-:W-:Y:S01]  /*ea00*/  @!P5 IMAD.IADD R11, R11, 0x1, -R3 ;  /* 0x000000010b0bd824 */ /* 0x000fe200078e0a03 */
[----:B------:R0:W-:Y:S01]  /*ea10*/  STL [R1+0x194], R20 ;  /* 0x0001941401007387 */ /* 0x0001e20000100800 */
[----:B------:R-:W-:-:S02]  /*ea20*/  IABS R13, R210 ;  /* 0x000000d2000d7213 */ /* 0x000fc40000000000 */
[----:B------:R-:W-:Y:S01]  /*ea30*/  ISETP.GT.U32.AND P5, PT, R3, R12, PT ;  /* 0x0000000c0300720c */ /* 0x000fe20003fa4070 */
[----:B------:R1:W-:Y:S01]  /*ea40*/  STL [R1+0x188], R19 ;  /* 0x0001881301007387 */ /* 0x0003e20000100800 */
[----:B------:R-:W-:Y:S01]  /*ea50*/  ISETP.GE.AND P6, PT, R205, RZ, PT ;  /* 0x000000ffcd00720c */ /* 0x000fe20003fc6270 */
[----:B0-----:R-:W-:-:S04]  /*ea60*/  IMAD.HI.U32 R20, R4, R18, RZ ;  /* 0x0000001204147227 */ /* 0x001fc800078e00ff */
[----:B-1----:R-:W-:-:S04]  /*ea70*/  IMAD.HI.U32 R19, R4, R13, RZ ;  /* 0x0000000d04137227 */ /* 0x002fc800078e00ff */
[----:B------:R-:W-:Y:S02]  /*ea80*/  IMAD.MOV R20, RZ, RZ, -R20 ;  /* 0x000000ffff147224 */ /* 0x000fe400078e0a14 */
[----:B------:R-:W-:Y:S01]  /*ea90*/  IMAD.MOV.U32 R22, RZ, RZ, R16 ;  /* 0x000000ffff167224 */ /* 0x000fe200078e0010 */
[----:B------:R-:W-:Y:S01]  /*eaa0*/  IABS R16, R213 ;  /* 0x000000d500107213 */ /* 0x000fe20000000000 */
[----:B------:R-:W-:Y:S01]  /*eab0*/  @!P2 IMAD.IADD R15, R15, 0x1, -R3 ;  /* 0x000000010f0fa824 */ /* 0x000fe200078e0a03 */
[----:B------:R-:W-:Y:S01]  /*eac0*/  IABS R10, R211 ;  /* 0x000000d3000a7213 */ /* 0x000fe20000000000 */
[----:B------:R-:W-:Y:S02]  /*ead0*/  IMAD.MOV R19, RZ, RZ, -R19 ;  /* 0x000000ffff137224 */ /* 0x000fe400078e0a13 */
[----:B------:R-:W-:Y:S02]  /*eae0*/  @!P4 IMAD.IADD R9, R9, 0x1, -R3 ;  /* 0x000000010909c824 */ /* 0x000fe400078e0a03 */
[C---:B------:R-:W-:Y:S01]  /*eaf0*/  IMAD R18, R3.reuse, R20, R18 ;  /* 0x0000001403127224 */ /* 0x040fe200078e0212 */
[----:B------:R-:W-:Y:S01]  /*eb00*/  ISETP.GT.U32.AND P0, PT, R3, R14, PT ;  /* 0x0000000e0300720c */ /* 0x000fe20003f04070 */
[----:B------:R-:W-:Y:S01]  /*eb10*/  IMAD.MOV.U32 R21, RZ, RZ, R15 ;  /* 0x000000ffff157224 */ /* 0x000fe200078e000f */
[----:B------:R-:W-:Y:S01]  /*eb20*/  ISETP.GE.AND P3, PT, R204, RZ, PT ;  /* 0x000000ffcc00720c */ /* 0x000fe20003f66270 */
[----:B------:R-:W-:-:S02]  /*eb30*/  IMAD.MOV.U32 R15, RZ, RZ, R16 ;  /* 0x000000ffff0f7224 */ /* 0x000fc400078e0010 */
[C---:B------:R-:W-:Y:S02]  /*eb40*/  IMAD R13, R3.reuse, R19, R13 ;  /* 0x00000013030d7224 */ /* 0x040fe400078e020d */
[----:B------:R-:W-:Y:S01]  /*eb50*/  @!P5 IMAD.IADD R12, R12, 0x1, -R3 ;  /* 0x000000010c0cd824 */ /* 0x000fe200078e0a03 */
[C---:B------:R-:W-:Y:S01]  /*eb60*/  ISETP.GT.U32.AND P5, PT, R3.reuse, R18, PT ;  /* 0x000000120300720c */ /* 0x040fe20003fa4070 */
[----:B------:R-:W-:Y:S01]  /*eb70*/  @!P1 IMAD.MOV R22, RZ, RZ, -R22 ;  /* 0x000000ffff169224 */ /* 0x000fe200078e0a16 */
[----:B------:R-:W-:Y:S01]  /*eb80*/  ISETP.GT.U32.AND P1, PT, R3, R9, PT ;  /* 0x000000090300720c */ /* 0x000fe20003f24070 */
[----:B------:R-:W-:Y:S01]  /*eb90*/  IMAD.MOV.U32 R16, RZ, RZ, R11 ;  /* 0x000000ffff107224 */ /* 0x000fe200078e000b */
[----:B------:R-:W-:Y:S01]  /*eba0*/  ISETP.GE.AND P2, PT, R206, RZ, PT ;  /* 0x000000ffce00720c */ /* 0x000fe20003f46270 */
[----:B------:R-:W-:-:S04]  /*ebb0*/  IMAD.HI.U32 R17, R4, R10, RZ ;  /* 0x0000000a04117227 */ /* 0x000fc800078e00ff */
[----:B------:R-:W-:Y:S01]  /*ebc0*/  @!P6 IMAD.MOV R16, RZ, RZ, -R16 ;  /* 0x000000ffff10e224 */ /* 0x000fe200078e0a10 */
[C---:B------:R-:W-:Y:S01]  /*ebd0*/  ISETP.GT.U32.AND P6, PT, R3.reuse, R13, PT ;  /* 0x0000000d0300720c */ /* 0x040fe20003fc4070 */
[----:B------:R-:W-:Y:S02]  /*ebe0*/  IMAD.MOV R17, RZ, RZ, -R17 ;  /* 0x000000ffff117224 */ /* 0x000fe400078e0a11 */
[----:B------:R-:W-:Y:S02]  /*ebf0*/  @!P0 IMAD.IADD R14, R14, 0x1, -R3 ;  /* 0x000000010e0e8824 */ /* 0x000fe400078e0a03 */
[----:B------:R-:W-:Y:S02]  /*ec00*/  IMAD R10, R3, R17, R10 ;  /* 0x00000011030a7224 */ /* 0x000fe400078e020a */
[----:B------:R-:W-:Y:S01]  /*ec10*/  @!P3 IMAD.MOV R21, RZ, RZ, -R21 ;  /* 0x000000ffff15b224 */ /* 0x000fe200078e0a15 */
[----:B------:R-:W-:Y:S01]  /*ec20*/  ISETP.GE.AND P0, PT, R207, RZ, PT ;  /* 0x000000ffcf00720c */ /* 0x000fe20003f06270 */
[--C-:B------:R-:W-:Y:S01]  /*ec30*/  @!P1 IMAD.IADD R9, R9, 0x1, -R3.reuse ;  /* 0x0000000109099824 */ /* 0x100fe200078e0a03 */
[----:B------:R-:W-:Y:S01]  /*ec40*/  IABS R17, R212 ;  /* 0x000000d400117213 */ /* 0x000fe20000000000 */
[--C-:B------:R-:W-:Y:S01]  /*ec50*/  @!P5 IMAD.IADD R18, R18, 0x1, -R3.reuse ;  /* 0x000000011212d824 */ /* 0x100fe200078e0a03 */
[----:B------:R-:W-:Y:S01]  /*ec60*/  ISETP.GT.U32.AND P1, PT, R3, R10, PT ;  /* 0x0000000a0300720c */ /* 0x000fe20003f24070 */
[----:B------:R-:W-:Y:S01]  /*ec70*/  @!P2 IMAD.MOV R14, RZ, RZ, -R14 ;  /* 0x000000ffff0ea224 */ /* 0x000fe200078e0a0e */
[----:B------:R-:W-:Y:S01]  /*ec80*/  STL [R1+0x184], R22 ;  /* 0x0001841601007387 */ /* 0x000fe20000100800 */
[----:B------:R-:W-:Y:S01]  /*ec90*/  @!P6 IMAD.IADD R13, R13, 0x1, -R3 ;  /* 0x000000010d0de824 */ /* 0x000fe200078e0a03 */
[----:B------:R-:W-:-:S02]  /*eca0*/  ISETP.GT.U32.AND P6, PT, R3, R18, PT ;  /* 0x000000120300720c */ /* 0x000fc40003fc4070 */
[----:B------:R-:W-:Y:S01]  /*ecb0*/  STL [R1+0x180], R21 ;  /* 0x0001801501007387 */ /* 0x000fe20000100800 */
[----:B------:R-:W-:-:S03]  /*ecc0*/  IMAD.HI.U32 R11, R4, R17, RZ ;  /* 0x00000011040b7227 */ /* 0x000fc600078e00ff */
[----:B------:R0:W-:Y:S04]  /*ecd0*/  STL [R1+0x17c], R16 ;  /* 0x00017c1001007387 */ /* 0x0001e80000100800 */
[----:B------:R1:W-:Y:S01]  /*ece0*/  STL [R1+0x178], R14 ;  /* 0x0001780e01007387 */ /* 0x0003e20000100800 */
[----:B------:R-:W-:Y:S01]  /*ecf0*/  ISETP.GT.U32.AND P3, PT, R3, R12, PT ;  /* 0x0000000c0300720c */ /* 0x000fe20003f64070 */
[----:B------:R-:W-:Y:S02]  /*ed00*/  IMAD.MOV R11, RZ, RZ, -R11 ;  /* 0x000000ffff0b7224 */ /* 0x000fe400078e0a0b */
[----:B0-----:R-:W-:Y:S02]  /*ed10*/  IMAD.MOV.U32 R16, RZ, RZ, R9 ;  /* 0x000000ffff107224 */ /* 0x001fe400078e0009 */
[----:B-1----:R-:W-:Y:S01]  /*ed20*/  IMAD.HI.U32 R14, R4, R15, RZ ;  /* 0x0000000f040e7227 */ /* 0x002fe200078e00ff */
[----:B------:R-:W-:-:S03]  /*ed30*/  IABS R9, R214 ;  /* 0x000000d600097213 */ /* 0x000fc60000000000 */
[----:B------:R-:W-:Y:S01]  /*ed40*/  IMAD.MOV R14, RZ, RZ, -R14 ;  /* 0x000000ffff0e7224 */ /* 0x000fe200078e0a0e */
[----:B------:R-:W-:Y:S01]  /*ed50*/  ISETP.GE.AND P4, PT, R208, RZ, PT ;  /* 0x000000ffd000720c */ /* 0x000fe20003f86270 */
[C---:B------:R-:W-:Y:S02]  /*ed60*/  IMAD R17, R3.reuse, R11, R17 ;  /* 0x0000000b03117224 */ /* 0x040fe400078e0211 */
[----:B------:R-:W-:Y:S01]  /*ed70*/  @!P1 IMAD.IADD R10, R10, 0x1, -R3 ;  /* 0x000000010a0a9824 */ /* 0x000fe200078e0a03 */
[C---:B------:R-:W-:Y:S01]  /*ed80*/  ISETP.GT.U32.AND P1, PT, R3.reuse, R13, PT ;  /* 0x0000000d0300720c */ /* 0x040fe20003f24070 */
[----:B------:R-:W-:Y:S02]  /*ed90*/  @!P0 IMAD.MOV R16, RZ, RZ, -R16 ;  /* 0x000000ffff108224 */ /* 0x000fe400078e0a10 */
[C---:B------:R-:W-:Y:S02]  /*eda0*/  IMAD R14, R3.reuse, R14, R15 ;  /* 0x0000000e030e7224 */ /* 0x040fe400078e020f */
[----:B------:R-:W-:Y:S01]  /*edb0*/  IMAD.MOV.U32 R15, RZ, RZ, R9 ;  /* 0x000000ffff0f7224 */ /* 0x000fe200078e0009 */
[----:B------:R0:W-:Y:S01]  /*edc0*/  STL [R1+0x174], R16 ;  /* 0x0001741001007387 */ /* 0x0001e20000100800 */
[----:B------:R-:W-:Y:S01]  /*edd0*/  @!P6 IMAD.IADD R18, R18, 0x1, -R3 ;  /* 0x000000011212e824 */ /* 0x000fe200078e0a03 */
[C---:B------:R-:W-:Y:S01]  /*ede0*/  ISETP.GT.U32.AND P6, PT, R3.reuse, R17, PT ;  /* 0x000000110300720c */ /* 0x040fe20003fc4070 */
[----:B------:R-:W-:Y:S01]  /*edf0*/  IMAD.HI.U32 R19, R4, R15, RZ ;  /* 0x0000000f04137227 */ /* 0x000fe200078e00ff */
[----:B------:R-:W-:-:S02]  /*ee00*/  ISETP.GT.U32.AND P0, PT, R3, R10, PT ;  /* 0x0000000a0300720c */ /* 0x000fc40003f04070 */
[----:B------:R-:W-:Y:S01]  /*ee10*/  IABS R11, R216 ;  /* 0x000000d8000b7213 */ /* 0x000fe20000000000 */
[----:B------:R-:W-:Y:S01]  /*ee20*/  @!P3 IMAD.IADD R12, R12, 0x1, -R3 ;  /* 0x000000010c0cb824 */ /* 0x000fe200078e0a03 */
[----:B0-----:R-:W-:Y:S01]  /*ee30*/  IABS R16, R215 ;  /* 0x000000d700107213 */ /* 0x001fe20000000000 */
[----:B------:R-:W-:Y:S01]  /*ee40*/  IMAD.MOV R19, RZ, RZ, -R19 ;  /* 0x000000ffff137224 */ /* 0x000fe200078e0a13 */
[----:B------:R-:W-:Y:S01]  /*ee50*/  ISETP.GE.AND P3, PT, R210, RZ, PT ;  /* 0x000000ffd200720c */ /* 0x000fe20003f66270 */
[----:B------:R-:W-:Y:S02]  /*ee60*/  @!P4 IMAD.MOV R12, RZ, RZ, -R12 ;  /* 0x000000ffff0cc224 */ /* 0x000fe400078e0a0c */
[----:B------:R-:W-:Y:S01]  /*ee70*/  IMAD.HI.U32 R21, R4, R16, RZ ;  /* 0x0000001004157227 */ /* 0x000fe200078e00ff */
[----:B------:R-:W-:-:S03]  /*ee80*/  ISETP.GE.AND P5, PT, R211, RZ, PT ;  /* 0x000000ffd300720c */ /* 0x000fc60003fa6270 */
[----:B------:R-:W-:Y:S01]  /*ee90*/  @!P1 IMAD.IADD R13, R13, 0x1, -R3 ;  /* 0x000000010d0d9824 */ /* 0x000fe200078e0a03 */
[C---:B------:R-:W-:Y:S01]  /*eea0*/  ISETP.GT.U32.AND P1, PT, R3.reuse, R14, PT ;  /* 0x0000000e0300720c */ /* 0x040fe20003f24070 */
[----:B------:R-:W-:Y:S02]  /*eeb0*/  IMAD R15, R3, R19, R15 ;  /* 0x00000013030f7224 */ /* 0x000fe400078e020f */
[----:B------:R-:W-:Y:S01]  /*eec0*/  IMAD.HI.U32 R20, R4, R11, RZ ;  /* 0x0000000b04147227 */ /* 0x000fe200078e00ff */
[----:B------:R-:W-:-:S03]  /*eed0*/  ISETP.GE.AND P2, PT, R209, RZ, PT ;  /* 0x000000ffd100720c */ /* 0x000fc60003f46270 */
[----:B------:R-:W-:Y:S01]  /*eee0*/  IMAD.MOV R21, RZ, RZ, -R21 ;  /* 0x000000ffff157224 */ /* 0x000fe200078e0a15 */
[----:B------:R0:W-:Y:S01]  /*eef0*/  STL [R1+0x170], R12 ;  /* 0x0001700c01007387 */ /* 0x0001e20000100800 */
[--C-:B------:R-:W-:Y:S01]  /*ef00*/  @!P6 IMAD.IADD R17, R17, 0x1, -R3.reuse ;  /* 0x000000011111e824 */ /* 0x100fe200078e0a03 */
[C---:B------:R-:W-:Y:S01]  /*ef10*/  ISETP.GT.U32.AND P6, PT, R3.reuse, R15, PT ;  /* 0x0000000f0300720c */ /* 0x040fe20003fc4070 */
[----:B------:R-:W-:Y:S02]  /*ef20*/  @!P0 IMAD.IADD R10, R10, 0x1, -R3 ;  /* 0x000000010a0a8824 */ /* 0x000fe400078e0a03 */
[----:B------:R-:W-:Y:S02]  /*ef30*/  IMAD.MOV R20, RZ, RZ, -R20 ;  /* 0x000000ffff147224 */ /* 0x000fe400078e0a14 */
[----:B------:R-:W-:Y:S02]  /*ef40*/  IMAD R16, R3, R21, R16 ;  /* 0x0000001503107224 */ /* 0x000fe400078e0210 */
[----:B0-----:R-:W-:-:S02]  /*ef50*/  IMAD.MOV.U32 R12, RZ, RZ, R13 ;  /* 0x000000ffff0c7224 */ /* 0x001fc400078e000d */
[----:B------:R-:W-:Y:S01]  /*ef60*/  IMAD.MOV.U32 R22, RZ, RZ, R18 ;  /* 0x000000ffff167224 */ /* 0x000fe200078e0012 */
[----:B------:R-:W-:Y:S01]  /*ef70*/  IABS R9, R217 ;  /* 0x000000d900097213 */ /* 0x000fe20000000000 */
[C---:B------:R-:W-:Y:S02]  /*ef80*/  IMAD R11, R3.reuse, R20, R11 ;  /* 0x00000014030b7224 */ /* 0x040fe400078e020b */
[----:B------:R-:W-:Y:S02]  /*ef90*/  IMAD.MOV.U32 R18, RZ, RZ, R10 ;  /* 0x000000ffff127224 */ /* 0x000fe400078e000a */
[----:B------:R-:W-:Y:S01]  /*efa0*/  @!P3 IMAD.MOV R12, RZ, RZ, -R12 ;  /* 0x000000ffff0cb224 */ /* 0x000fe200078e0a0c */
[C---:B------:R-:W-:Y:S01]  /*efb0*/  ISETP.GT.U32.AND P3, PT, R3.reuse, R16, PT ;  /* 0x000000100300720c */ /* 0x040fe20003f64070 */
[----:B------:R-:W-:Y:S01]  /*efc0*/  @!P5 IMAD.MOV R18, RZ, RZ, -R18 ;  /* 0x000000ffff12d224 */ /* 0x000fe200078e0a12 */
[----:B------:R-:W-:Y:S01]  /*efd0*/  ISETP.GT.U32.AND P5, PT, R3, R11, PT ;  /* 0x0000000b0300720c */ /* 0x000fe20003fa4070 */
[----:B------:R-:W-:-:S02]  /*efe0*/  @!P1 IMAD.IADD R14, R14, 0x1, -R3 ;  /* 0x000000010e0e9824 */ /* 0x000fc400078e0a03 */
[----:B------:R-:W-:Y:S01]  /*eff0*/  IMAD.HI.U32 R19, R4, R9, RZ ;  /* 0x0000000904137227 */ /* 0x000fe200078e00ff */
[----:B------:R-:W-:-:S03]  /*f000*/  IABS R20, R218 ;  /* 0x000000da00147213 */ /* 0x000fc60000000000 */
[----:B------:R-:W-:Y:S01]  /*f010*/  @!P2 IMAD.MOV R22, RZ, RZ, -R22 ;  /* 0x000000ffff16a224 */ /* 0x000fe200078e0a16 */
[----:B------:R-:W-:Y:S01]  /*f020*/  ISETP.GT.U32.AND P4, PT, R3, R17, PT ;  /* 0x000000110300720c */ /* 0x000fe20003f84070 */
[----:B------:R-:W-:Y:S01]  /*f030*/  @!P6 IMAD.IADD R15, R15, 0x1, -R3 ;  /* 0x000000010f0fe824 */ /* 0x000fe200078e0a03 */
[----:B------:R-:W-:Y:S01]  /*f040*/  ISETP.GT.U32.AND P6, PT, R3, R14, PT ;  /* 0x0000000e0300720c */ /* 0x000fe20003fc4070 */
[----:B------:R-:W-:Y:S01]  /*f050*/  IMAD.MOV R19, RZ, RZ, -R19 ;  /* 0x000000ffff137224 */ /* 0x000fe200078e0a13 */
[----:B------:R-:W-:Y:S01]  /*f060*/  STL [R1+0x16c], R22 ;  /* 0x00016c1601007387 */ /* 0x000fe20000100800 */
[----:B------:R-:W-:Y:S01]  /*f070*/  ISETP.GE.AND P1, PT, R213, RZ, PT ;  /* 0x000000ffd500720c */ /* 0x000fe20003f26270 */
[----:B------:R-:W-:Y:S02]  /*f080*/  @!P3 IMAD.IADD R16, R16, 0x1, -R3 ;  /* 0x000000011010b824 */ /* 0x000fe400078e0a03 */
[----:B------:R-:W-:Y:S01]  /*f090*/  IMAD R9, R3, R19, R9 ;  /* 0x0000001303097224 */ /* 0x000fe200078e0209 */
[----:B------:R0:W-:Y:S01]  /*f0a0*/  STL [R1+0x168], R12 ;  /* 0x0001680c01007387 */ /* 0x0001e20000100800 */
[----:B------:R-:W-:Y:S01]  /*f0b0*/  IABS R19, R219 ;  /* 0x000000db00137213 */ /* 0x000fe20000000000 */
[----:B------:R-:W-:Y:S01]  /*f0c0*/  @!P5 IMAD.IADD R11, R11, 0x1, -R3 ;  /* 0x000000010b0bd824 */ /* 0x000fe200078e0a03 */
[----:B------:R-:W-:-:S02]  /*f0d0*/  ISETP.GE.AND P0, PT, R212, RZ, PT ;  /* 0x000000ffd400720c */ /* 0x000fc40003f06270 */
[C---:B------:R-:W-:Y:S01]  /*f0e0*/  ISETP.GT.U32.AND P2, PT, R3.reuse, R15, PT ;  /* 0x0000000f0300720c */ /* 0x040fe20003f44070 */
[----:B0-----:R-:W-:Y:S01]  /*f0f0*/  IMAD.HI.U32 R12, R4, R20, RZ ;  /* 0x00000014040c7227 */ /* 0x001fe200078e00ff */
[----:B------:R-:W-:-:S03]  /*f100*/  ISETP.GT.U32.AND P5, PT, R3, R16, PT ;  /* 0x000000100300720c */ /* 0x000fc60003fa4070 */
[----:B------:R-:W-:Y:S02]  /*f110*/  IMAD.MOV R12, RZ, RZ, -R12 ;  /* 0x000000ffff0c7224 */ /* 0x000fe400078e0a0c */
[----:B------:R-:W-:-:S04]  /*f120*/  IMAD.HI.U32 R10, R4, R19, RZ ;  /* 0x00000013040a7227 */ /* 0x000fc800078e00ff */
[--C-:B------:R-:W-:Y:S02]  /*f130*/  @!P4 IMAD.IADD R17, R17, 0x1, -R3.reuse ;  /* 0x000000011111c824 */ /* 0x100fe400078e0a03 */
[----:B------:R-:W-:Y:S02]  /*f140*/  @!P6 IMAD.IADD R14, R14, 0x1, -R3 ;  /* 0x000000010e0ee824 */ /* 0x000fe400078e0a03 */
[C---:B------:R-:W-:Y:S02]  /*f150*/  IMAD R12, R3.reuse, R12, R20 ;  /* 0x0000000c030c7224 */ /* 0x040fe400078e0214 */
[----:B------:R-:W-:Y:S01]  /*f160*/  IMAD.MOV R10, RZ, RZ, -R10 ;  /* 0x000000ffff0a7224 */ /* 0x000fe200078e0a0a */
[C---:B------:R-:W-:Y:S01]  /*f170*/  ISETP.GT.U32.AND P4, PT, R3.reuse, R9, PT ;  /* 0x000000090300720c */ /* 0x040fe20003f84070 */
[----:B------:R-:W-:Y:S01]  /*f180*/  IMAD.MOV.U32 R13, RZ, RZ, R17 ;  /* 0x000000ffff0d7224 */ /* 0x000fe200078e0011 */
[----:B------:R-:W-:Y:S01]  /*f190*/  ISETP.GE.AND P6, PT, R214, RZ, PT ;  /* 0x000000ffd600720c */ /* 0x000fe20003fc6270 */
[----:B------:R-:W-:Y:S01]  /*f1a0*/  @!P1 IMAD.MOV R14, RZ, RZ, -R14 ;  /* 0x000000ffff0e9224 */ /* 0x000fe200078e0a0e */
[C---:B------:R-:W-:Y:S01]  /*f1b0*/  ISETP.GT.U32.AND P1, PT, R3.reuse, R12, PT ;  /* 0x0000000c0300720c */ /* 0x040fe20003f24070 */
[----:B------:R-:W-:-:S02]  /*f1c0*/  IMAD R10, R3, R10, R19 ;  /* 0x0000000a030a7224 */ /* 0x000fc400078e0213 */
[----:B------:R-:W-:Y:S01]  /*f1d0*/  @!P2 IMAD.IADD R15, R15, 0x1, -R3 ;  /* 0x000000010f0fa824 */ /* 0x000fe200078e0a03 */
[----:B------:R-:W-:Y:S01]  /*f1e0*/  ISETP.GE.AND P2, PT, R215, RZ, PT ;  /* 0x000000ffd700720c */ /* 0x000fe20003f46270 */
[----:B------:R-:W-:Y:S01]  /*f1f0*/  @!P0 IMAD.MOV R13, RZ, RZ, -R13 ;  /* 0x000000ffff0d8224 */ /* 0x000fe200078e0a0d */
[C---:B------:R-:W-:Y:S01]  /*f200*/  ISETP.GT.U32.AND P0, PT, R3.reuse, R11, PT ;  /* 0x0000000b0300720c */ /* 0x040fe20003f04070 */
[--C-:B------:R-:W-:Y:S01]  /*f210*/  @!P5 IMAD.IADD R16, R16, 0x1, -R3.reuse ;  /* 0x000000011010d824 */ /* 0x100fe200078e0a03 */
[----:B------:R-:W-:Y:S01]  /*f220*/  ISETP.GT.U32.AND P5, PT, R3, R10, PT ;  /* 0x0000000a0300720c */ /* 0x000fe20003fa4070 */
[----:B------:R-:W-:Y:S04]  /*f230*/  STL [R1+0x164], R18 ;  /* 0x0001641201007387 */ /* 0x000fe80000100800 */
[----:B------:R0:W-:Y:S01]  /*f240*/  STL [R1+0x160], R13 ;  /* 0x0001600d01007387 */ /* 0x0001e20000100800 */
[----:B------:R-:W-:Y:S01]  /*f250*/  @!P4 IMAD.IADD R9, R9, 0x1, -R3 ;  /* 0x000000010909c824 */ /* 0x000fe200078e0a03 */
[----:B------:R-:W-:Y:S01]  /*f260*/  ISETP.GE.AND P3, PT, R216, RZ, PT ;  /* 0x000000ffd800720c */ /* 0x000fe20003f66270 */
[----:B------:R-:W-:Y:S01]  /*f270*/  @!P6 IMAD.MOV R15, RZ, RZ, -R15 ;  /* 0x000000ffff0fe224 */ /* 0x000fe200078e0a0f */
[----:B------:R1:W-:Y:S01]  /*f280*/  STL [R1+0x14c], R14 ;  /* 0x00014c0e01007387 */ /* 0x0003e20000100800 */
[----:B------:R-:W-:Y:S01]  /*f290*/  @!P1 IMAD.IADD R12, R12, 0x1, -R3 ;  /* 0x000000010c0c9824 */ /* 0x000fe200078e0a03 */
[----:B0-----:R-:W-:Y:S01]  /*f2a0*/  IABS R13, R220 ;  /* 0x000000dc000d7213 */ /* 0x001fe20000000000 */
[----:B------:R-:W-:Y:S01]  /*f2b0*/  IMAD.MOV.U32 R18, RZ, RZ, R16 ;  /* 0x000000ffff127224 */ /* 0x000fe200078e0010 */
[----:B------:R-:W-:-:S03]  /*f2c0*/  ISETP.GT.U32.AND P4, PT, R3, R9, PT ;  /* 0x000000090300720c */ /* 0x000fc60003f84070 */
[----:B-1----:R-:W-:Y:S01]  /*f2d0*/  IMAD.HI.U32 R14, R4, R13, RZ ;  /* 0x0000000d040e7227 */ /* 0x002fe200078e00ff */
[----:B------:R0:W-:Y:S03]  /*f2e0*/  STL [R1+0x148], R15 ;  /* 0x0001480f01007387 */ /* 0x0001e60000100800 */
[----:B------:R-:W-:Y:S01]  /*f2f0*/  @!P2 IMAD.MOV R18, RZ, RZ, -R18 ;  /* 0x000000ffff12a224 */ /* 0x000fe200078e0a12 */
[----:B------:R-:W-:Y:S01]  /*f300*/  ISETP.GT.U32.AND P2, PT, R3, R12, PT ;  /* 0x0000000c0300720c */ /* 0x000fe20003f44070 */
[--C-:B------:R-:W-:Y:S02]  /*f310*/  @!P0 IMAD.IADD R11, R11, 0x1, -R3.reuse ;  /* 0x000000010b0b8824 */ /* 0x100fe400078e0a03 */
[----:B------:R-:W-:Y:S02]  /*f320*/  IMAD.MOV R17, RZ, RZ, -R14 ;  /* 0x000000ffff117224 */ /* 0x000fe400078e0a0e */
[----:B------:R-:W-:Y:S01]  /*f330*/  @!P5 IMAD.IADD R10, R10, 0x1, -R3 ;  /* 0x000000010a0ad824 */ /* 0x000fe200078e0a03 */
[----:B0-----:R-:W-:Y:S01]  /*f340*/  IABS R15, R221 ;  /* 0x000000dd000f7213 */ /* 0x001fe20000000000 */
[----:B------:R-:W-:-:S02]  /*f350*/  IMAD R13, R3, R17, R13 ;  /* 0x00000011030d7224 */ /* 0x000fc400078e020d */
[----:B------:R-:W-:Y:S01]  /*f360*/  IMAD.MOV.U32 R16, RZ, RZ, R11 ;  /* 0x000000ffff107224 */ /* 0x000fe200078e000b */
[C---:B------:R-:W-:Y:S01]  /*f370*/  ISETP.GT.U32.AND P5, PT, R3.reuse, R10, PT ;  /* 0x0000000a0300720c */ /* 0x040fe20003fa4070 */
[----:B------:R-:W-:Y:S01]  /*f380*/  IMAD.MOV.U32 R14, RZ, RZ, R15 ;  /* 0x000000ffff0e7224 */ /* 0x000fe200078e000f */
[----:B------:R-:W-:Y:S01]  /*f390*/  IABS R11, R222 ;  /* 0x000000de000b7213 */ /* 0x000fe20000000000 */
[----:B------:R-:W-:Y:S01]  /*f3a0*/  @!P3 IMAD.MOV R16, RZ, RZ, -R16 ;  /* 0x000000ffff10b224 */ /* 0x000fe200078e0a10 */
[----:B------:R-:W-:Y:S01]  /*f3b0*/  ISETP.GT.U32.AND P3, PT, R3, R13, PT ;  /* 0x0000000d0300720c */ /* 0x000fe20003f64070 */
[----:B------:R-:W-:Y:S01]  /*f3c0*/  IMAD.HI.U32 R15, R4, R14, RZ ;  /* 0x0000000e040f7227 */ /* 0x000fe200078e00ff */
[----:B------:R-:W-:Y:S01]  /*f3d0*/  ISETP.GE.AND P6, PT, R217, RZ, PT ;  /* 0x000000ffd900720c */ /* 0x000fe20003fc6270 */
[----:B------:R-:W-:Y:S01]  /*f3e0*/  STL [R1+0x144], R18 ;  /* 0x0001441201007387 */ /* 0x000fe20000100800 */
[----:B------:R-:W-:Y:S01]  /*f3f0*/  ISETP.GE.AND P0, PT, R218, RZ, PT ;  /* 0x000000ffda00720c */ /* 0x000fe20003f06270 */
[----:B------:R-:W-:Y:S01]  /*f400*/  @!P4 IMAD.IADD R9, R9, 0x1, -R3 ;  /* 0x000000010909c824 */ /* 0x000fe200078e0a03 */
[----:B------:R-:W-:Y:S01]  /*f410*/  ISETP.GE.AND P4, PT, R219, RZ, PT ;  /* 0x000000ffdb00720c */ /* 0x000fe20003f86270 */
[----:B------:R-:W-:Y:S01]  /*f420*/  IMAD.MOV R15, RZ, RZ, -R15 ;  /* 0x000000ffff0f7224 */ /* 0x000fe200078e0a0f */
[----:B------:R0:W-:Y:S01]  /*f430*/  STL [R1+0x13c], R16 ;  /* 0x00013c1001007387 */ /* 0x0001e20000100800 */
[----:B------:R-:W-:-:S02]  /*f440*/  @!P2 IMAD.IADD R12, R12, 0x1, -R3 ;  /* 0x000000010c0ca824 */ /* 0x000fc400078e0a03 */
[----:B------:R-:W-:Y:S02]  /*f450*/  IMAD R14, R3, R15, R14 ;  /* 0x0000000f030e7224 */ /* 0x000fe400078e020e */
[----:B------:R-:W-:Y:S02]  /*f460*/  IMAD.MOV.U32 R17, RZ, RZ, R12 ;  /* 0x000000ffff117224 */ /* 0x000fe400078e000c */
[----:B0-----:R-:W-:-:S04]  /*f470*/  IMAD.HI.U32 R16, R4, R11, RZ ;  /* 0x0000000b04107227 */ /* 0x001fc800078e00ff */
[--C-:B------:R-:W-:Y:S02]  /*f480*/  @!P5 IMAD.IADD R10, R10, 0x1, -R3.reuse ;  /* 0x000000010a0ad824 */ /* 0x100fe400078e0a03 */
[----:B------:R-:W-:Y:S01]  /*f490*/  IMAD.MOV R12, RZ, RZ, -R16 ;  /* 0x000000ffff0c7224 */ /* 0x000fe200078e0a10 */
[----:B------:R-:W-:Y:S01]  /*f4a0*/  ISETP.GT.U32.AND P5, PT, R3, R14, PT ;  /* 0x0000000e0300720c */ /* 0x000fe20003fa4070 */
[----:B------:R-:W-:Y:S02]  /*f4b0*/  @!P3 IMAD.IADD R13, R13, 0x1, -R3 ;  /* 0x000000010d0db824 */ /* 0x000fe400078e0a03 */
[----:B------:R-:W-:Y:S02]  /*f4c0*/  IMAD R11, R3, R12, R11 ;  /* 0x0000000c030b7224 */ /* 0x000fe400078e020b */
[----:B------:R-:W-:Y:S02]  /*f4d0*/  IMAD.MOV.U32 R16, RZ, RZ, R10 ;  /* 0x000000ffff107224 */ /* 0x000fe400078e000a */
[----:B------:R-:W-:-:S02]  /*f4e0*/  @!P6 IMAD.MOV R9, RZ, RZ, -R9 ;  /* 0x000000ffff09e224 */ /* 0x000fc400078e0a09 */
[----:B------:R-:W-:Y:S01]  /*f4f0*/  @!P0 IMAD.MOV R17, RZ, RZ, -R17 ;  /* 0x000000ffff118224 */ /* 0x000fe200078e0a11 */
[C---:B------:R-:W-:Y:S01]  /*f500*/  ISETP.GT.U32.AND P0, PT, R3.reuse, R13, PT ;  /* 0x0000000d0300720c */ /* 0x040fe20003f04070 */
[----:B------:R-:W-:Y:S01]  /*f510*/  @!P4 IMAD.MOV R16, RZ, RZ, -R16 ;  /* 0x000000ffff10c224 */ /* 0x000fe200078e0a10 */
[----:B------:R-:W-:Y:S01]  /*f520*/  ISETP.GT.U32.AND P4, PT, R3, R11, PT ;  /* 0x0000000b0300720c */ /* 0x000fe20003f84070 */
[----:B------:R0:W-:Y:S01]  /*f530*/  STL [R1+0x138], R9 ;  /* 0x0001380901007387 */ /* 0x0001e20000100800 */
[----:B------:R-:W-:Y:S01]  /*f540*/  ISETP.GE.AND P1, PT, R220, RZ, PT ;  /* 0x000000ffdc00720c */ /* 0x000fe20003f26270 */
[----:B------:R-:W-:Y:S01]  /*f550*/  @!P5 IMAD.IADD R14, R14, 0x1, -R3 ;  /* 0x000000010e0ed824 */ /* 0x000fe200078e0a03 */
[----:B------:R-:W-:Y:S02]  /*f560*/  IABS R15, R223 ;  /* 0x000000df000f7213 */ /* 0x000fe40000000000 */
[----:B0-----:R-:W-:-:S05]  /*f570*/  IABS R9, R224 ;  /* 0x000000e000097213 */ /* 0x001fca0000000000 */
[--C-:B------:R-:W-:Y:S02]  /*f580*/  @!P0 IMAD.IADD R13, R13, 0x1, -R3.reuse ;  /* 0x000000010d0d8824 */ /* 0x100fe400078e0a03 */
[----:B------:R-:W-:Y:S01]  /*f590*/  IMAD.HI.U32 R10, R4, R9, RZ ;  /* 0x00000009040a7227 */ /* 0x000fe200078e00ff */
[----:B------:R-:W-:Y:S01]  /*f5a0*/  ISETP.GT.U32.AND P5, PT, R3, R14, PT ;  /* 0x0000000e0300720c */ /* 0x000fe20003fa4070 */
[----:B------:R0:W-:Y:S02]  /*f5b0*/  STL [R1+0x134], R17 ;  /* 0x0001341101007387 */ /* 0x0001e40000100800 */
[----:B------:R-:W-:Y:S02]  /*f5c0*/  IMAD.MOV R10, RZ, RZ, -R10 ;  /* 0x000000ffff0a7224 */ /* 0x000fe400078e0a0a */
[----:B------:R-:W-:Y:S01]  /*f5d0*/  @!P4 IMAD.IADD R11, R11, 0x1, -R3 ;  /* 0x000000010b0bc824 */ /* 0x000fe200078e0a03 */
[----:B------:R1:W-:Y:S01]  /*f5e0*/  STL [R1+0x130], R16 ;  /* 0x0001301001007387 */ /* 0x0003e20000100800 */
[----:B------:R-:W-:-:S02]  /*f5f0*/  IMAD R9, R3, R10, R9 ;  /* 0x0000000a03097224 */ /* 0x000fc400078e0209 */
[----:B------:R-:W-:Y:S02]  /*f600*/  IMAD.MOV.U32 R19, RZ, RZ, R13 ;  /* 0x000000ffff137224 */ /* 0x000fe400078e000d */
[----:B0-----:R-:W-:Y:S01]  /*f610*/  IMAD.HI.U32 R17, R4, R15, RZ ;  /* 0x0000000f04117227 */ /* 0x001fe200078e00ff */
[C---:B------:R-:W-:Y:S02]  /*f620*/  ISETP.GT.U32.AND P4, PT, R3.reuse, R11, PT ;  /* 0x0000000b0300720c */ /* 0x040fe40003f84070 */
[----:B-1----:R-:W-:Y:S01]  /*f630*/  IABS R16, R225 ;  /* 0x000000e100107213 */ /* 0x002fe20000000000 */
[----:B------:R-:W-:Y:S01]  /*f640*/  IMAD.MOV R17, RZ, RZ, -R17 ;  /* 0x000000ffff117224 */ /* 0x000fe200078e0a11 */
[----:B------:R-:W-:Y:S01]  /*f650*/  IABS R12, R226 ;  /* 0x000000e2000c7213 */ /* 0x000fe20000000000 */
[----:B------:R-:W-:Y:S01]  /*f660*/  @!P1 IMAD.MOV R19, RZ, RZ, -R19 ;  /* 0x000000ffff139224 */ /* 0x000fe200078e0a13 */
[----:B------:R-:W-:Y:S01]  /*f670*/  ISETP.GT.U32.AND P1, PT, R3, R9, PT ;  /* 0x000000090300720c */ /* 0x000fe20003f24070 */
[----:B------:R-:W-:-:S02]  /*f680*/  IMAD.MOV.U32 R10, RZ, RZ, R16 ;  /* 0x000000ffff0a7224 */ /* 0x000fc400078e0010 */
[C---:B------:R-:W-:Y:S01]  /*f690*/  IMAD R15, R3.reuse, R17, R15 ;  /* 0x00000011030f7224 */ /* 0x040fe200078e020f */
[----:B------:R-:W-:Y:S01]  /*f6a0*/  ISETP.GE.AND P2, PT, R222, RZ, PT ;  /* 0x000000ffde00720c */ /* 0x000fe20003f46270 */
[----:B------:R-:W-:Y:S02]  /*f6b0*/  @!P5 IMAD.IADD R14, R14, 0x1, -R3 ;  /* 0x000000010e0ed824 */ /* 0x000fe400078e0a03 */
[----:B------:R-:W-:Y:S01]  /*f6c0*/  IMAD.HI.U32 R16, R4, R10, RZ ;  /* 0x0000000a04107227 */ /* 0x000fe200078e00ff */
[----:B------:R-:W-:-:S03]  /*f6d0*/  ISETP.GT.U32.AND P5, PT, R3, R15, PT ;  /* 0x0000000f0300720c */ /* 0x000fc60003fa4070 */
[----:B------:R-:W-:-:S04]  /*f6e0*/  IMAD.HI.U32 R13, R4, R12, RZ ;  /* 0x0000000c040d7227 */ /* 0x000fc800078e00ff */
[----:B------:R-:W-:Y:S02]  /*f6f0*/  IMAD.MOV.U32 R18, RZ, RZ, R14 ;  /* 0x000000ffff127224 */ /* 0x000fe400078e000e */
[----:B------:R-:W-:Y:S02]  /*f700*/  IMAD.MOV R16, RZ, RZ, -R16 ;  /* 0x000000ffff107224 */ /* 0x000fe400078e0a10 */
[----:B------:R-:W-:Y:S02]  /*f710*/  IMAD.MOV R14, RZ, RZ, -R13 ;  /* 0x000000ffff0e7224 */ /* 0x000fe400078e0a0d */
[----:B------:R-:W-:Y:S02]  /*f720*/  @!P4 IMAD.IADD R11, R11, 0x1, -R3 ;  /* 0x000000010b0bc824 */ /* 0x000fe400078e0a03 */
[C---:B------:R-:W-:Y:S01]  /*f730*/  IMAD R13, R3.reuse, R16, R10 ;  /* 0x00000010030d7224 */ /* 0x040fe200078e020a */
[----:B------:R-:W-:Y:S01]  /*f740*/  IABS R16, R227 ;  /* 0x000000e300107213 */ /* 0x000fe20000000000 */
[----:B------:R-:W-:-:S02]  /*f750*/  IMAD R12, R3, R14, R12 ;  /* 0x0000000e030c7224 */ /* 0x000fc400078e020c */
[----:B------:R-:W-:Y:S02]  /*f760*/  @!P1 IMAD.IADD R9, R9, 0x1, -R3 ;  /* 0x0000000109099824 */ /* 0x000fe400078e0a03 */
[----:B------:R-:W-:Y:S02]  /*f770*/  IMAD.MOV.U32 R17, RZ, RZ, R11 ;  /* 0x000000ffff117224 */ /* 0x000fe400078e000b */
[----:B------:R-:W-:Y:S01]  /*f780*/  IMAD.HI.U32 R11, R4, R16, RZ ;  /* 0x00000010040b7227 */ /* 0x000fe200078e00ff */
[----:B------:R-:W-:-:S03]  /*f790*/  ISETP.GT.U32.AND P1, PT, R3, R9, PT ;  /* 0x000000090300720c */ /* 0x000fc60003f24070 */
[----:B------:R-:W-:Y:S01]  /*f7a0*/  @!P2 IMAD.MOV R17, RZ, RZ, -R17 ;  /* 0x000000ffff11a224 */ /* 0x000fe200078e0a11 */
[----:B------:R-:W-:Y:S01]  /*f7b0*/  ISETP.GT.U32.AND P2, PT, R3, R12, PT ;  /* 0x0000000c0300720c */ /* 0x000fe20003f44070 */
[----:B------:R-:W-:Y:S01]  /*f7c0*/  @!P5 IMAD.IADD R15, R15, 0x1, -R3 ;  /* 0x000000010f0fd824 */ /* 0x000fe200078e0a03 */
[----:B------:R-:W-:Y:S01]  /*f7d0*/  ISETP.GT.U32.AND P4, PT, R3, R13, PT ;  /* 0x0000000d0300720c */ /* 0x000fe20003f84070 */
[----:B------:R-:W-:Y:S01]  /*f7e0*/  IMAD.MOV R11, RZ, RZ, -R11 ;  /* 0x000000ffff0b7224 */ /* 0x000fe200078e0a0b */
[----:B------:R-:W-:Y:S02]  /*f7f0*/  ISETP.GE.AND P6, PT, R221, RZ, PT ;  /* 0x000000ffdd00720c */ /* 0x000fe40003fc6270 */
[C---:B------:R-:W-:Y:S01]  /*f800*/  ISETP.GT.U32.AND P5, PT, R3.reuse, R15, PT ;  /* 0x0000000f0300720c */ /* 0x040fe20003fa4070 */
[----:B------:R-:W-:Y:S02]  /*f810*/  IMAD R11, R3, R11, R16 ;  /* 0x0000000b030b7224 */ /* 0x000fe400078e0210 */
[----:B------:R-:W-:Y:S01]  /*f820*/  @!P1 IMAD.IADD R9, R9, 0x1, -R3 ;  /* 0x0000000109099824 */ /* 0x000fe200078e0a03 */
[----:B------:R-:W-:-:S02]  /*f830*/  ISETP.GE.AND P3, PT, R223, RZ, PT ;  /* 0x000000ffdf00720c */ /* 0x000fc40003f66270 */
[----:B------:R-:W-:Y:S01]  /*f840*/  ISETP.GT.U32.AND P1, PT, R3, R11, PT ;  /* 0x0000000b0300720c */ /* 0x000fe20003f24070 */
[--C-:B------:R-:W-:Y:S01]  /*f850*/  @!P2 IMAD.IADD R12, R12, 0x1, -R3.reuse ;  /* 0x000000010c0ca824 */ /* 0x100fe200078e0a03 */
[----:B------:R-:W-:Y:S01]  /*f860*/  ISETP.GE.AND P0, PT, R224, RZ, PT ;  /* 0x000000ffe000720c */ /* 0x000fe20003f06270 */
[--C-:B------:R-:W-:Y:S01]  /*f870*/  @!P4 IMAD.IADD R13, R13, 0x1, -R3.reuse ;  /* 0x000000010d0dc824 */ /* 0x100fe200078e0a03 */
[----:B------:R-:W-:Y:S01]  /*f880*/  IABS R14, R228 ;  /* 0x000000e4000e7213 */ /* 0x000fe20000000000 */
[----:B------:R-:W-:Y:S01]  /*f890*/  @!P6 IMAD.MOV R18, RZ, RZ, -R18 ;  /* 0x000000ffff12e224 */ /* 0x000fe200078e0a12 */
[----:B------:R-:W-:Y:S01]  /*f8a0*/  ISETP.GT.U32.AND P2, PT, R3, R12, PT ;  /* 0x0000000c0300720c */ /* 0x000fe20003f44070 */
[----:B------:R-:W-:Y:S01]  /*f8b0*/  @!P5 IMAD.IADD R15, R15, 0x1, -R3 ;  /* 0x000000010f0fd824 */ /* 0x000fe200078e0a03 */
[----:B------:R-:W-:Y:S01]  /*f8c0*/  STL [R1+0x12c], R19 ;  /* 0x00012c1301007387 */ /* 0x000fe20000100800 */
[----:B------:R-:W-:Y:S01]  /*f8d0*/  IABS R10, R229 ;  /* 0x000000e5000a7213 */ /* 0x000fe20000000000 */
[----:B------:R-:W-:Y:S01]  /*f8e0*/  IMAD.HI.U32 R16, R4, R14, RZ ;  /* 0x0000000e04107227 */ /* 0x000fe200078e00ff */
[----:B------:R-:W-:Y:S01]  /*f8f0*/  ISETP.GT.U32.AND P4, PT, R3, R13, PT ;  /* 0x0000000d0300720c */ /* 0x000fe20003f84070 */
[----:B------:R0:W-:Y:S01]  /*f900*/  STL [R1+0x128], R18 ;  /* 0x0001281201007387 */ /* 0x0001e20000100800 */
[----:B------:R-:W-:Y:S01]  /*f910*/  ISETP.GE.AND P5, PT, R226, RZ, PT ;  /* 0x000000ffe200720c */ /* 0x000fe20003fa6270 */
[----:B------:R-:W-:-:S02]  /*f920*/  IMAD.MOV R16, RZ, RZ, -R16 ;  /* 0x000000ffff107224 */ /* 0x000fc400078e0a10 */
[----:B------:R1:W-:Y:S01]  /*f930*/  STL [R1+0x124], R17 ;  /* 0x0001241101007387 */ /* 0x0003e20000100800 */
[----:B------:R-:W-:Y:S02]  /*f940*/  @!P1 IMAD.IADD R11, R11, 0x1, -R3 ;  /* 0x000000010b0b9824 */ /* 0x000fe400078e0a03 */
[----:B0-----:R-:W-:Y:S02]  /*f950*/  IMAD.MOV.U32 R18, RZ, RZ, R15 ;  /* 0x000000ffff127224 */ /* 0x001fe400078e000f */
[----:B------:R-:W-:-:S04]  /*f960*/  IMAD.HI.U32 R15, R4, R10, RZ ;  /* 0x0000000a040f7227 */ /* 0x000fc800078e00ff */
[----:B-1----:R-:W-:Y:S02]  /*f970*/  IMAD.MOV.U32 R17, RZ, RZ, R9 ;  /* 0x000000ffff117224 */ /* 0x002fe400078e0009 */
[----:B------:R-:W-:Y:S01]  /*f980*/  @!P3 IMAD.MOV R18, RZ, RZ, -R18 ;  /* 0x000000ffff12b224 */ /* 0x000fe200078e0a12 */
[----:B------:R-:W-:Y:S01]  /*f990*/  ISETP.GE.AND P6, PT, R225, RZ, PT ;  /* 0x000000ffe100720c */ /* 0x000fe20003fc6270 */
[----:B------:R-:W-:Y:S02]  /*f9a0*/  @!P0 IMAD.MOV R17, RZ, RZ, -R17 ;  /* 0x000000ffff118224 */ /* 0x000fe400078e0a11 */
[C---:B------:R-:W-:Y:S01]  /*f9b0*/  IMAD R9, R3.reuse, R16, R14 ;  /* 0x0000001003097224 */ /* 0x040fe200078e020e */
[----:B------:R-:W-:Y:S01]  /*f9c0*/  ISETP.GT.U32.AND P1, PT, R3, R11, PT ;  /* 0x0000000b0300720c */ /* 0x000fe20003f24070 */
[----:B------:R-:W-:Y:S02]  /*f9d0*/  IMAD.MOV R15, RZ, RZ, -R15 ;  /* 0x000000ffff0f7224 */ /* 0x000fe400078e0a0f */
[--C-:B------:R-:W-:Y:S01]  /*f9e0*/  @!P2 IMAD.IADD R12, R12, 0x1, -R3.reuse ;  /* 0x000000010c0ca824 */ /* 0x100fe200078e0a03 */
[----:B------:R0:W-:Y:S01]  /*f9f0*/  STL [R1+0x120], R18 ;  /* 0x0001201201007387 */ /* 0x0001e20000100800 */
[----:B------:R-:W-:Y:S01]  /*fa00*/  @!P4 IMAD.IADD R13, R13, 0x1, -R3 ;  /* 0x000000010d0dc824 */ /* 0x000fe200078e0a03 */
[C---:B------:R-:W-:Y:S01]  /*fa10*/  ISETP.GT.U32.AND P2, PT, R3.reuse, R9, PT ;  /* 0x000000090300720c */ /* 0x040fe20003f44070 */
[----:B------:R-:W-:Y:S01]  /*fa20*/  IMAD R10, R3, R15, R10 ;  /* 0x0000000f030a7224 */ /* 0x000fe200078e020a */
[----:B------:R1:W-:Y:S01]  /*fa30*/  STL [R1+0x118], R17 ;  /* 0x0001181101007387 */ /* 0x0003e20000100800 */
[----:B------:R-:W-:-:S02]  /*fa40*/  IABS R14, R230 ;  /* 0x000000e6000e7213 */ /* 0x000fc40000000000 */
[----:B------:R-:W-:Y:S01]  /*fa50*/  ISETP.GE.AND P3, PT, R227, RZ, PT ;  /* 0x000000ffe300720c */ /* 0x000fe20003f66270 */
[----:B0-----:R-:W-:Y:S02]  /*fa60*/  IMAD.MOV.U32 R18, RZ, RZ, R13 ;  /* 0x000000ffff127224 */ /* 0x001fe400078e000d */
[----:B-1----:R-:W-:Y:S02]  /*fa70*/  IMAD.MOV.U32 R17, RZ, RZ, R12 ;  /* 0x000000ffff117224 */ /* 0x002fe400078e000c */
[----:B------:R-:W-:-:S04]  /*fa80*/  IMAD.HI.U32 R12, R4, R14, RZ ;  /* 0x0000000e040c7227 */ /* 0x000fc800078e00ff */
[----:B------:R-:W-:Y:S01]  /*fa90*/  @!P5 IMAD.MOV R17, RZ, RZ, -R17 ;  /* 0x000000ffff11d224 */ /* 0x000fe200078e0a11 */
[----:B------:R-:W-:Y:S01]  /*faa0*/  ISETP.GT.U32.AND P5, PT, R3, R10, PT ;  /* 0x0000000a0300720c */ /* 0x000fe20003fa4070 */
[----:B------:R-:W-:Y:S02]  /*fab0*/  @!P6 IMAD.MOV R18, RZ, RZ, -R18 ;  /* 0x000000ffff12e224 */ /* 0x000fe400078e0a12 */
[----:B------:R-:W-:Y:S02]  /*fac0*/  IMAD.MOV R12, RZ, RZ, -R12 ;  /* 0x000000ffff0c7224 */ /* 0x000fe400078e0a0c */
[--C-:B------:R-:W-:Y:S01]  /*fad0*/  @!P1 IMAD.IADD R11, R11, 0x1, -R3.reuse ;  /* 0x000000010b0b9824 */ /* 0x100fe200078e0a03 */
[----:B------:R0:W-:Y:S01]  /*fae0*/  STL [R1+0x10c], R18 ;  /* 0x00010c1201007387 */ /* 0x0001e20000100800 */
[----:B------:R-:W-:Y:S01]  /*faf0*/  @!P2 IMAD.IADD R9, R9, 0x1, -R3 ;  /* 0x000000010909a824 */ /* 0x000fe200078e0a03 */
[----:B------:R-:W-:Y:S01]  /*fb00*/  IABS R13, R231 ;  /* 0x000000e7000d7213 */ /* 0x000fe20000000000 */
[C---:B------:R-:W-:Y:S01]  /*fb10*/  IMAD R14, R3.reuse, R12, R14 ;  /* 0x0000000c030e7224 */ /* 0x040fe200078e020e */
[----:B------:R1:W-:Y:S01]  /*fb20*/  STL [R1+0xf4], R17 ;  /* 0x0000f41101007387 */ /* 0x0003e20000100800 */
[----:B------:R-:W-:Y:S01]  /*fb30*/  IABS R15, R232 ;  /* 0x000000e8000f7213 */ /* 0x000fe20000000000 */
[----:B0-----:R-:W-:Y:S01]  /*fb40*/  IMAD.MOV.U32 R18, RZ, RZ, R11 ;  /* 0x000000ffff127224 */ /* 0x001fe200078e000b */
[----:B------:R-:W-:Y:S01]  /*fb50*/  ISETP.GT.U32.AND P2, PT, R3, R9, PT ;  /* 0x000000090300720c */ /* 0x000fe20003f44070 */
[----:B------:R-:W-:-:S02]  /*fb60*/  @!P5 IMAD.IADD R10, R10, 0x1, -R3 ;  /* 0x000000010a0ad824 */ /* 0x000fc400078e0a03 */
[----:B------:R-:W-:Y:S01]  /*fb70*/  @!P3 IMAD.MOV R18, RZ, RZ, -R18 ;  /* 0x000000ffff12b224 */ /* 0x000fe200078e0a12 */
[C---:B------:R-:W-:Y:S01]  /*fb80*/  ISETP.GT.U32.AND P3, PT, R3.reuse, R14, PT ;  /* 0x0000000e0300720c */ /* 0x040fe20003f64070 */
[----:B-1----:R-:W-:Y:S01]  /*fb90*/  IMAD.HI.U32 R17, R4, R13, RZ ;  /* 0x0000000d04117227 */ /* 0x002fe200078e00ff */
[----:B------:R-:W-:-:S03]  /*fba0*/  ISETP.GT.U32.AND P5, PT, R3, R10, PT ;  /* 0x0000000a0300720c */ /* 0x000fc60003fa4070 */
[----:B------:R-:W-:Y:S01]  /*fbb0*/  IMAD.HI.U32 R16, R4, R15, RZ ;  /* 0x0000000f04107227 */ /* 0x000fe200078e00ff */
[----:B------:R-:W-:-:S03]  /*fbc0*/  ISETP.GE.AND P0, PT, R228, RZ, PT ;  /* 0x000000ffe400720c */ /* 0x000fc60003f06270 */
[----:B------:R-:W-:Y:S02]  /*fbd0*/  IMAD.MOV R17, RZ, RZ, -R17 ;  /* 0x000000ffff117224 */ /* 0x000fe400078e0a11 */
[----:B------:R-:W-:Y:S02]  /*fbe0*/  IMAD.MOV R16, RZ, RZ, -R16 ;  /* 0x000000ffff107224 */ /* 0x000fe400078e0a10 */
[----:B------:R-:W-:Y:S02]  /*fbf0*/  IMAD R13, R3, R17, R13 ;  /* 0x00000011030d7224 */ /* 0x000fe400078e020d */
[----:B------:R-:W-:Y:S02]  /*fc00*/  @!P2 IMAD.IADD R9, R9, 0x1, -R3 ;  /* 0x000000010909a824 */ /* 0x000fe400078e0a03 */
[C---:B------:R-:W-:Y:S01]  /*fc10*/  IMAD R11, R3.reuse, R16, R15 ;  /* 0x00000010030b7224 */ /* 0x040fe200078e020f */
[----:B------:R-:W-:Y:S01]  /*fc20*/  ISETP.GT.U32.AND P2, PT, R3, R13, PT ;  /* 0x0000000d0300720c */ /* 0x000fe20003f44070 */
[--C-:B------:R-:W-:Y:S01]  /*fc30*/  @!P3 IMAD.IADD R14, R14, 0x1, -R3.reuse ;  /* 0x000000010e0eb824 */ /* 0x100fe200078e0a03 */
[----:B------:R0:W-:Y:S01]  /*fc40*/  STL [R1+0xe4], R18 ;  /* 0x0000e41201007387 */ /* 0x0001e20000100800 */
[----:B------:R-:W-:Y:S01]  /*fc50*/  ISETP.GE.AND P4, PT, R229, RZ, PT ;  /* 0x000000ffe500720c */ /* 0x000fe20003f86270 */
[----:B------:R-:W-:Y:S01]  /*fc60*/  @!P5 IMAD.IADD R10, R10, 0x1, -R3 ;  /* 0x000000010a0ad824 */ /* 0x000fe200078e0a03 */
[----:B------:R-:W-:-:S02]  /*fc70*/  IABS R12, R233 ;  /* 0x000000e9000c7213 */ /* 0x000fc40000000000 */
[C---:B------:R-:W-:Y:S02]  /*fc80*/  ISETP.GT.U32.AND P5, PT, R3.reuse, R11, PT ;  /* 0x0000000b0300720c */ /* 0x040fe40003fa4070 */
[----:B------:R-:W-:Y:S01]  /*fc90*/  ISETP.GT.U32.AND P3, PT, R3, R14, PT ;  /* 0x0000000e0300720c */ /* 0x000fe20003f64070 */
[----:B0-----:R-:W-:Y:S01]  /*fca0*/  IMAD.MOV.U32 R18, RZ, RZ, R9 ;  /* 0x000000ffff127224 */ /* 0x001fe200078e0009 */
[----:B------:R-:W-:Y:S01]  /*fcb0*/  IABS R15, R234 ;  /* 0x000000ea000f7213 */ /* 0x000fe20000000000 */
[----:B------:R-:W-:-:S04]  /*fcc0*/  IMAD.HI.U32 R16, R4, R12, RZ ;  /* 0x0000000c04107227 */ /* 0x000fc800078e00ff */
[----:B------:R-:W-:Y:S01]  /*fcd0*/  @!P0 IMAD.MOV R18, RZ, RZ, -R18 ;  /* 0x000000ffff128224 */ /* 0x000fe200078e0a12 */
[----:B------:R-:W-:Y:S01]  /*fce0*/  IABS R17, R235 ;  /* 0x000000eb00117213 */ /* 0x000fe20000000000 */
[----:B------:R-:W-:Y:S01]  /*fcf0*/  @!P2 IMAD.IADD R13, R13, 0x1, -R3 ;  /* 0x000000010d0da824 */ /* 0x000fe200078e0a03 */
[----:B------:R-:W-:Y:S02]  /*fd00*/  ISETP.GE.AND P6, PT, R230, RZ, PT ;  /* 0x000000ffe600720c */ /* 0x000fe40003fc6270 */
[----:B------:R0:W-:Y:S01]  /*fd10*/  STL [R1+0xd0], R18 ;  /* 0x0000d01201007387 */ /* 0x0001e20000100800 */
[----:B------:R-:W-:Y:S02]  /*fd20*/  IMAD.MOV.U32 R9, RZ, RZ, R17 ;  /* 0x000000ffff097224 */ /* 0x000fe400078e0011 */
[----:B------:R-:W-:Y:S02]  /*fd30*/  @!P4 IMAD.MOV R10, RZ, RZ, -R10 ;  /* 0x000000ffff0ac224 */ /* 0x000fe400078e0a0a */
[----:B------:R-:W-:-:S02]  /*fd40*/  @!P5 IMAD.IADD R11, R11, 0x1, -R3 ;  /* 0x000000010b0bd824 */ /* 0x000fc400078e0a03 */
[----:B0-----:R-:W-:Y:S02]  /*fd50*/  IMAD.MOV R18, RZ, RZ, -R16 ;  /* 0x000000ffff127224 */ /* 0x001fe400078e0a10 */
[----:B------:R-:W-:Y:S01]  /*fd60*/  IMAD.HI.U32 R16, R4, R15, RZ ;  /* 0x0000000f04107227 */ /* 0x000fe200078e00ff */
[----:B------:R-:W-:-:S03]  /*fd70*/  ISETP.GT.U32.AND P5, PT, R3, R13, PT ;  /* 0x0000000d0300720c */ /* 0x000fc60003fa4070 */
[C---:B------:R-:W-:Y:S02]  /*fd80*/  IMAD R12, R3.reuse, R18, R12 ;  /* 0x00000012030c7224 */ /* 0x040fe400078e020c */
[----:B------:R-:W-:Y:S02]  /*fd90*/  IMAD.MOV R16, RZ, RZ, -R16 ;  /* 0x000000ffff107224 */ /* 0x000fe400078e0a10 */
[----:B------:R-:W-:Y:S01]  /*fda0*/  @!P3 IMAD.IADD R14, R14, 0x1, -R3 ;  /* 0x000000010e0eb824 */ /* 0x000fe200078e0a03 */
[----:B------:R0:W-:Y:S01]  /*fdb0*/  STL [R1+0xc4], R10 ;  /* 0x0000c40a01007387 */ /* 0x0001e20000100800 */
[----:B------:R-:W-:Y:S01]  /*fdc0*/  IMAD.HI.U32 R17, R4, R9, RZ ;  /* 0x0000000904117227 */ /* 0x000fe200078e00ff */
[----:B------:R-:W-:-:S03]  /*fdd0*/  ISETP.GT.U32.AND P3, PT, R3, R12, PT ;  /* 0x0000000c0300720c */ /* 0x000fc60003f64070 */
[----:B------:R-:W-:Y:S02]  /*fde0*/  IMAD.MOV.U32 R18, RZ, RZ, R14 ;  /* 0x000000ffff127224 */ /* 0x000fe400078e000e */
[----:B------:R-:W-:Y:S02]  /*fdf0*/  IMAD.MOV R17, RZ, RZ, -R17 ;  /* 0x000000ffff117224 */ /* 0x000fe400078e0a11 */
[C---:B0-----:R-:W-:Y:S02]  /*fe00*/  IMAD R10, R3.reuse, R16, R15 ;  /* 0x00000010030a7224 */ /* 0x041fe400078e020f */
[----:B------:R-:W-:Y:S02]  /*fe10*/  @!P6 IMAD.MOV R18, RZ, RZ, -R18 ;  /* 0x000000ffff12e224 */ /* 0x000fe400078e0a12 */
[C---:B------:R-:W-:Y:S01]  /*fe20*/  IMAD R9, R3.reuse, R17, R9 ;  /* 0x0000001103097224 */ /* 0x040fe200078e0209 */
[----:B------:R-:W-:Y:S01]  /*fe30*/  ISETP.GT.U32.AND P6, PT, R3, R10, PT ;  /* 0x0000000a0300720c */ /* 0x000fe20003fc4070 */
[----:B------:R-:W-:-:S03]  /*fe40*/  @!P5 IMAD.IADD R13, R13, 0x1, -R3 ;  /* 0x000000010d0dd824 */ /* 0x000fc600078e0a03 */
[----:B------:R-:W-:Y:S01]  /*fe50*/  ISETP.GT.U32.AND P5, PT, R3, R9, PT ;  /* 0x000000090300720c */ /* 0x000fe20003fa4070 */
[----:B------:R-:W-:Y:S01]  /*fe60*/  @!P3 IMAD.IADD R12, R12, 0x1, -R3 ;  /* 0x000000010c0cb824 */ /* 0x000fe200078e0a03 */
[----:B------:R-:W-:Y:S02]  /*fe70*/  IABS R15, R236 ;  /* 0x000000ec000f7213 */ /* 0x000fe40000000000 */
[----:B------:R-:W-:-:S03]  /*fe80*/  IABS R14, R237 ;  /* 0x000000ed000e7213 */ /* 0x000fc60000000000 */
[----:B------:R-:W-:-:S04]  /*fe90*/  IMAD.HI.U32 R17, R4, R15, RZ ;  /* 0x0000000f04117227 */ /* 0x000fc800078e00ff */
[----:B------:R-:W-:Y:S01]  /*fea0*/  @!P6 IMAD.IADD R10, R10, 0x1, -R3 ;  /* 0x000000010a0ae824 */ /* 0x000fe200078e0a03 */
[----:B------:R-:W-:Y:S01]  /*feb0*/  ISETP.GT.U32.AND P6, PT, R3, R12, PT ;  /* 0x0000000c0300720c */ /* 0x000fe20003fc4070 */
[----:B------:R0:W-:Y:S01]  /*fec0*/  STL [R1+0xc0], R18 ;  /* 0x0000c01201007387 */ /* 0x0001e20000100800 */
[----:B------:R-:W-:Y:S02]  /*fed0*/  IMAD.MOV R17, RZ, RZ, -R17 ;  /* 0x000000ffff117224 */ /* 0x000fe400078e0a11 */
[----:B------:R-:W-:Y:S01]  /*fee0*/  @!P5 IMAD.IADD R9, R9, 0x1, -R3 ;  /* 0x000000010909d824 */ /* 0x000fe200078e0a03 */
[----:B------:R-:W-:Y:S01]  /*fef0*/  ISETP.GT.U32.AND P5, PT, R3, R10, PT ;  /* 0x0000000a0300720c */ /* 0x000fe20003fa4070 */
[----:B------:R-:W-:Y:S01]  /*ff00*/  IMAD.HI.U32 R16, R4, R14, RZ ;  /* 0x0000000e04107227 */ /* 0x000fe200078e00ff */
[----:B0-----:R-:W-:-:S03]  /*ff10*/  IABS R18, R238 ;  /* 0x000000ee00127213 */ /* 0x001fc60000000000 */
[C---:B------:R-:W-:Y:S02]  /*ff20*/  IMAD R15, R3.reuse, R17, R15 ;  /* 0x00000011030f7224 */ /* 0x040fe400078e020f */
[----:B------:R-:W-:Y:S02]  /*ff30*/  IMAD.MOV R16, RZ, RZ, -R16 ;  /* 0x000000ffff107224 */ /* 0x000fe400078e0a10 */
[----:B------:R-:W-:Y:S02]  /*ff40*/  IMAD.MOV.U32 R20, RZ, RZ, R13 ;  /* 0x000000ffff147224 */ /* 0x000fe400078e000d */
[----:B------:R-:W-:Y:S02]  /*ff50*/  IMAD.MOV.U32 R13, RZ, RZ, R18 ;  /* 0x000000ffff0d7224 */ /* 0x000fe400078e0012 */
[----:B------:R-:W-:Y:S01]  /*ff60*/  @!P6 IMAD.IADD R12, R12, 0x1, -R3 ;  /* 0x000000010c0ce824 */ /* 0x000fe200078e0a03 */
[C---:B------:R-:W-:Y:S01]  /*ff70*/  ISETP.GT.U32.AND P6, PT, R3.reuse, R15, PT ;  /* 0x0000000f0300720c */ /* 0x040fe20003fc4070 */
[----:B------:R-:W-:-:S02]  /*ff80*/  IMAD R14, R3, R16, R14 ;  /* 0x00000010030e7224 */ /* 0x000fc400078e020e */
[----:B------:R-:W-:Y:S01]  /*ff90*/  IMAD.HI.U32 R16, R4, R13, RZ ;  /* 0x0000000d04107227 */ /* 0x000fe200078e00ff */
[----:B------:R-:W-:Y:S02]  /*ffa0*/  ISETP.GE.AND P1, PT, R231, RZ, PT ;  /* 0x000000ffe700720c */ /* 0x000fe40003f26270 */
[C---:B------:R-:W-:Y:S01]  /*ffb0*/  ISETP.GT.U32.AND P4, PT, R3.reuse, R11, PT ;  /* 0x0000000b0300720c */ /* 0x040fe20003f84070 */
[----:B------:R-:W-:Y:S02]  /*ffc0*/  IMAD.MOV R16, RZ, RZ, -R16 ;  /* 0x000000ffff107224 */ /* 0x000fe400078e0a10 */
[----:B------:R-:W-:Y:S01]  /*ffd0*/  @!P5 IMAD.IADD R10, R10, 0x1, -R3 ;  /* 0x000000010a0ad824 */ /* 0x000fe200078e0a03 */
[C---:B------:R-:W-:Y:S01]  /*ffe0*/  ISETP.GT.U32.AND P5, PT, R3.reuse, R14, PT ;  /* 0x0000000e0300720c */ /* 0x040fe20003fa4070 */
[----:B------:R-:W-:Y:S01]  /*fff0*/  IMAD R13, R3, R16, R13 ;  /* 0x00000010030d7224 */ /* 0x000fe200078e020d */
[----:B------:R-:W-:Y:S01]  /*10000*/  ISETP.GE.AND P0, PT, R232, RZ, PT ;  /* 0x000000ffe800720c */ /* 0x000fe20003f06270 */
[----:B------:R-:W-:Y:S01]  /*10010*/  @!P6 IMAD.IADD R15, R15, 0x1, -R3 ;  /* 0x000000010f0fe824 */ /* 0x000fe200078e0a03 */
[----:B------:R-:W-:-:S02]  /*10020*/  ISETP.GE.AND P2, PT, R233, RZ, PT ;  /* 0x000000ffe900720c */ /* 0x000fc40003f46270 */
[----:B------:R-:W-:Y:S01]  /*10030*/  ISETP.GT.U32.AND P6, PT, R3, R13, PT ;  /* 0x0000000d0300720c */ /* 0x000fe20003fc4070 */
[----:B------:R-:W-:Y:S02]  /*10040*/  @!P1 IMAD.MOV R20, RZ, RZ, -R20 ;  /* 0x000000ffff149224 */ /* 0x000fe400078e0a14 */
[----:B------:R-:W-:-:S04]  /*10050*/  @!P4 IMAD.IADD R11, R11, 0x1, -R3 ;  /* 0x000000010b0bc824 */ /* 0x000fc800078e0a03 */
[----:B------:R-:W-:Y:S01]  /*10060*/  @!P5 IMAD.IADD R14, R14, 0x1, -R3 ;  /* 0x000000010e0ed824 */ /* 0x000fe200078e0a03 */
[----:B------:R-:W-:Y:S01]  /*10070*/  ISETP.GT.U32.AND P5, PT, R3, R15, PT ;  /* 0x0000000f0300720c */ /* 0x000fe20003fa4070 */
[----:B------:R-:W-:Y:S01]  /*10080*/  IMAD.MOV.U32 R19, RZ, RZ, R11 ;  /* 0x000000ffff137224 */ /* 0x000fe200078e000b */
[----:B------:R0:W-:Y:S01]  /*10090*/  STL [R1+0xbc], R20 ;  /* 0x0000bc1401007387 */ /* 0x0001e20000100800 */
[----:B------:R-:W-:Y:S02]  /*100a0*/  IABS R11, R240 ;  /* 0x000000f0000b7213 */ /* 0x000fe40000000000 */
[----:B------:R-:W-:Y:S01]  /*100b0*/  @!P0 IMAD.MOV R19, RZ, RZ, -R19 ;  /* 0x000000ffff138224 */ /* 0x000fe200078e0a13 */
[----:B------:R-:W-:Y:S01]  /*100c0*/  ISETP.GE.AND P0, PT, R236, RZ, PT ;  /* 0x000000ffec00720c */ /* 0x000fe20003f06270 */
[----:B------:R-:W-:Y:S02]  /*100d0*/  @!P6 IMAD.IADD R13, R13, 0x1, -R3 ;  /* 0x000000010d0de824 */ /* 0x000fe400078e0a03 */
[----:B0-----:R-:W-:Y:S01]  /*100e0*/  IMAD.MOV.U32 R20, RZ, RZ, R12 ;  /* 0x000000ffff147224 */ /* 0x001fe200078e000c */
[----:B------:R-:W-:Y:S01]  /*100f0*/  IABS R16, R241 ;  /* 0x000000f100107213 */ /* 0x000fe20000000000 */
[----:B------:R-:W-:-:S04]  /*10100*/  IMAD.HI.U32 R18, R4, R11, RZ ;  /* 0x0000000b04127227 */ /* 0x000fc800078e00ff */
[----:B------:R-:W-:Y:S01]  /*10110*/  @!P2 IMAD.MOV R20, RZ, RZ, -R20 ;  /* 0x000000ffff14a224 */ /* 0x000fe200078e0a14 */
[----:B------:R-:W-:Y:S01]  /*10120*/  STL [R1+0xb8], R19 ;  /* 0x0000b81301007387 */ /* 0x000fe20000100800 */
[----:B------:R-:W-:Y:S01]  /*10130*/  IMAD.MOV R18, RZ, RZ, -R18 ;  /* 0x000000ffff127224 */ /* 0x000fe200078e0a12 */
[----:B------:R-:W-:Y:S02]  /*10140*/  ISETP.GT.U32.AND P6, PT, R3, R13, PT ;  /* 0x0000000d0300720c */ /* 0x000fe40003fc4070 */
[----:B------:R0:W-:Y:S01]  /*10150*/  STL [R1+0xb4], R20 ;  /* 0x0000b41401007387 */ /* 0x0001e20000100800 */
[----:B------:R-:W-:Y:S02]  /*10160*/  @!P5 IMAD.IADD R15, R15, 0x1, -R3 ;  /* 0x000000010f0fd824 */ /* 0x000fe400078e0a03 */
[----:B------:R-:W-:Y:S01]  /*10170*/  IMAD R11, R3, R18, R11 ;  /* 0x00000012030b7224 */ /* 0x000fe200078e020b */
[----:B------:R-:W-:Y:S01]  /*10180*/  ISETP.GE.AND P4, PT, R234, RZ, PT ;  /* 0x000000ffea00720c */ /* 0x000fe20003f86270 */
[----:B------:R-:W-:-:S02]  /*10190*/  IMAD.MOV.U32 R18, RZ, RZ, R15 ;  /* 0x000000ffff127224 */ /* 0x000fc400078e000f */
[----:B0-----:R-:W-:Y:S02]  /*101a0*/  IMAD.MOV.U32 R20, RZ, RZ, R10 ;  /* 0x000000ffff147224 */ /* 0x001fe400078e000a */
[----:B------:R-:W-:Y:S01]  /*101b0*/  IMAD.HI.U32 R10, R4, R16, RZ ;  /* 0x00000010040a7227 */ /* 0x000fe200078e00ff */
[----:B------:R-:W-:-:S03]  /*101c0*/  ISETP.GT.U32.AND P1, PT, R3, R9, PT ;  /* 0x000000090300720c */ /* 0x000fc60003f24070 */
[----:B------:R-:W-:Y:S01]  /*101d0*/  IMAD.MOV R10, RZ, RZ, -R10 ;  /* 0x000000ffff0a7224 */ /* 0x000fe200078e0a0a */
[----:B------:R-:W-:Y:S01]  /*101e0*/  ISETP.GE.AND P3, PT, R235, RZ, PT ;  /* 0x000000ffeb00720c */ /* 0x000fe20003f66270 */
[----:B------:R-:W-:Y:S01]  /*101f0*/  @!P0 IMAD.MOV R18, RZ, RZ, -R18 ;  /* 0x000000ffff128224 */ /* 0x000fe200078e0a12 */
[----:B------:R-:W-:Y:S01]  /*10200*/  IABS R17, R239 ;  /* 0x000000ef00117213 */ /* 0x000fe20000000000 */
[C---:B------:R-:W-:Y:S01]  /*10210*/  IMAD R10, R3.reuse, R10, R16 ;  /* 0x0000000a030a7224 */ /* 0x040fe200078e0210 */
[----:B------:R-:W-:Y:S01]  /*10220*/  ISETP.GT.U32.AND P0, PT, R3, R11, PT ;  /* 0x0000000b0300720c */ /* 0x000fe20003f04070 */
[----:B------:R-:W-:Y:S02]  /*10230*/  @!P6 IMAD.IADD R13, R13, 0x1, -R3 ;  /* 0x000000010d0de824 */ /* 0x000fe400078e0a03 */
[----:B------:R-:W-:Y:S01]  /*10240*/  IMAD.HI.U32 R19, R4, R17, RZ ;  /* 0x0000001104137227 */ /* 0x000fe200078e00ff */
[----:B------:R-:W-:-:S03]  /*10250*/  ISETP.GT.U32.AND P6, PT, R3, R10, PT ;  /* 0x0000000a0300720c */ /* 0x000fc60003fc4070 */
[----:B------:R-:W-:Y:S02]  /*10260*/  @!P1 IMAD.IADD R9, R9, 0x1, -R3 ;  /* 0x0000000109099824 */ /* 0x000fe400078e0a03 */
[----:B------:R-:W-:Y:S02]  /*10270*/  IMAD.MOV R19, RZ, RZ, -R19 ;  /* 0x000000ffff137224 */ /* 0x000fe400078e0a13 */
[----:B------:R-:W-:Y:S01]  /*10280*/  @!P4 IMAD.MOV R20, RZ, RZ, -R20 ;  /* 0x000000ffff14c224 */ /* 0x000fe200078e0a14 */
[C---:B------:R-:W-:Y:S01]  /*10290*/  ISETP.GT.U32.AND P4, PT, R3.reuse, R14, PT ;  /* 0x0000000e0300720c */ /* 0x040fe20003f84070 */
[----:B------:R-:W-:Y:S01]  /*102a0*/  IMAD R12, R3, R19, R17 ;  /* 0x00000013030c7224 */ /* 0x000fe200078e0211 */
[----:B------:R-:W-:Y:S01]  /*102b0*/  IABS R17, R242 ;  /* 0x000000f200117213 */ /* 0x000fe20000000000 */
[----:B------:R-:W-:Y:S01]  /*102c0*/  @!P3 IMAD.MOV R9, RZ, RZ, -R9 ;  /* 0x000000ffff09b224 */ /* 0x000fe200078e0a09 */
[----:B------:R-:W-:Y:S01]  /*102d0*/  IABS R16, R243 ;  /* 0x000000f300107213 */ /* 0x000fe20000000000 */
[--C-:B------:R-:W-:Y:S01]  /*102e0*/  @!P0 IMAD.IADD R11, R11, 0x1, -R3.reuse ;  /* 0x000000010b0b8824 */ /* 0x100fe200078e0a03 */
[----:B------:R-:W-:Y:S01]  /*102f0*/  STL [R1+0xb0], R20 ;  /* 0x0000b01401007387 */ /* 0x000fe20000100800 */
[--C-:B------:R-:W-:Y:S01]  /*10300*/  @!P6 IMAD.IADD R10, R10, 0x1, -R3.reuse ;  /* 0x000000010a0ae824 */ /* 0x100fe200078e0a03 */
[----:B------:R-:W-:Y:S01]  /*10310*/  ISETP.GE.AND P1, PT, R237, RZ, PT ;  /* 0x000000ffed00720c */ /* 0x000fe20003f26270 */
[----:B------:R-:W-:Y:S01]  /*10320*/  IMAD.HI.U32 R19, R4, R16, RZ ;  /* 0x0000001004137227 */ /* 0x000fe200078e00ff */
[C---:B------:R-:W-:Y:S01]  /*10330*/  ISETP.GT.U32.AND P5, PT, R3.reuse, R12, PT ;  /* 0x0000000c0300720c */ /* 0x040fe20003fa4070 */
[----:B------:R0:W-:Y:S01]  /*10340*/  STL [R1+0xac], R9 ;  /* 0x0000ac0901007387 */ /* 0x0001e20000100800 */
[----:B------:R-:W-:Y:S01]  /*10350*/  ISETP.GT.U32.AND P6, PT, R3, R11, PT ;  /* 0x0000000b0300720c */ /* 0x000fe20003fc4070 */
[----:B------:R-:W-:-:S02]  /*10360*/  @!P4 IMAD.IADD R14, R14, 0x1, -R3 ;  /* 0x000000010e0ec824 */ /* 0x000fc400078e0a03 */
[----:B------:R-:W-:Y:S02]  /*10370*/  IMAD.MOV R19, RZ, RZ, -R19 ;  /* 0x000000ffff137224 */ /* 0x000fe400078e0a13 */
[----:B0-----:R-:W-:-:S04]  /*10380*/  IMAD.HI.U32 R9, R4, R17, RZ ;  /* 0x0000001104097227 */ /* 0x001fc800078e00ff */
[----:B------:R-:W-:Y:S01]  /*10390*/  IMAD.MOV R9, RZ, RZ, -R9 ;  /* 0x000000ffff097224 */ /* 0x000fe200078e0a09 */
[----:B------:R-:W-:Y:S01]  /*103a0*/  ISETP.GE.AND P2, PT, R238, RZ, PT ;  /* 0x000000ffee00720c */ /* 0x000fe20003f46270 */
[----:B------:R0:W-:Y:S01]  /*103b0*/  STL [R1+0xa8], R18 ;  /* 0x0000a81201007387 */ /* 0x0001e20000100800 */
[----:B------:R-:W-:Y:S02]  /*103c0*/  IMAD.MOV.U32 R20, RZ, RZ, R14 ;  /* 0x000000ffff147224 */ /* 0x000fe400078e000e */
[C---:B------:R-:W-:Y:S01]  /*103d0*/  IMAD R9, R3.reuse, R9, R17 ;  /* 0x0000000903097224 */ /* 0x040fe200078e0211 */
[----:B------:R-:W-:Y:S01]  /*103e0*/  IABS R17, R244 ;  /* 0x000000f400117213 */ /* 0x000fe20000000000 */
[C---:B------:R-:W-:Y:S02]  /*103f0*/  IMAD R16, R3.reuse, R19, R16 ;  /* 0x0000001303107224 */ /* 0x040fe400078e0210 */
[--C-:B------:R-:W-:Y:S01]  /*10400*/  @!P5 IMAD.IADD R12, R12, 0x1, -R3.reuse ;  /* 0x000000010c0cd824 */ /* 0x100fe200078e0a03 */
[----:B0-----:R-:W-:Y:S01]  /*10410*/  IABS R18, R245 ;  /* 0x000000f500127213 */ /* 0x001fe20000000000 */
[----:B------:R-:W-:Y:S01]  /*10420*/  @!P1 IMAD.MOV R20, RZ, RZ, -R20 ;  /* 0x000000ffff149224 */ /* 0x000fe200078e0a14 */
[----:B------:R-:W-:Y:S01]  /*10430*/  ISETP.GT.U32.AND P1, PT, R3, R10, PT ;  /* 0x0000000a0300720c */ /* 0x000fe20003f24070 */
[----:B------:R-:W-:Y:S01]  /*10440*/  @!P6 IMAD.IADD R11, R11, 0x1, -R3 ;  /* 0x000000010b0be824 */ /* 0x000fe200078e0a03 */
[----:B------:R-:W-:Y:S01]  /*10450*/  ISETP.GT.U32.AND P6, PT, R3, R16, PT ;  /* 0x000000100300720c */ /* 0x000fe20003fc4070 */
[----:B------:R-:W-:-:S02]  /*10460*/  IMAD.MOV.U32 R14, RZ, RZ, R18 ;  /* 0x000000ffff0e7224 */ /* 0x000fc400078e0012 */
[C---:B------:R-:W-:Y:S01]  /*10470*/  IMAD.HI.U32 R19, R4.reuse, R17, RZ ;  /* 0x0000001104137227 */ /* 0x040fe200078e00ff */
[----:B------:R-:W-:Y:S02]  /*10480*/  ISETP.GE.AND P5, PT, R241, RZ, PT ;  /* 0x000000fff100720c */ /* 0x000fe40003fa6270 */
[----:B------:R-:W-:Y:S01]  /*10490*/  ISETP.GT.U32.AND P0, PT, R3, R12, PT ;  /* 0x0000000c0300720c */ /* 0x000fe20003f04070 */
[----:B------:R-:W-:-:S04]  /*104a0*/  IMAD.HI.U32 R18, R4, R14, RZ ;  /* 0x0000000e04127227 */ /* 0x000fc800078e00ff */
[----:B------:R-:W-:Y:S02]  /*104b0*/  IMAD.MOV R19, RZ, RZ, -R19 ;  /* 0x000000ffff137224 */ /* 0x000fe400078e0a13 */
[----:B------:R-:W-:Y:S01]  /*104c0*/  @!P2 IMAD.MOV R13, RZ, RZ, -R13 ;  /* 0x000000ffff0da224 */ /* 0x000fe200078e0a0d */
[C---:B------:R-:W-:Y:S01]  /*104d0*/  ISETP.GT.U32.AND P2, PT, R3.reuse, R9, PT ;  /* 0x000000090300720c */ /* 0x040fe20003f44070 */
[----:B------:R-:W-:Y:S01]  /*104e0*/  IMAD.MOV R18, RZ, RZ, -R18 ;  /* 0x000000ffff127224 */ /* 0x000fe200078e0a12 */
[----:B------:R-:W-:Y:S01]  /*104f0*/  IABS R15, R246 ;  /* 0x000000f6000f7213 */ /* 0x000fe20000000000 */
[----:B------:R-:W-:Y:S01]  /*10500*/  IMAD R17, R3, R19, R17 ;  /* 0x0000001303117224 */ /* 0x000fe200078e0211 */
[----:B------:R-:W-:Y:S01]  /*10510*/  ISETP.GE.AND P3, PT, R239, RZ, PT ;  /* 0x000000ffef00720c */ /* 0x000fe20003f66270 */
[----:B------:R-:W-:Y:S01]  /*10520*/  STL [R1+0xa4], R20 ;  /* 0x0000a41401007387 */ /* 0x000fe20000100800 */
[----:B------:R-:W-:Y:S01]  /*10530*/  ISETP.GE.AND P4, PT, R240, RZ, PT ;  /* 0x000000fff000720c */ /* 0x000fe20003f86270 */
[----:B------:R-:W-:-:S02]  /*10540*/  @!P1 IMAD.IADD R10, R10, 0x1, -R3 ;  /* 0x000000010a0a9824 */ /* 0x000fc400078e0a03 */
[C---:B------:R-:W-:Y:S01]  /*10550*/  IMAD R14, R3.reuse, R18, R14 ;  /* 0x00000012030e7224 */ /* 0x040fe200078e020e */
[----:B------:R0:W-:Y:S01]  /*10560*/  STL [R1+0xa0], R13 ;  /* 0x0000a00d01007387 */ /* 0x0001e20000100800 */
[--C-:B------:R-:W-:Y:S01]  /*10570*/  @!P6 IMAD.IADD R16, R16, 0x1, -R3.reuse ;  /* 0x000000011010e824 */ /* 0x100fe200078e0a03 */
[C---:B------:R-:W-:Y:S01]  /*10580*/  ISETP.GT.U32.AND P6, PT, R3.reuse, R17, PT ;  /* 0x000000110300720c */ /* 0x040fe20003fc4070 */
[----:B------:R-:W-:Y:S02]  /*10590*/  @!P0 IMAD.IADD R12, R12, 0x1, -R3 ;  /* 0x000000010c0c8824 */ /* 0x000fe400078e0a03 */
[----:B------:R-:W-:Y:S01]  /*105a0*/  @!P5 IMAD.MOV R10, RZ, RZ, -R10 ;  /* 0x000000ffff0ad224 */ /* 0x000fe200078e0a0a */
[----:B------:R-:W-:Y:S01]  /*105b0*/  ISETP.GT.U32.AND P5, PT, R3, R14, PT ;  /* 0x0000000e0300720c */ /* 0x000fe20003fa4070 */
[----:B0-----:R-:W-:Y:S02]  /*105c0*/  IMAD.MOV.U32 R13, RZ, RZ, R15 ;  /* 0x000000ffff0d7224 */ /* 0x001fe400078e000f */
[----:B------:R-:W-:-:S02]  /*105d0*/  IMAD.MOV.U32 R21, RZ, RZ, R12 ;  /* 0x000000ffff157224 */ /* 0x000fc400078e000c */
[----:B------:R-:W-:-:S04]  /*105e0*/  IMAD.HI.U32 R15, R4, R13, RZ ;  /* 0x0000000d040f7227 */ /* 0x000fc800078e00ff */
[----:B------:R-:W-:Y:S02]  /*105f0*/  @!P2 IMAD.IADD R9, R9, 0x1, -R3 ;  /* 0x000000010909a824 */ /* 0x000fe400078e0a03 */
[----:B------:R-:W-:Y:S02]  /*10600*/  IMAD.MOV.U32 R20, RZ, RZ, R11 ;  /* 0x000000ffff147224 */ /* 0x000fe400078e000b */
[----:B------:R-:W-:Y:S02]  /*10610*/  IMAD.MOV R15, RZ, RZ, -R15 ;  /* 0x000000ffff0f7224 */ /* 0x000fe400078e0a0f */
[----:B------:R-:W-:Y:S01]  /*10620*/  @!P3 IMAD.MOV R21, RZ, RZ, -R21 ;  /* 0x000000ffff15b224 */ /* 0x000fe200078e0a15 */
[C---:B------:R-:W-:Y:S01]  /*10630*/  ISETP.GT.U32.AND P3, PT, R3.reuse, R9, PT ;  /* 0x000000090300720c */ /* 0x040fe20003f64070 */
[----:B------:R-:W-:Y:S02]  /*10640*/  @!P4 IMAD.MOV R20, RZ, RZ, -R20 ;  /* 0x000000ffff14c224 */ /* 0x000fe400078e0a14 */
[----:B------:R-:W-:Y:S01]  /*10650*/  IMAD R11, R3, R15, R13 ;  /* 0x0000000f030b7224 */ /* 0x000fe200078e020d */
[----:B------:R-:W-:Y:S01]  /*10660*/  IABS R15, R247 ;  /* 0x000000f7000f7213 */ /* 0x000fe20000000000 */
[--C-:B------:R-:W-:Y:S01]  /*10670*/  @!P6 IMAD.IADD R17, R17, 0x1, -R3.reuse ;  /* 0x000000011111e824 */ /* 0x100fe200078e0a03 */
[----:B------:R-:W-:Y:S01]  /*10680*/  IABS R12, R248 ;  /* 0x000000f8000c7213 */ /* 0x000fe20000000000 */
[----:B------:R-:W-:Y:S01]  /*10690*/  STL [R1+0x98], R21 ;  /* 0x0000981501007387 */ /* 0x000fe20000100800 */
[----:B------:R-:W-:Y:S01]  /*106a0*/  @!P5 IMAD.IADD R14, R14, 0x1, -R3 ;  /* 0x000000010e0ed824 */ /* 0x000fe200078e0a03 */
[----:B------:R-:W-:-:S02]  /*106b0*/  ISETP.GT.U32.AND P4, PT, R3, R16, PT ;  /* 0x000000100300720c */ /* 0x000fc40003f84070 */
[----:B------:R-:W-:Y:S01]  /*106c0*/  STL [R1+0x94], R20 ;  /* 0x0000941401007387 */ /* 0x000fe20000100800 */
[C---:B------:R-:W-:Y:S01]  /*106d0*/  ISETP.GT.U32.AND P6, PT, R3.reuse, R17, PT ;  /* 0x000000110300720c */ /* 0x040fe20003fc4070 */
[C---:B------:R-:W-:Y:S02]  /*106e0*/  IMAD.HI.U32 R13, R4.reuse, R12, RZ ;  /* 0x0000000c040d7227 */ /* 0x040fe400078e00ff */
[----:B------:R0:W-:Y:S01]  /*106f0*/  STL [R1+0x90], R10 ;  /* 0x0000900a01007387 */ /* 0x0001e20000100800 */
[----:B------:R-:W-:Y:S01]  /*10700*/  ISETP.GT.U32.AND P5, PT, R3, R14, PT ;  /* 0x0000000e0300720c */ /* 0x000fe20003fa4070 */
[----:B------:R-:W-:Y:S02]  /*10710*/  IMAD.MOV R13, RZ, RZ, -R13 ;  /* 0x000000ffff0d7224 */ /* 0x000fe400078e0a0d */
[----:B0-----:R-:W-:-:S04]  /*10720*/  IMAD.HI.U32 R10, R4, R15, RZ ;  /* 0x0000000f040a7227 */ /* 0x001fc800078e00ff */
[----:B------:R-:W-:Y:S02]  /*10730*/  IMAD.MOV R10, RZ, RZ, -R10 ;  /* 0x000000ffff0a7224 */ /* 0x000fe400078e0a0a */
[----:B------:R-:W-:Y:S01]  /*10740*/  @!P3 IMAD.IADD R9, R9, 0x1, -R3 ;  /* 0x000000010909b824 */ /* 0x000fe200078e0a03 */
[C---:B------:R-:W-:Y:S01]  /*10750*/  ISETP.GT.U32.AND P3, PT, R3.reuse, R11, PT ;  /* 0x0000000b0300720c */ /* 0x040fe20003f64070 */
[C---:B------:R-:W-:Y:S01]  /*10760*/  IMAD R15, R3.reuse, R10, R15 ;  /* 0x0000000a030f7224 */ /* 0x040fe200078e020f */
[----:B------:R-:W-:Y:S01]  /*10770*/  IABS R18, R249 ;  /* 0x000000f900127213 */ /* 0x000fe20000000000 */
[----:B------:R-:W-:Y:S01]  /*10780*/  IMAD R12, R3, R13, R12 ;  /* 0x0000000d030c7224 */ /* 0x000fe200078e020c */
[----:B------:R-:W-:Y:S01]  /*10790*/  IABS R13, R250 ;  /* 0x000000fa000d7213 */ /* 0x000fe20000000000 */
[--C-:B------:R-:W-:Y:S01]  /*107a0*/  @!P6 IMAD.IADD R17, R17, 0x1, -R3.reuse ;  /* 0x000000011111e824 */ /* 0x100fe200078e0a03 */
[----:B------:R-:W-:Y:S01]  /*107b0*/  ISETP.GE.AND P0, PT, R242, RZ, PT ;  /* 0x000000fff200720c */ /* 0x000fe20003f06270 */
[----:B------:R-:W-:Y:S01]  /*107c0*/  @!P4 IMAD.IADD R16, R16, 0x1, -R3 ;  /* 0x000000011010c824 */ /* 0x000fe200078e0a03 */
[----:B------:R-:W-:Y:S01]  /*107d0*/  ISETP.GT.U32.AND P6, PT, R3, R15, PT ;  /* 0x0000000f0300720c */ /* 0x000fe20003fc4070 */
[----:B------:R-:W-:Y:S01]  /*107e0*/  IMAD.MOV.U32 R19, RZ, RZ, R9 ;  /* 0x000000ffff137224 */ /* 0x000fe200078e0009 */
[----:B------:R-:W-:Y:S01]  /*107f0*/  ISETP.GE.AND P4, PT, R245, RZ, PT ;  /* 0x000000fff500720c */ /* 0x000fe20003f86270 */
[----:B------:R-:W-:Y:S01]  /*10800*/  IMAD.HI.U32 R9, R4, R18, RZ ;  /* 0x0000001204097227 */ /* 0x000fe200078e00ff */
[----:B------:R-:W-:-:S03]  /*10810*/  ISETP.GE.AND P1, PT, R243, RZ, PT ;  /* 0x000000fff300720c */ /* 0x000fc60003f26270 */
[----:B------:R-:W-:-:S04]  /*10820*/  IMAD.HI.U32 R20, R4, R13, RZ ;  /* 0x0000000d04147227 */ /* 0x000fc800078e00ff */
[----:B------:R-:W-:Y:S01]  /*10830*/  @!P5 IMAD.IADD R14, R14, 0x1, -R3 ;  /* 0x000000010e0ed824 */ /* 0x000fe200078e0a03 */
[----:B------:R-:W-:Y:S01]  /*10840*/  ISETP.GT.U32.AND P5, PT, R3, R12, PT ;  /* 0x0000000c0300720c */ /* 0x000fe20003fa4070 */
[----:B------:R-:W-:Y:S02]  /*10850*/  IMAD.MOV R9, RZ, RZ, -R9 ;  /* 0x000000ffff097224 */ /* 0x000fe400078e0a09 */
[----:B------:R-:W-:Y:S01]  /*10860*/  IMAD.MOV R20, RZ, RZ, -R20 ;  /* 0x000000ffff147224 */ /* 0x000fe200078e0a14 */
[----:B------:R-:W-:Y:S01]  /*10870*/  ISETP.GE.AND P2, PT, R244, RZ, PT ;  /* 0x000000fff400720c */ /* 0x000fe20003f46270 */
[----:B------:R-:W-:Y:S02]  /*10880*/  @!P3 IMAD.IADD R11, R11, 0x1, -R3 ;  /* 0x000000010b0bb824 */ /* 0x000fe400078e0a03 */
[C---:B------:R-:W-:Y:S02]  /*10890*/  IMAD R9, R3.reuse, R9, R18 ;  /* 0x0000000903097224 */ /* 0x040fe400078e0212 */
[----:B------:R-:W-:-:S02]  /*108a0*/  IMAD R13, R3, R20, R13 ;  /* 0x00000014030d7224 */ /* 0x000fc400078e020d */
[----:B------:R-:W-:Y:S01]  /*108b0*/  @!P0 IMAD.MOV R19, RZ, RZ, -R19 ;  /* 0x000000ffff138224 */ /* 0x000fe200078e0a13 */
[----:B------:R-:W-:Y:S01]  /*108c0*/  ISETP.GT.U32.AND P0, PT, R3, R11, PT ;  /* 0x0000000b0300720c */ /* 0x000fe20003f04070 */
[--C-:B------:R-:W-:Y:S01]  /*108d0*/  @!P6 IMAD.IADD R15, R15, 0x1, -R3.reuse ;  /* 0x000000010f0fe824 */ /* 0x100fe200078e0a03 */
[C---:B------:R-:W-:Y:S01]  /*108e0*/  ISETP.GT.U32.AND P6, PT, R3.reuse, R9, PT ;  /* 0x000000090300720c */ /* 0x040fe20003fc4070 */
[----:B------:R-:W-:Y:S01]  /*108f0*/  IMAD.MOV.U32 R22, RZ, RZ, R16 ;  /* 0x000000ffff167224 */ /* 0x000fe200078e0010 */
[----:B------:R-:W-:Y:S01]  /*10900*/  IABS R10, R7 ;  /* 0x00000007000a7213 */ /* 0x000fe20000000000 */
[----:B------:R-:W-:Y:S01]  /*10910*/  @!P4 IMAD.MOV R14, RZ, RZ, -R14 ;  /* 0x000000ffff0ec224 */ /* 0x000fe200078e0a0e */
[C---:B------:R-:W-:Y:S01]  /*10920*/  ISETP.GT.U32.AND P4, PT, R3.reuse, R13, PT ;  /* 0x0000000d0300720c */ /* 0x040fe20003f84070 */
[----:B------:R-:W-:Y:S02]  /*10930*/  @!P5 IMAD.IADD R12, R12, 0x1, -R3 ;  /* 0x000000010c0cd824 */ /* 0x000fe400078e0a03 */
[----:B------:R-:W-:Y:S01]  /*10940*/  IMAD.MOV.U32 R21, RZ, RZ, R17 ;  /* 0x000000ffff157224 */ /* 0x000fe200078e0011 */
[----:B------:R-:W-:Y:S01]  /*10950*/  ISETP.GE.AND P3, PT, R246, RZ, PT ;  /* 0x000000fff600720c */ /* 0x000fe20003f66270 */
[----:B------:R-:W-:Y:S01]  /*10960*/  @!P1 IMAD.MOV R22, RZ, RZ, -R22 ;  /* 0x000000ffff169224 */ /* 0x000fe200078e0a16 */
[C---:B------:R-:W-:Y:S01]  /*10970*/  ISETP.GT.U32.AND P1, PT, R3.reuse, R15, PT ;  /* 0x0000000f0300720c */ /* 0x040fe20003f24070 */
[----:B------:R-:W-:Y:S01]  /*10980*/  IMAD.HI.U32 R18, R4, R10, RZ ;  /* 0x0000000a04127227 */ /* 0x000fe200078e00ff */
[----:B------:R0:W-:Y:S03]  /*10990*/  STL [R1+0x8c], R19 ;  /* 0x00008c1301007387 */ /* 0x0001e60000100800 */
[----:B------:R-:W-:Y:S01]  /*109a0*/  @!P2 IMAD.MOV R21, RZ, RZ, -R21 ;  /* 0x000000ffff15a224 */ /* 0x000fe200078e0a15 */
[----:B------:R-:W-:Y:S01]  /*109b0*/  ISETP.GT.U32.AND P2, PT, R3, R12, PT ;  /* 0x0000000c0300720c */ /* 0x000fe20003f44070 */
[----:B------:R-:W-:-:S02]  /*109c0*/  IMAD.MOV R18, RZ, RZ, -R18 ;  /* 0x000000ffff127224 */ /* 0x000fc400078e0a12 */
[--C-:B------:R-:W-:Y:S01]  /*109d0*/  @!P0 IMAD.IADD R11, R11, 0x1, -R3.reuse ;  /* 0x000000010b0b8824 */ /* 0x100fe200078e0a03 */
[----:B------:R-:W-:Y:S02]  /*109e0*/  ISETP.GE.AND P0, PT, R247, RZ, PT ;  /* 0x000000fff700720c */ /* 0x000fe40003f06270 */
[----:B0-----:R-:W-:Y:S01]  /*109f0*/  IABS R19, R8 ;  /* 0x0000000800137213 */ /* 0x001fe20000000000 */
[--C-:B------:R-:W-:Y:S02]  /*10a00*/  @!P6 IMAD.IADD R9, R9, 0x1, -R3.reuse ;  /* 0x000000010909e824 */ /* 0x100fe400078e0a03 */
[----:B------:R-:W-:Y:S02]  /*10a10*/  IMAD R10, R3, R18, R10 ;  /* 0x00000012030a7224 */ /* 0x000fe400078e020a */
[----:B------:R-:W-:Y:S01]  /*10a20*/  @!P4 IMAD.IADD R13, R13, 0x1, -R3 ;  /* 0x000000010d0dc824 */ /* 0x000fe200078e0a03 */
[----:B------:R-:W-:Y:S01]  /*10a30*/  ISETP.GE.AND P5, PT, R248, RZ, PT ;  /* 0x000000fff800720c */ /* 0x000fe20003fa6270 */
[----:B------:R-:W-:Y:S01]  /*10a40*/  IMAD.HI.U32 R16, R4, R19, RZ ;  /* 0x0000001304107227 */ /* 0x000fe200078e00ff */
[C---:B------:R-:W-:Y:S01]  /*10a50*/  ISETP.GT.U32.AND P6, PT, R3.reuse, R9, PT ;  /* 0x000000090300720c */ /* 0x040fe20003fc4070 */
[----:B------:R-:W-:Y:S01]  /*10a60*/  STL [R1+0x88], R22 ;  /* 0x0000881601007387 */ /* 0x000fe20000100800 */
[----:B------:R-:W-:Y:S01]  /*10a70*/  ISETP.GT.U32.AND P4, PT, R3, R13, PT ;  /* 0x0000000d0300720c */ /* 0x000fe20003f84070 */
[----:B------:R-:W-:-:S02]  /*10a80*/  @!P3 IMAD.MOV R11, RZ, RZ, -R11 ;  /* 0x000000ffff0bb224 */ /* 0x000fc400078e0a0b */
[--C-:B------:R-:W-:Y:S01]  /*10a90*/  @!P1 IMAD.IADD R15, R15, 0x1, -R3.reuse ;  /* 0x000000010f0f9824 */ /* 0x100fe200078e0a03 */
[----:B------:R-:W-:Y:S01]  /*10aa0*/  ISETP.GT.U32.AND P1, PT, R3, R10, PT ;  /* 0x0000000a0300720c */ /* 0x000fe20003f24070 */
[----:B------:R-:W-:Y:S01]  /*10ab0*/  IMAD.MOV R16, RZ, RZ, -R16 ;  /* 0x000000ffff107224 */ /* 0x000fe200078e0a10 */
[----:B------:R-:W-:Y:S01]  /*10ac0*/  STL [R1+0x84], R21 ;  /* 0x0000841501007387 */ /* 0x000fe20000100800 */
[----:B------:R-:W-:Y:S01]  /*10ad0*/  @!P2 IMAD.IADD R12, R12, 0x1, -R3 ;  /* 0x000000010c0ca824 */ /* 0x000fe200078e0a03 */
[----:B------:R-:W-:Y:S01]  /*10ae0*/  IABS R18, R2 ;  /* 0x0000000200127213 */ /* 0x000fe20000000000 */
[----:B------:R-:W-:Y:S01]  /*10af0*/  IMAD.MOV.U32 R17, RZ, RZ, R15 ;  /* 0x000000ffff117224 */ /* 0x000fe200078e000f */
[----:B------:R0:W-:Y:S01]  /*10b00*/  STL [R1+0x80], R14 ;  /* 0x0000800e01007387 */ /* 0x0001e20000100800 */
[----:B------:R-:W-:-:S03]  /*10b10*/  ISETP.GE.AND P3, PT, R249, RZ, PT ;  /* 0x000000fff900720c */ /* 0x000fc60003f66270 */
[----:B------:R1:W-:Y:S01]  /*10b20*/  STL [R1+0x7c], R11 ;  /* 0x00007c0b01007387 */ /* 0x0003e20000100800 */
[----:B------:R-:W-:Y:S01]  /*10b30*/  @!P0 IMAD.MOV R17, RZ, RZ, -R17 ;  /* 0x000000ffff118224 */ /* 0x000fe200078e0a11 */
[----:B------:R-:W-:Y:S01]  /*10b40*/  ISETP.GE.AND P2, PT, R250, RZ, PT ;  /* 0x000000fffa00720c */ /* 0x000fe20003f46270 */
[----:B------:R-:W-:Y:S01]  /*10b50*/  IMAD.MOV.U32 R50, RZ, RZ, R48 ;  /* 0x000000ffff327224 */ /* 0x000fe200078e0030 */
[----:B------:R-:W-:Y:S01]  /*10b60*/  ISETP.GE.AND P0, PT, R7, RZ, PT ;  /* 0x000000ff0700720c */ /* 0x000fe20003f06270 */
[----:B0-----:R-:W-:-:S04]  /*10b70*/  IMAD.HI.U32 R14, R4, R18, RZ ;  /* 0x00000012040e7227 */ /* 0x001fc800078e00ff */
[----:B-1----:R-:W-:Y:S02]  /*10b80*/  IMAD R11, R3, R16, R19 ;  /* 0x00000010030b7224 */ /* 0x002fe400078e0213 */
[----:B------:R-:W-:Y:S01]  /*10b90*/  IMAD.MOV.U32 R16, RZ, RZ, R12 ;  /* 0x000000ffff107224 */ /* 0x000fe200078e000c */
[----:B------:R-:W-:Y:S01]  /*10ba0*/  IABS R7, R5 ;  /* 0x0000000500077213 */ /* 0x000fe20000000000 */
[----:B------:R-:W-:Y:S02]  /*10bb0*/  IMAD.MOV.U32 R54, RZ, RZ, R49 ;  /* 0x000000ffff367224 */ /* 0x000fe400078e0031 */
[----:B------:R-:W-:Y:S02]  /*10bc0*/  IMAD.MOV.U32 R48, RZ, RZ, R46 ;  /* 0x000000ffff307224 */ /* 0x000fe400078e002e */
[----:B------:R-:W-:Y:S01]  /*10bd0*/  @!P5 IMAD.MOV R16, RZ, RZ, -R16 ;  /* 0x000000ffff10d224 */ /* 0x000fe200078e0a10 */
[----:B------:R-:W-:Y:S01]  /*10be0*/  STL [R1+0x78], R17 ;  /* 0x0000781101007387 */ /* 0x000fe20000100800 */
[----:B------:R-:W-:-:S02]  /*10bf0*/  IMAD.MOV.U32 R46, RZ, RZ, R45 ;  /* 0x000000ffff2e7224 */ /* 0x000fc400078e002d */
[----:B------:R-:W-:Y:S02]  /*10c00*/  IMAD.MOV.U32 R49, RZ, RZ, R41 ;  /* 0x000000ffff317224 */ /* 0x000fe400078e0029 */
[----:B------:R-:W-:Y:S02]  /*10c10*/  @!P6 IMAD.IADD R9, R9, 0x1, -R3 ;  /* 0x000000010909e824 */ /* 0x000fe400078e0a03 */
[----:B------:R-:W-:Y:S02]  /*10c20*/  IMAD.MOV.U32 R45, RZ, RZ, R44 ;  /* 0x000000ffff2d7224 */ /* 0x000fe400078e002c */
[----:B------:R-:W-:Y:S01]  /*10c30*/  IMAD.MOV.U32 R41, RZ, RZ, R43 ;  /* 0x000000ffff297224 */ /* 0x000fe200078e002b */
[----:B------:R-:W2:Y:S01]  /*10c40*/  LDL.LU R44, [R1+0xd8] ;  /* 0x0000d800012c7983 */ /* 0x000ea20000300800 */
[----:B------:R-:W-:Y:S02]  /*10c50*/  IMAD.MOV R15, RZ, RZ, -R14 ;  /* 0x000000ffff0f7224 */ /* 0x000fe400078e0a0e */
[----:B------:R-:W-:-:S02]  /*10c60*/  IMAD.MOV.U32 R43, RZ, RZ, R40 ;  /* 0x000000ffff2b7224 */ /* 0x000fc400078e0028 */
[--C-:B------:R-:W-:Y:S01]  /*10c70*/  @!P1 IMAD.IADD R10, R10, 0x1, -R3.reuse ;  /* 0x000000010a0a9824 */ /* 0x100fe200078e0a03 */
[----:B------:R-:W3:Y:S01]  /*10c80*/  LDL.LU R40, [R1+0x110] ;  /* 0x0001100001287983 */ /* 0x000ee20000300800 */
[----:B------:R-:W-:Y:S01]  /*10c90*/  @!P4 IMAD.IADD R13, R13, 0x1, -R3 ;  /* 0x000000010d0dc824 */ /* 0x000fe200078e0a03 */
[----:B------:R-:W-:Y:S01]  /*10ca0*/  ISETP.GE.AND P1, PT, R8, RZ, PT ;  /* 0x000000ff0800720c */ /* 0x000fe20003f26270 */
[----:B------:R-:W-:Y:S01]  /*10cb0*/  IMAD.MOV.U32 R8, RZ, RZ, R7 ;  /* 0x000000ffff087224 */ /* 0x000fe200078e0007 */
[----:B------:R0:W-:Y:S01]  /*10cc0*/  STL [R1+0x74], R16 ;  /* 0x0000741001007387 */ /* 0x0001e20000100800 */
[----:B------:R-:W-:Y:S02]  /*10cd0*/  IMAD R7, R3, R15, R18 ;  /* 0x0000000f03077224 */ /* 0x000fe400078e0212 */
[----:B------:R-:W-:Y:S02]  /*10ce0*/  IMAD.MOV.U32 R15, RZ, RZ, R13 ;  /* 0x000000ffff0f7224 */ /* 0x000fe400078e000d */
[----:B0-----:R-:W-:-:S02]  /*10cf0*/  IMAD.MOV.U32 R16, RZ, RZ, R9 ;  /* 0x000000ffff107224 */ /* 0x001fc400078e0009 */
[----:B------:R-:W-:Y:S02]  /*10d00*/  @!P2 IMAD.MOV R15, RZ, RZ, -R15 ;  /* 0x000000ffff0fa224 */ /* 0x000fe400078e0a0f */
[----:B------:R-:W-:Y:S02]  /*10d10*/  @!P3 IMAD.MOV R16, RZ, RZ, -R16 ;  /* 0x000000ffff10b224 */ /* 0x000fe400078e0a10 */
[----:B------:R-:W-:Y:S02]  /*10d20*/  IMAD.MOV.U32 R55, RZ, RZ, R49 ;  /* 0x000000ffff377224 */ /* 0x000fe400078e0031 */
[----:B------:R-:W-:Y:S01]  /*10d30*/  IMAD.MOV.U32 R49, RZ, RZ, R47 ;  /* 0x000000ffff317224 */ /* 0x000fe200078e002f */
[----:B------:R-:W-:Y:S01]  /*10d40*/  STL [R1+0x70], R16 ;  /* 0x0000701001007387 */ /* 0x000fe20000100800 */
[----:B------:R-:W-:Y:S02]  /*10d50*/  IMAD.MOV.U32 R47, RZ, RZ, R46 ;  /* 0x000000ffff2f7224 */ /* 0x000fe400078e002e */
[----:B------:R-:W-:Y:S01]  /*10d60*/  IMAD.MOV.U32 R46, RZ, RZ, R45 ;  /* 0x000000ffff2e7224 */ /* 0x000fe200078e002d */
[----:B------:R0:W-:Y:S04]  /*10d70*/  STL [R1+0x6c], R15 ;  /* 0x00006c0f01007387 */ /* 0x0001e80000100800 */
[----:B------:R-:W2:Y:S01]  /*10d80*/  LDL.LU R45, [R1+0x14] ;  /* 0x00001400012d7983 */ /* 0x000ea20000300800 */
[----:B------:R-:W-:-:S02]  /*10d90*/  ISETP.GT.U32.AND P6, PT, R3, R11, PT ;  /* 0x0000000b0300720c */ /* 0x000fc40003fc4070 */
[----:B------:R-:W-:Y:S02]  /*10da0*/  ISETP.GT.U32.AND P5, PT, R3, R10, PT ;  /* 0x0000000a0300720c */ /* 0x000fe40003fa4070 */
[----:B----4-:R-:W-:-:S09]  /*10db0*/  IABS R14, R6 ;  /* 0x00000006000e7213 */ /* 0x010fd20000000000 */
[----:B------:R-:W-:-:S05]  /*10dc0*/  @!P6 IMAD.IADD R11, R11, 0x1, -R3 ;  /* 0x000000010b0be824 */ /* 0x000fca00078e0a03 */
[----:B------:R-:W-:Y:S01]  /*10dd0*/  ISETP.GT.U32.AND P6, PT, R3, R11, PT ;  /* 0x0000000b0300720c */ /* 0x000fe20003fc4070 */
[----:B------:R-:W-:Y:S01]  /*10de0*/  IMAD.HI.U32 R12, R4, R8, RZ ;  /* 0x00000008040c7227 */ /* 0x000fe200078e00ff */
[----:B------:R-:W-:-:S03]  /*10df0*/  ISETP.GE.AND P3, PT, R2, RZ, PT ;  /* 0x000000ff0200720c */ /* 0x000fc60003f66270 */
[----:B------:R-:W-:Y:S01]  /*10e00*/  IMAD.HI.U32 R2, R4, R14, RZ ;  /* 0x0000000e04027227 */ /* 0x000fe200078e00ff */
[----:B------:R-:W-:-:S03]  /*10e10*/  ISETP.GT.U32.AND P4, PT, R3, R7, PT ;  /* 0x000000070300720c */ /* 0x000fc60003f84070 */
[----:B------:R-:W-:Y:S02]  /*10e20*/  IMAD.MOV R9, RZ, RZ, -R12 ;  /* 0x000000ffff097224 */ /* 0x000fe400078e0a0c */
[--C-:B------:R-:W-:Y:S02]  /*10e30*/  @!P5 IMAD.IADD R10, R10, 0x1, -R3.reuse ;  /* 0x000000010a0ad824 */ /* 0x100fe400078e0a03 */
[----:B------:R-:W-:Y:S01]  /*10e40*/  IMAD.MOV R2, RZ, RZ, -R2 ;  /* 0x000000ffff027224 */ /* 0x000fe200078e0a02 */
[----:B------:R-:W-:Y:S01]  /*10e50*/  ISETP.GE.AND P2, PT, R5, RZ, PT ;  /* 0x000000ff0500720c */ /* 0x000fe20003f46270 */
[----:B------:R-:W-:Y:S02]  /*10e60*/  @!P6 IMAD.IADD R11, R11, 0x1, -R3 ;  /* 0x000000010b0be824 */ /* 0x000fe400078e0a03 */
[----:B------:R-:W-:Y:S02]  /*10e70*/  IMAD R5, R3, R9, R8 ;  /* 0x0000000903057224 */ /* 0x000fe400078e0208 */
[----:B------:R-:W-:-:S02]  /*10e80*/  IMAD.MOV.U32 R51, RZ, RZ, R48 ;  /* 0x000000ffff337224 */ /* 0x000fc400078e0030 */
[----:B------:R-:W-:Y:S02]  /*10e90*/  IMAD R9, R3, R2, R14 ;  /* 0x0000000203097224 */ /* 0x000fe400078e020e */
[----:B0-----:R-:W-:Y:S02]  /*10ea0*/  IMAD.MOV.U32 R15, RZ, RZ, R10 ;  /* 0x000000ffff0f7224 */ /* 0x001fe400078e000a */
[----:B------:R-:W-:Y:S02]  /*10eb0*/  IMAD.MOV.U32 R48, RZ, RZ, R126 ;  /* 0x000000ffff307224 */ /* 0x000fe400078e007e */
[----:B------:R-:W-:Y:S01]  /*10ec0*/  IMAD.MOV.U32 R14, RZ, RZ, R11 ;  /* 0x000000ffff0e7224 */ /* 0x000fe200078e000b */
[----:B------:R-:W4:Y:S01]  /*10ed0*/  LDL.LU R126, [R1+0x1f4] ;  /* 0x0001f400017e7983 */ /* 0x000f220000300800 */
[----:B------:R-:W-:Y:S02]  /*10ee0*/  IMAD.MOV.U32 R53, RZ, RZ, R49 ;  /* 0x000000ffff357224 */ /* 0x000fe400078e0031 */
[----:B------:R-:W-:-:S02]  /*10ef0*/  @!P0 IMAD.MOV R15, RZ, RZ, -R15 ;  /* 0x000000ffff0f8224 */ /* 0x000fc400078e0a0f */
[----:B------:R-:W-:Y:S02]  /*10f00*/  IMAD.MOV.U32 R49, RZ, RZ, R48 ;  /* 0x000000ffff317224 */ /* 0x000fe400078e0030 */
[----:B------:R-:W-:Y:S01]  /*10f10*/  @!P1 IMAD.MOV R14, RZ, RZ, -R14 ;  /* 0x000000ffff0e9224 */ /* 0x000fe200078e0a0e */
[----:B------:R-:W-:Y:S01]  /*10f20*/  IABS R12, R51 ;  /* 0x00000033000c7213 */ /* 0x000fe20000000000 */
[----:B------:R-:W-:Y:S01]  /*10f30*/  @!P4 IMAD.IADD R7, R7, 0x1, -R3 ;  /* 0x000000010707c824 */ /* 0x000fe200078e0a03 */
[----:B------:R-:W-:Y:S01]  /*10f40*/  ISETP.GE.AND P4, PT, R51, RZ, PT ;  /* 0x000000ff3300720c */ /* 0x000fe20003f86270 */
[----:B------:R-:W-:Y:S02]  /*10f50*/  IMAD.MOV.U32 R51, RZ, RZ, R49 ;  /* 0x000000ffff337224 */ /* 0x000fe400078e0031 */
[----:B--2---:R-:W-:Y:S02]  /*10f60*/  IMAD.MOV.U32 R48, RZ, RZ, R45 ;  /* 0x000000ffff307224 */ /* 0x004fe400078e002d */
[----:B------:R-:W-:-:S02]  /*10f70*/  IMAD.MOV.U32 R45, RZ, RZ, R38 ;  /* 0x000000ffff2d7224 */ /* 0x000fc400078e0026 */
[----:B------:R-:W2:Y:S04]  /*10f80*/  LDL.LU R38, [R1+0x28] ;  /* 0x0000280001267983 */ /* 0x000ea80000300800 */
[----:B------:R-:W-:Y:S04]  /*10f90*/  STL [R1+0x68], R15 ;  /* 0x0000680f01007387 */ /* 0x000fe80000100800 */
[----:B------:R0:W-:Y:S04]  /*10fa0*/  STL [R1+0x64], R14 ;  /* 0x0000640e01007387 */ /* 0x0001e80000100800 */
[----:B------:R-:W3:Y:S01]  /*10fb0*/  LDL.LU R49, [R1+0x1c] ;  /* 0x00001c0001317983 */ /* 0x000ee20000300800 */
[----:B------:R-:W-:-:S02]  /*10fc0*/  IMAD.MOV.U32 R52, RZ, RZ, R48 ;  /* 0x000000ffff347224 */ /* 0x000fc400078e0030 */
[----:B------:R-:W-:Y:S02]  /*10fd0*/  IMAD.MOV.U32 R48, RZ, RZ, R47 ;  /* 0x000000ffff307224 */ /* 0x000fe400078e002f */
[----:B------:R-:W-:Y:S02]  /*10fe0*/  IMAD.MOV.U32 R47, RZ, RZ, R46 ;  /* 0x000000ffff2f7224 */ /* 0x000fe400078e002e */
[----:B------:R-:W4:Y:S01]  /*10ff0*/  LDL.LU R46, [R1+0x9c] ;  /* 0x00009c00012e7983 */ /* 0x000f220000300800 */
[----:B------:R-:W-:Y:S02]  /*11000*/  ISETP.GT.U32.AND P6, PT, R3, R5, PT ;  /* 0x000000050300720c */ /* 0x000fe40003fc4070 */
[----:B------:R-:W-:-:S05]  /*11010*/  IABS R2, R252 ;  /* 0x000000fc00027213 */ /* 0x000fca0000000000 */
[----:B------:R-:W-:-:S06]  /*11020*/  IMAD.HI.U32 R13, R4, R2, RZ ;  /* 0x00000002040d7227 */ /* 0x000fcc00078e00ff */
[----:B------:R-:W-:-:S05]  /*11030*/  @!P6 IMAD.IADD R5, R5, 0x1, -R3 ;  /* 0x000000010505e824 */ /* 0x000fca00078e0a03 */
[C---:B------:R-:W-:Y:S01]  /*11040*/  ISETP.GT.U32.AND P6, PT, R3.reuse, R5, PT ;  /* 0x000000050300720c */ /* 0x040fe20003fc4070 */
[----:B------:R-:W-:Y:S01]  /*11050*/  IMAD.MOV R11, RZ, RZ, -R13 ;  /* 0x000000ffff0b7224 */ /* 0x000fe200078e0a0d */
[----:B------:R-:W-:-:S03]  /*11060*/  ISETP.GT.U32.AND P0, PT, R3, R7, PT ;  /* 0x000000070300720c */ /* 0x000fc60003f04070 */
[----:B------:R-:W-:-:S08]  /*11070*/  IMAD R2, R3, R11, R2 ;  /* 0x0000000b03027224 */ /* 0x000fd000078e0202 */
[--C-:B------:R-:W-:Y:S01]  /*11080*/  @!P6 IMAD.IADD R5, R5, 0x1, -R3.reuse ;  /* 0x000000010505e824 */ /* 0x100fe200078e0a03 */
[----:B------:R-:W-:Y:S01]  /*11090*/  ISETP.GT.U32.AND P6, PT, R3, R2, PT ;  /* 0x000000020300720c */ /* 0x000fe20003fc4070 */
[----:B------:R-:W-:-:S04]  /*110a0*/  @!P0 IMAD.IADD R7, R7, 0x1, -R3 ;  /* 0x0000000107078824 */ /* 0x000fc800078e0a03 */
[----:B0-----:R-:W-:-:S04]  /*110b0*/  IMAD.MOV.U32 R14, RZ, RZ, R7 ;  /* 0x000000ffff0e7224 */ /* 0x001fc800078e0007 */
[----:B------:R-:W-:-:S04]  /*110c0*/  @!P3 IMAD.MOV R14, RZ, RZ, -R14 ;  /* 0x000000ffff0eb224 */ /* 0x000fc800078e0a0e */
[----:B------:R-:W-:-:S05]  /*110d0*/  @!P6 IMAD.IADD R2, R2, 0x1, -R3 ;  /* 0x000000010202e824 */ /* 0x000fca00078e0a03 */
[----:B------:R-:W-:Y:S01]  /*110e0*/  ISETP.GT.U32.AND P3, PT, R3, R2, PT ;  /* 0x000000020300720c */ /* 0x000fe20003f64070 */
[----:B------:R-:W-:Y:S01]  /*110f0*/  IMAD.MOV.U32 R7, RZ, RZ, R5 ;  /* 0x000000ffff077224 */ /* 0x000fe200078e0005 */
[----:B------:R-:W-:-:S03]  /*11100*/  IABS R8, R50 ;  /* 0x0000003200087213 */ /* 0x000fc60000000000 */
[----:B------:R-:W-:Y:S01]  /*11110*/  @!P2 IMAD.MOV R7, RZ, RZ, -R7 ;  /* 0x000000ffff07a224 */ /* 0x000fe200078e0a07 */
[----:B------:R-:W-:Y:S07]  /*11120*/  STL [R1+0x60], R14 ;  /* 0x0000600e01007387 */ /* 0x000fee0000100800 */
[----:B------:R-:W-:Y:S01]  /*11130*/  @!P3 IMAD.IADD R2, R2, 0x1, -R3 ;  /* 0x000000010202b824 */ /* 0x000fe200078e0a03 */
[----:B------:R-:W-:Y:S01]  /*11140*/  ISETP.GE.AND P3, PT, R50, RZ, PT ;  /* 0x000000ff3200720c */ /* 0x000fe20003f66270 */
[----:B------:R0:W-:Y:S01]  /*11150*/  STL [R1+0x5c], R7 ;  /* 0x00005c0701007387 */ /* 0x0001e20000100800 */
[----:B---3--:R-:W-:-:S02]  /*11160*/  IMAD.MOV.U32 R56, RZ, RZ, R49 ;  /* 0x000000ffff387224 */ /* 0x008fc400078e0031 */
[----:B------:R-:W-:Y:S02]  /*11170*/  IMAD.MOV.U32 R49, RZ, RZ, R48 ;  /* 0x000000ffff317224 */ /* 0x000fe400078e0030 */
[----:B------:R-:W-:Y:S02]  /*11180*/  IMAD.MOV.U32 R48, RZ, RZ, R45 ;  /* 0x000000ffff307224 */ /* 0x000fe400078e002d */
[----:B------:R-:W-:Y:S02]  /*11190*/  IMAD.MOV.U32 R45, RZ, RZ, R44 ;  /* 0x000000ffff2d7224 */ /* 0x000fe400078e002c */
[----:B------:R-:W-:Y:S02]  /*111a0*/  IMAD.MOV.U32 R44, RZ, RZ, R35 ;  /* 0x000000ffff2c7224 */ /* 0x000fe400078e0023 */
[----:B------:R-:W-:Y:S02]  /*111b0*/  IMAD.MOV.U32 R50, RZ, RZ, R49 ;  /* 0x000000ffff327224 */ /* 0x000fe400078e0031 */
[----:B------:R-:W-:-:S02]  /*111c0*/  IMAD.MOV.U32 R35, RZ, RZ, R34 ;  /* 0x000000ffff237224 */ /* 0x000fc400078e0022 */
[----:B------:R-:W-:Y:S02]  /*111d0*/  IMAD.MOV.U32 R49, RZ, RZ, R48 ;  /* 0x000000ffff317224 */ /* 0x000fe400078e0030 */
[----:B------:R-:W-:Y:S02]  /*111e0*/  IMAD.MOV.U32 R34, RZ, RZ, R33 ;  /* 0x000000ffff227224 */ /* 0x000fe400078e0021 */
[----:B------:R-:W-:Y:S01]  /*111f0*/  IMAD.MOV.U32 R48, RZ, RZ, R47 ;  /* 0x000000ffff307224 */ /* 0x000fe200078e002f */
[----:B------:R-:W3:Y:S01]  /*11200*/  LDL.LU R33, [R1+0x314] ;  /* 0x0003140001217983 */ /* 0x000ee20000300800 */
[----:B----4-:R-:W-:-:S03]  /*11210*/  IMAD.MOV.U32 R47, RZ, RZ, R46 ;  /* 0x000000ffff2f7224 */ /* 0x010fc600078e002e */
[----:B------:R-:W4:Y:S01]  /*11220*/  LDL.LU R46, [R1+0x2c] ;  /* 0x00002c00012e7983 */ /* 0x000f220000300800 */
[----:B------:R-:W-:Y:S01]  /*11230*/  IMAD.HI.U32 R10, R4, R12, RZ ;  /* 0x0000000c040a7227 */ /* 0x000fe200078e00ff */
[----:B------:R-:W-:Y:S02]  /*11240*/  ISETP.GE.AND P5, PT, R6, RZ, PT ;  /* 0x000000ff0600720c */ /* 0x000fe40003fa6270 */
[----:B------:R-:W-:Y:S01]  /*11250*/  IABS R6, R54 ;  /* 0x0000003600067213 */ /* 0x000fe20000000000 */
[----:B------:R-:W-:-:S04]  /*11260*/  IMAD.MOV R10, RZ, RZ, -R10 ;  /* 0x000000ffff0a7224 */ /* 0x000fc800078e0a0a */
[C---:B------:R-:W-:Y:S02]  /*11270*/  IMAD R10, R3.reuse, R10, R12 ;  /* 0x0000000a030a7224 */ /* 0x040fe400078e020c */
[----:B------:R-:W-:Y:S01]  /*11280*/  IMAD.HI.U32 R12, R4, R6, RZ ;  /* 0x00000006040c7227 */ /* 0x000fe200078e00ff */
[----:B------:R-:W-:-:S03]  /*11290*/  ISETP.GT.U32.AND P1, PT, R3, R9, PT ;  /* 0x000000090300720c */ /* 0x000fc60003f24070 */
[----:B------:R-:W-:Y:S01]  /*112a0*/  IMAD.MOV R12, RZ, RZ, -R12 ;  /* 0x000000ffff0c7224 */ /* 0x000fe200078e0a0c */
[----:B------:R-:W-:-:S03]  /*112b0*/  ISETP.GT.U32.AND P0, PT, R3, R10, PT ;  /* 0x0000000a0300720c */ /* 0x000fc60003f04070 */
[----:B------:R-:W-:Y:S01]  /*112c0*/  IMAD R6, R3, R12, R6 ;  /* 0x0000000c03067224 */ /* 0x000fe200078e0206 */
[----:B------:R-:W-:Y:S01]  /*112d0*/  IABS R12, R53 ;  /* 0x00000035000c7213 */ /* 0x000fe20000000000 */
[----:B------:R-:W-:-:S04]  /*112e0*/  IMAD.HI.U32 R13, R4, R8, RZ ;  /* 0x00000008040d7227 */ /* 0x000fc800078e00ff */
[----:B------:R-:W-:Y:S02]  /*112f0*/  IMAD.MOV.U32 R5, RZ, RZ, R12 ;  /* 0x000000ffff057224 */ /* 0x000fe400078e000c */
[----:B------:R-:W-:Y:S02]  /*11300*/  IMAD.MOV R13, RZ, RZ, -R13 ;  /* 0x000000ffff0d7224 */ /* 0x000fe400078e0a0d */
[----:B------:R-:W-:Y:S01]  /*11310*/  @!P1 IMAD.IADD R9, R9, 0x1, -R3 ;  /* 0x0000000109099824 */ /* 0x000fe200078e0a03 */
[----:B------:R-:W-:Y:S01]  /*11320*/  ISETP.GE.AND P1, PT, R252, RZ, PT ;  /* 0x000000fffc00720c */ /* 0x000fe20003f26270 */
[----:B------:R-:W-:-:S04]  /*11330*/  IMAD.HI.U32 R12, R4, R5, RZ ;  /* 0x00000005040c7227 */ /* 0x000fc800078e00ff */
[C---:B------:R-:W-:Y:S02]  /*11340*/  IMAD R8, R3.reuse, R13, R8 ;  /* 0x0000000d03087224 */ /* 0x040fe400078e0208 */
[----:B------:R-:W-:Y:S01]  /*11350*/  @!P0 IMAD.IADD R10, R10, 0x1, -R3 ;  /* 0x000000010a0a8824 */ /* 0x000fe200078e0a03 */
[C---:B------:R-:W-:Y:S01]  /*11360*/  ISETP.GT.U32.AND P0, PT, R3.reuse, R9, PT ;  /* 0x000000090300720c */ /* 0x040fe20003f04070 */
[----:B------:R-:W-:Y:S01]  /*11370*/  IMAD.MOV R12, RZ, RZ, -R12 ;  /* 0x000000ffff0c7224 */ /* 0x000fe200078e0a0c */
[C---:B------:R-:W-:Y:S02]  /*11380*/  ISETP.GT.U32.AND P2, PT, R3.reuse, R8, PT ;  /* 0x000000080300720c */ /* 0x040fe40003f44070 */
[C---:B------:R-:W-:Y:S01]  /*11390*/  ISETP.GT.U32.AND P6, PT, R3.reuse, R10, PT ;  /* 0x0000000a0300720c */ /* 0x040fe20003fc4070 */
[----:B------:R-:W-:Y:S02]  /*113a0*/  IMAD R5, R3, R12, R5 ;  /* 0x0000000c03057224 */ /* 0x000fe400078e0205 */
[----:B------:R-:W-:-:S03]  /*113b0*/  @!P1 IMAD.MOV R2, RZ, RZ, -R2 ;  /* 0x000000ffff029224 */ /* 0x000fc600078e0a02 */
[----:B------:R-:W-:-:S03]  /*113c0*/  ISETP.GT.U32.AND P1, PT, R3, R5, PT ;  /* 0x000000050300720c */ /* 0x000fc60003f24070 */
[--C-:B------:R-:W-:Y:S02]  /*113d0*/  @!P0 IMAD.IADD R9, R9, 0x1, -R3.reuse ;  /* 0x0000000109098824 */ /* 0x100fe400078e0a03 */
[--C-:B------:R-:W-:Y:S01]  /*113e0*/  @!P2 IMAD.IADD R8, R8, 0x1, -R3.reuse ;  /* 0x000000010808a824 */ /* 0x100fe200078e0a03 */
[----:B------:R-:W-:Y:S01]  /*113f0*/  ISETP.GE.AND P2, PT, R54, RZ, PT ;  /* 0x000000ff3600720c */ /* 0x000fe20003f46270 */
[----:B------:R-:W-:Y:S02]  /*11400*/  @!P6 IMAD.IADD R10, R10, 0x1, -R3 ;  /* 0x000000010a0ae824 */ /* 0x000fe400078e0a03 */
[----:B------:R-:W-:Y:S02]  /*11410*/  IMAD.MOV.U32 R54, RZ, RZ, R49 ;  /* 0x000000ffff367224 */ /* 0x000fe400078e0031 */
        /* <DEDUP_REMOVED lines=8> */
[----:B------:R-:W-:Y:S01]  /*114a0*/  IMAD.MOV.U32 R49, RZ, RZ, R42 ;  /* 0x000000ffff317224 */ /* 0x000fe200078e002a */
[----:B------:R-:W-:-:S05]  /*114b0*/  IABS R11, R55 ;  /* 0x00000037000b7213 */ /* 0x000fca0000000000 */
[----:B------:R-:W-:-:S04]  /*114c0*/  IMAD.HI.U32 R13, R4, R11, RZ ;  /* 0x0000000b040d7227 */ /* 0x000fc800078e00ff */
[----:B----4-:R-:W-:Y:S02]  /*114d0*/  IMAD.MOV.U32 R47, RZ, RZ, R46 ;  /* 0x000000ffff2f7224 */ /* 0x010fe400078e002e */
[----:B--2---:R-:W-:Y:S02]  /*114e0*/  IMAD.MOV.U32 R46, RZ, RZ, R38 ;  /* 0x000000ffff2e7224 */ /* 0x004fe400078e0026 */
[----:B------:R-:W2:Y:S04]  /*114f0*/  LDL.LU R38, [R1+0x158] ;  /* 0x0001580001267983 */ /* 0x000ea80000300800 */
[----:B------:R-:W-:Y:S04]  /*11500*/  STL [R1+0x58], R9 ;  /* 0x0000580901007387 */ /* 0x000fe80000100800 */
[----:B------:R-:W-:Y:S04]  /*11510*/  STL [R1+0x54], R10 ;  /* 0x0000540a01007387 */ /* 0x000fe80000100800 */
[----:B------:R1:W-:Y:S04]  /*11520*/  STL [R1+0x50], R2 ;  /* 0x0000500201007387 */ /* 0x0003e80000100800 */
[----:B------:R-:W4:Y:S01]  /*11530*/  LDL.LU R42, [R1+0xdc] ;  /* 0x0000dc00012a7983 */ /* 0x000f220000300800 */
[----:B------:R-:W-:Y:S01]  /*11540*/  IMAD.MOV R13, RZ, RZ, -R13 ;  /* 0x000000ffff0d7224 */ /* 0x000fe200078e0a0d */
[----:B------:R-:W-:-:S03]  /*11550*/  ISETP.GT.U32.AND P0, PT, R3, R6, PT ;  /* 0x000000060300720c */ /* 0x000fc60003f04070 */
[----:B0-----:R-:W-:-:S05]  /*11560*/  IMAD R7, R3, R13, R11 ;  /* 0x0000000d03077224 */ /* 0x001fca00078e020b */
[----:B------:R-:W-:Y:S02]  /*11570*/  ISETP.GT.U32.AND P6, PT, R3, R7, PT ;  /* 0x000000070300720c */ /* 0x000fe40003fc4070 */
[----:B------:R-:W-:-:S03]  /*11580*/  IABS R11, R52 ;  /* 0x00000034000b7213 */ /* 0x000fc60000000000 */
[----:B------:R-:W-:Y:S01]  /*11590*/  @!P0 IMAD.IADD R6, R6, 0x1, -R3 ;  /* 0x0000000106068824 */ /* 0x000fe200078e0a03 */
[----:B------:R-:W-:Y:S01]  /*115a0*/  ISETP.GT.U32.AND P0, PT, R3, R8, PT ;  /* 0x000000080300720c */ /* 0x000fe20003f04070 */
[----:B------:R-:W-:-:S03]  /*115b0*/  IMAD.HI.U32 R13, R4, R11, RZ ;  /* 0x0000000b040d7227 */ /* 0x000fc600078e00ff */
[----:B------:R-:W-:-:S03]  /*115c0*/  ISETP.GT.U32.AND P5, PT, R3, R6, PT ;  /* 0x000000060300720c */ /* 0x000fc60003fa4070 */
[----:B------:R-:W-:Y:S02]  /*115d0*/  @!P6 IMAD.IADD R7, R7, 0x1, -R3 ;  /* 0x000000010707e824 */ /* 0x000fe400078e0a03 */
[----:B------:R-:W-:-:S03]  /*115e0*/  IMAD.MOV R13, RZ, RZ, -R13 ;  /* 0x000000ffff0d7224 */ /* 0x000fc600078e0a0d */
[C---:B------:R-:W-:Y:S01]  /*115f0*/  ISETP.GT.U32.AND P6, PT, R3.reuse, R7, PT ;  /* 0x000000070300720c */ /* 0x040fe20003fc4070 */
[C---:B-1----:R-:W-:Y:S01]  /*11600*/  IMAD R2, R3.reuse, R13, R11 ;  /* 0x0000000d03027224 */ /* 0x042fe200078e020b */
[----:B------:R-:W-:Y:S01]  /*11610*/  IABS R11, R56 ;  /* 0x00000038000b7213 */ /* 0x000fe20000000000 */
[--C-:B------:R-:W-:Y:S02]  /*11620*/  @!P0 IMAD.IADD R8, R8, 0x1, -R3.reuse ;  /* 0x0000000108088824 */ /* 0x100fe400078e0a03 */
[----:B------:R-:W-:Y:S01]  /*11630*/  @!P5 IMAD.IADD R6, R6, 0x1, -R3 ;  /* 0x000000010606d824 */ /* 0x000fe200078e0a03 */
[----:B------:R-:W-:Y:S01]  /*11640*/  ISETP.GT.U32.AND P5, PT, R3, R2, PT ;  /* 0x000000020300720c */ /* 0x000fe20003fa4070 */
[----:B------:R-:W-:Y:S01]  /*11650*/  IMAD.HI.U32 R9, R4, R12, RZ ;  /* 0x0000000c04097227 */ /* 0x000fe200078e00ff */
[----:B------:R-:W-:-:S03]  /*11660*/  ISETP.GE.AND P4, PT, R55, RZ, PT ;  /* 0x000000ff3700720c */ /* 0x000fc60003f86270 */
[----:B------:R-:W-:Y:S01]  /*11670*/  @!P3 IMAD.MOV R8, RZ, RZ, -R8 ;  /* 0x000000ffff08b224 */ /* 0x000fe200078e0a08 */
[----:B------:R-:W-:Y:S01]  /*11680*/  ISETP.GT.U32.AND P3, PT, R3, R5, PT ;  /* 0x000000050300720c */ /* 0x000fe20003f64070 */
[----:B------:R-:W-:Y:S01]  /*11690*/  @!P6 IMAD.IADD R7, R7, 0x1, -R3 ;  /* 0x000000010707e824 */ /* 0x000fe200078e0a03 */
[----:B------:R-:W-:Y:S01]  /*116a0*/  ISETP.GE.AND P0, PT, R53, RZ, PT ;  /* 0x000000ff3500720c */ /* 0x000fe20003f06270 */
[----:B------:R-:W-:Y:S01]  /*116b0*/  IMAD.MOV R9, RZ, RZ, -R9 ;  /* 0x000000ffff097224 */ /* 0x000fe200078e0a09 */
[----:B------:R-:W-:Y:S01]  /*116c0*/  ISETP.GE.AND P6, PT, R52, RZ, PT ;  /* 0x000000ff3400720c */ /* 0x000fe20003fc6270 */
[----:B------:R-:W-:-:S04]  /*116d0*/  IMAD.HI.U32 R14, R4, R11, RZ ;  /* 0x0000000b040e7227 */ /* 0x000fc800078e00ff */
[----:B------:R-:W-:Y:S02]  /*116e0*/  IMAD.MOV.U32 R55, RZ, RZ, R48 ;  /* 0x000000ffff377224 */ /* 0x000fe400078e0030 */
[----:B------:R-:W-:Y:S02]  /*116f0*/  IMAD.MOV.U32 R53, RZ, RZ, R46 ;  /* 0x000000ffff357224 */ /* 0x000fe400078e002e */
[----:B------:R-:W-:Y:S01]  /*11700*/  @!P2 IMAD.MOV R6, RZ, RZ, -R6 ;  /* 0x000000ffff06a224 */ /* 0x000fe200078e0a06 */
[----:B------:R-:W3:Y:S01]  /*11710*/  LDL.LU R46, [R1+0xe8] ;  /* 0x0000e800012e7983 */ /* 0x000ee20000300800 */
[----:B------:R-:W-:Y:S02]  /*11720*/  IMAD.MOV.U32 R52, RZ, RZ, R47 ;  /* 0x000000ffff347224 */ /* 0x000fe400078e002f */
[----:B------:R-:W-:Y:S02]  /*11730*/  IMAD.MOV.U32 R48, RZ, RZ, R45 ;  /* 0x000000ffff307224 */ /* 0x000fe400078e002d */
[----:B------:R-:W-:Y:S01]  /*11740*/  IMAD.MOV.U32 R47, RZ, RZ, R44 ;  /* 0x000000ffff2f7224 */ /* 0x000fe200078e002c */
[----:B------:R-:W2:Y:S01]  /*11750*/  LDL.LU R45, [R1+0xec] ;  /* 0x0000ec00012d7983 */ /* 0x000ea20000300800 */
[----:B------:R-:W-:-:S02]  /*11760*/  IMAD R9, R3, R9, R12 ;  /* 0x0000000903097224 */ /* 0x000fc400078e020c */
[----:B------:R-:W-:Y:S01]  /*11770*/  IMAD.MOV R14, RZ, RZ, -R14 ;  /* 0x000000ffff0e7224 */ /* 0x000fe200078e0a0e */
[----:B------:R-:W2:Y:S01]  /*11780*/  LDL.LU R44, [R1+0x114] ;  /* 0x00011400012c7983 */ /* 0x000ea20000300800 */
[----:B------:R-:W-:-:S03]  /*11790*/  @!P5 IMAD.IADD R2, R2, 0x1, -R3 ;  /* 0x000000010202d824 */ /* 0x000fc600078e0a03 */
[----:B------:R-:W-:Y:S01]  /*117a0*/  STL [R1+0x4c], R8 ;  /* 0x00004c0801007387 */ /* 0x000fe20000100800 */
[----:B------:R-:W-:-:S03]  /*117b0*/  ISETP.GT.U32.AND P5, PT, R3, R9, PT ;  /* 0x000000090300720c */ /* 0x000fc60003fa4070 */
[----:B------:R0:W-:Y:S01]  /*117c0*/  STL [R1+0x48], R6 ;  /* 0x0000480601007387 */ /* 0x0001e20000100800 */
[----:B------:R-:W-:Y:S02]  /*117d0*/  @!P3 IMAD.IADD R5, R5, 0x1, -R3 ;  /* 0x000000010505b824 */ /* 0x000fe400078e0a03 */
[----:B0-----:R-:W-:Y:S02]  /*117e0*/  IMAD.MOV.U32 R6, RZ, RZ, R7 ;  /* 0x000000ffff067224 */ /* 0x001fe400078e0007 */
[C---:B------:R-:W-:Y:S01]  /*117f0*/  IMAD R7, R3.reuse, R14, R11 ;  /* 0x0000000e03077224 */ /* 0x040fe200078e020b */
[----:B------:R-:W-:-:S04]  /*11800*/  ISETP.GT.U32.AND P2, PT, R3, R2, PT ;  /* 0x000000020300720c */ /* 0x000fc80003f44070 */
[----:B------:R-:W-:Y:S01]  /*11810*/  ISETP.GT.U32.AND P3, PT, R3, R7, PT ;  /* 0x000000070300720c */ /* 0x000fe20003f64070 */
[----:B------:R-:W-:Y:S02]  /*11820*/  @!P5 IMAD.IADD R9, R9, 0x1, -R3 ;  /* 0x000000010909d824 */ /* 0x000fe400078e0a03 */
[----:B------:R-:W-:Y:S01]  /*11830*/  IMAD.MOV.U32 R15, RZ, RZ, R5 ;  /* 0x000000ffff0f7224 */ /* 0x000fe200078e0005 */
[----:B------:R-:W-:Y:S01]  /*11840*/  IABS R10, R50 ;  /* 0x00000032000a7213 */ /* 0x000fe20000000000 */
[----:B------:R-:W-:Y:S02]  /*11850*/  @!P4 IMAD.MOV R6, RZ, RZ, -R6 ;  /* 0x000000ffff06c224 */ /* 0x000fe400078e0a06 */
[----:B------:R-:W-:Y:S02]  /*11860*/  @!P0 IMAD.MOV R15, RZ, RZ, -R15 ;  /* 0x000000ffff0f8224 */ /* 0x000fe400078e0a0f */
[----:B------:R-:W-:-:S04]  /*11870*/  @!P2 IMAD.IADD R2, R2, 0x1, -R3 ;  /* 0x000000010202a824 */ /* 0x000fc800078e0a03 */
[----:B------:R-:W-:Y:S01]  /*11880*/  @!P3 IMAD.IADD R7, R7, 0x1, -R3 ;  /* 0x000000010707b824 */ /* 0x000fe200078e0a03 */
[----:B------:R-:W-:Y:S02]  /*11890*/  ISETP.GT.U32.AND P3, PT, R3, R9, PT ;  /* 0x000000090300720c */ /* 0x000fe40003f64070 */
[----:B------:R-:W-:Y:S01]  /*118a0*/  ISETP.GE.AND P2, PT, R50, RZ, PT ;  /* 0x000000ff3200720c */ /* 0x000fe20003f46270 */
[----:B------:R-:W-:Y:S02]  /*118b0*/  IMAD.MOV.U32 R50, RZ, RZ, R49 ;  /* 0x000000ffff327224 */ /* 0x000fe400078e0031 */
[----:B------:R-:W-:Y:S01]  /*118c0*/  IMAD.MOV.U32 R49, RZ, RZ, R47 ;  /* 0x000000ffff317224 */ /* 0x000fe200078e002f */
[----:B------:R-:W-:Y:S01]  /*118d0*/  STL [R1+0x44], R6 ;  /* 0x0000440601007387 */ /* 0x000fe20000100800 */
[----:B------:R-:W-:Y:S02]  /*118e0*/  IMAD.MOV.U32 R47, RZ, RZ, R35 ;  /* 0x000000ffff2f7224 */ /* 0x000fe400078e0023 */
[----:B------:R-:W-:-:S02]  /*118f0*/  IMAD.MOV.U32 R35, RZ, RZ, R129 ;  /* 0x000000ffff237224 */ /* 0x000fc400078e0081 */
[----:B------:R-:W2:Y:S01]  /*11900*/  LDL.LU R129, [R1+0x2bc] ;  /* 0x0002bc0001817983 */ /* 0x000ea20000300800 */
[----:B------:R-:W-:-:S03]  /*11910*/  IABS R13, R54 ;  /* 0x00000036000d7213 */ /* 0x000fc60000000000 */
[----:B------:R0:W-:Y:S01]  /*11920*/  STL [R1+0x40], R15 ;  /* 0x0000400f01007387 */ /* 0x0001e20000100800 */
[----:B------:R-:W-:Y:S01]  /*11930*/  @!P3 IMAD.IADD R9, R9, 0x1, -R3 ;  /* 0x000000010909b824 */ /* 0x000fe200078e0a03 */
[----:B------:R-:W-:Y:S01]  /*11940*/  ISETP.GE.AND P3, PT, R54, RZ, PT ;  /* 0x000000ff3600720c */ /* 0x000fe20003f66270 */
[----:B------:R-:W-:Y:S02]  /*11950*/  IMAD.MOV.U32 R54, RZ, RZ, R49 ;  /* 0x000000ffff367224 */ /* 0x000fe400078e0031 */
[----:B------:R-:W-:Y:S02]  /*11960*/  IMAD.MOV.U32 R49, RZ, RZ, R48 ;  /* 0x000000ffff317224 */ /* 0x000fe400078e0030 */
[----:B0-----:R-:W-:Y:S02]  /*11970*/  IMAD.MOV.U32 R15, RZ, RZ, R2 ;  /* 0x000000ffff0f7224 */ /* 0x001fe400078e0002 */
[----:B------:R-:W-:Y:S02]  /*11980*/  @!P1 IMAD.MOV R9, RZ, RZ, -R9 ;  /* 0x000000ffff099224 */ /* 0x000fe400078e0a09 */
[----:B------:R-:W-:Y:S01]  /*11990*/  @!P6 IMAD.MOV R15, RZ, RZ, -R15 ;  /* 0x000000ffff0fe224 */ /* 0x000fe200078e0a0f */
[----:B------:R-:W-:Y:S01]  /*119a0*/  ISETP.GE.AND P1, PT, R53, RZ, PT ;  /* 0x000000ff3500720c */ /* 0x000fe20003f26270 */
[----:B------:R-:W-:Y:S01]  /*119b0*/  IMAD.MOV.U32 R8, RZ, RZ, R13 ;  /* 0x000000ffff087224 */ /* 0x000fe200078e000d */
[----:B------:R-:W-:Y:S01]  /*119c0*/  IABS R13, R53 ;  /* 0x00000035000d7213 */ /* 0x000fe20000000000 */
[----:B------:R-:W-:Y:S01]  /*119d0*/  IMAD.MOV.U32 R53, RZ, RZ, R49 ;  /* 0x000000ffff357224 */ /* 0x000fe200078e0031 */
[----:B------:R-:W-:Y:S01]  /*119e0*/  STL [R1+0x3c], R15 ;  /* 0x00003c0f01007387 */ /* 0x000fe20000100800 */
[----:B----4-:R-:W-:-:S02]  /*119f0*/  IMAD.MOV.U32 R48, RZ, RZ, R42 ;  /* 0x000000ffff307224 */ /* 0x010fc400078e002a */
[----:B------:R-:W-:Y:S02]  /*11a00*/  IMAD.MOV.U32 R42, RZ, RZ, R39 ;  /* 0x000000ffff2a7224 */ /* 0x000fe400078e0027 */
[----:B------:R-:W-:Y:S02]  /*11a10*/  IMAD.MOV.U32 R39, RZ, RZ, R30 ;  /* 0x000000ffff277224 */ /* 0x000fe400078e001e */
[----:B------:R-:W4:Y:S01]  /*11a20*/  LDL.LU R30, [R1+0x274] ;  /* 0x00027400011e7983 */ /* 0x000f220000300800 */
[----:B------:R-:W-:Y:S02]  /*11a30*/  IMAD.MOV.U32 R49, RZ, RZ, R48 ;  /* 0x000000ffff317224 */ /* 0x000fe400078e0030 */
[----:B------:R-:W-:Y:S01]  /*11a40*/  IMAD.MOV.U32 R48, RZ, RZ, R47 ;  /* 0x000000ffff307224 */ /* 0x000fe200078e002f */
[----:B------:R0:W-:Y:S04]  /*11a50*/  STL [R1+0x38], R9 ;  /* 0x0000380901007387 */ /* 0x0001e80000100800 */
[----:B------:R-:W3:Y:S01]  /*11a60*/  LDL.LU R47, [R1+0xe0] ;  /* 0x0000e000012f7983 */ /* 0x000ee20000300800 */
[----:B------:R-:W-:-:S04]  /*11a70*/  IMAD.HI.U32 R12, R4, R10, RZ ;  /* 0x0000000a040c7227 */ /* 0x000fc800078e00ff */
[----:B------:R-:W-:Y:S01]  /*11a80*/  IMAD.MOV R12, RZ, RZ, -R12 ;  /* 0x000000ffff0c7224 */ /* 0x000fe200078e0a0c */
[----:B------:R-:W-:-:S03]  /*11a90*/  ISETP.GT.U32.AND P0, PT, R3, R7, PT ;  /* 0x000000070300720c */ /* 0x000fc60003f04070 */
[----:B------:R-:W-:Y:S01]  /*11aa0*/  IMAD R6, R3, R12, R10 ;  /* 0x0000000c03067224 */ /* 0x000fe200078e020a */
[----:B------:R-:W-:Y:S01]  /*11ab0*/  IABS R10, R52 ;  /* 0x00000034000a7213 */ /* 0x000fe20000000000 */
[----:B------:R-:W-:-:S04]  /*11ac0*/  IMAD.HI.U32 R14, R4, R13, RZ ;  /* 0x0000000d040e7227 */ /* 0x000fc800078e00ff */
[----:B------:R-:W-:-:S04]  /*11ad0*/  IMAD.HI.U32 R5, R4, R10, RZ ;  /* 0x0000000a04057227 */ /* 0x000fc800078e00ff */
[----:B------:R-:W-:Y:S02]  /*11ae0*/  IMAD.MOV R14, RZ, RZ, -R14 ;  /* 0x000000ffff0e7224 */ /* 0x000fe400078e0a0e */
[----:B------:R-:W-:Y:S02]  /*11af0*/  IMAD.MOV R2, RZ, RZ, -R5 ;  /* 0x000000ffff027224 */ /* 0x000fe400078e0a05 */
[----:B------:R-:W-:Y:S02]  /*11b00*/  IMAD R5, R3, R14, R13 ;  /* 0x0000000e03057224 */ /* 0x000fe400078e020d */
[----:B------:R-:W-:-:S03]  /*11b10*/  @!P0 IMAD.IADD R7, R7, 0x1, -R3 ;  /* 0x0000000107078824 */ /* 0x000fc600078e0a03 */
[----:B------:R-:W-:-:S13]  /*11b20*/  ISETP.GT.U32.AND P0, PT, R3, R5, PT ;  /* 0x000000050300720c */ /* 0x000fda0003f04070 */
[----:B------:R-:W-:Y:S01]  /*11b30*/  @!P0 IMAD.IADD R5, R5, 0x1, -R3 ;  /* 0x0000000105058824 */ /* 0x000fe200078e0a03 */
[----:B------:R-:W-:Y:S01]  /*11b40*/  ISETP.GE.AND P0, PT, R52, RZ, PT ;  /* 0x000000ff3400720c */ /* 0x000fe20003f06270 */
[----:B------:R-:W-:Y:S02]  /*11b50*/  IMAD.MOV.U32 R52, RZ, RZ, R49 ;  /* 0x000000ffff347224 */ /* 0x000fe400078e0031 */
[----:B------:R-:W-:Y:S02]  /*11b60*/  IMAD.MOV.U32 R49, RZ, RZ, R48 ;  /* 0x000000ffff317224 */ /* 0x000fe400078e0030 */
[----:B------:R-:W-:-:S04]  /*11b70*/  IMAD.HI.U32 R11, R4, R8, RZ ;  /* 0x00000008040b7227 */ /* 0x000fc800078e00ff */
[----:B------:R-:W-:Y:S02]  /*11b80*/  IMAD.MOV R11, RZ, RZ, -R11 ;  /* 0x000000ffff0b7224 */ /* 0x000fe400078e0a0b */
[----:B---3--:R-:W-:Y:S02]  /*11b90*/  IMAD.MOV.U32 R48, RZ, RZ, R47 ;  /* 0x000000ffff307224 */ /* 0x008fe400078e002f */
[----:B------:R-:W-:Y:S02]  /*11ba0*/  IMAD.MOV.U32 R47, RZ, RZ, R46 ;  /* 0x000000ffff2f7224 */ /* 0x000fe400078e002e */
[----:B--2---:R-:W-:Y:S02]  /*11bb0*/  IMAD.MOV.U32 R46, RZ, RZ, R45 ;  /* 0x000000ffff2e7224 */ /* 0x004fe400078e002d */
[----:B------:R-:W-:Y:S02]  /*11bc0*/  IMAD.MOV.U32 R45, RZ, RZ, R44 ;  /* 0x000000ffff2d7224 */ /* 0x000fe400078e002c */
[----:B------:R-:W-:-:S02]  /*11bd0*/  IMAD.MOV.U32 R44, RZ, RZ, R41 ;  /* 0x000000ffff2c7224 */ /* 0x000fc400078e0029 */
[----:B------:R-:W-:Y:S02]  /*11be0*/  IMAD.MOV.U32 R41, RZ, RZ, R43 ;  /* 0x000000ffff297224 */ /* 0x000fe400078e002b */
[----:B------:R-:W2:Y:S01]  /*11bf0*/  LDL.LU R43, [R1+0x190] ;  /* 0x00019000012b7983 */ /* 0x000ea20000300800 */
[----:B------:R-:W-:-:S05]  /*11c00*/  IMAD R8, R3, R11, R8 ;  /* 0x0000000b03087224 */ /* 0x000fca00078e0208 */
[C---:B------:R-:W-:Y:S02]  /*11c10*/  ISETP.GT.U32.AND P6, PT, R3.reuse, R8, PT ;  /* 0x000000080300720c */ /* 0x040fe40003fc4070 */
[----:B------:R-:W-:Y:S02]  /*11c20*/  ISETP.GT.U32.AND P5, PT, R3, R6, PT ;  /* 0x000000060300720c */ /* 0x000fe40003fa4070 */
[----:B------:R-:W-:-:S09]  /*11c30*/  IABS R12, R55 ;  /* 0x00000037000c7213 */ /* 0x000fd20000000000 */
[----:B------:R-:W-:Y:S02]  /*11c40*/  @!P6 IMAD.IADD R8, R8, 0x1, -R3 ;  /* 0x000000010808e824 */ /* 0x000fe400078e0a03 */
[----:B------:R-:W-:-:S03]  /*11c50*/  IMAD.HI.U32 R13, R4, R12, RZ ;  /* 0x0000000c040d7227 */ /* 0x000fc600078e00ff */
[C---:B------:R-:W-:Y:S01]  /*11c60*/  ISETP.GT.U32.AND P6, PT, R3.reuse, R8, PT ;  /* 0x000000080300720c */ /* 0x040fe20003fc4070 */
[----:B------:R-:W-:Y:S02]  /*11c70*/  @!P5 IMAD.IADD R6, R6, 0x1, -R3 ;  /* 0x000000010606d824 */ /* 0x000fe400078e0a03 */
[----:B------:R-:W-:Y:S01]  /*11c80*/  IMAD.MOV R13, RZ, RZ, -R13 ;  /* 0x000000ffff0d7224 */ /* 0x000fe200078e0a0d */
[----:B------:R-:W-:Y:S02]  /*11c90*/  IABS R11, R51 ;  /* 0x00000033000b7213 */ /* 0x000fe40000000000 */
[C---:B------:R-:W-:Y:S01]  /*11ca0*/  ISETP.GT.U32.AND P5, PT, R3.reuse, R6, PT ;  /* 0x000000060300720c */ /* 0x040fe20003fa4070 */
[C---:B------:R-:W-:Y:S01]  /*11cb0*/  IMAD R12, R3.reuse, R13, R12 ;  /* 0x0000000d030c7224 */ /* 0x040fe200078e020c */
[----:B------:R-:W-:Y:S01]  /*11cc0*/  ISETP.GE.AND P4, PT, R56, RZ, PT ;  /* 0x000000ff3800720c */ /* 0x000fe20003f86270 */
[----:B------:R-:W-:Y:S02]  /*11cd0*/  IMAD R2, R3, R2, R10 ;  /* 0x0000000203027224 */ /* 0x000fe400078e020a */
[----:B------:R-:W-:-:S04]  /*11ce0*/  IMAD.HI.U32 R10, R4, R11, RZ ;  /* 0x0000000b040a7227 */ /* 0x000fc800078e00ff */
[----:B------:R-:W-:Y:S01]  /*11cf0*/  @!P6 IMAD.IADD R8, R8, 0x1, -R3 ;  /* 0x000000010808e824 */ /* 0x000fe200078e0a03 */
[C---:B------:R-:W-:Y:S01]  /*11d00*/  ISETP.GT.U32.AND P6, PT, R3.reuse, R12, PT ;  /* 0x0000000c0300720c */ /* 0x040fe20003fc4070 */
[----:B------:R-:W-:Y:S02]  /*11d10*/  IMAD.MOV R10, RZ, RZ, -R10 ;  /* 0x000000ffff0a7224 */ /* 0x000fe400078e0a0a */
[----:B------:R-:W-:Y:S02]  /*11d20*/  IMAD.MOV.U32 R14, RZ, RZ, R7 ;  /* 0x000000ffff0e7224 */ /* 0x000fe400078e0007 */
[----:B------:R-:W-:Y:S02]  /*11d30*/  @!P5 IMAD.IADD R6, R6, 0x1, -R3 ;  /* 0x000000010606d824 */ /* 0x000fe400078e0a03 */
[----:B------:R-:W-:Y:S02]  /*11d40*/  IMAD R11, R3, R10, R11 ;  /* 0x0000000a030b7224 */ /* 0x000fe400078e020b */
[----:B------:R-:W-:-:S02]  /*11d50*/  IMAD.MOV.U32 R10, RZ, RZ, R8 ;  /* 0x000000ffff0a7224 */ /* 0x000fc400078e0008 */
[----:B------:R-:W-:Y:S02]  /*11d60*/  @!P4 IMAD.MOV R14, RZ, RZ, -R14 ;  /* 0x000000ffff0ec224 */ /* 0x000fe400078e0a0e */
[----:B------:R-:W-:Y:S01]  /*11d70*/  @!P2 IMAD.MOV R6, RZ, RZ, -R6 ;  /* 0x000000ffff06a224 */ /* 0x000fe200078e0a06 */
[----:B0-----:R-:W-:Y:S01]  /*11d80*/  IABS R9, R50 ;  /* 0x0000003200097213 */ /* 0x001fe20000000000 */
[----:B------:R-:W-:Y:S02]  /*11d90*/  @!P3 IMAD.MOV R10, RZ, RZ, -R10 ;  /* 0x000000ffff0ab224 */ /* 0x000fe400078e0a0a */
[----:B------:R-:W-:Y:S01]  /*11da0*/  @!P6 IMAD.IADD R12, R12, 0x1, -R3 ;  /* 0x000000010c0ce824 */ /* 0x000fe200078e0a03 */
[----:B------:R-:W-:Y:S01]  /*11db0*/  ISETP.GE.AND P6, PT, R50, RZ, PT ;  /* 0x000000ff3200720c */ /* 0x000fe20003fc6270 */
[----:B------:R-:W-:Y:S01]  /*11dc0*/  IMAD.MOV.U32 R50, RZ, RZ, R46 ;  /* 0x000000ffff327224 */ /* 0x000fe200078e002e */
[----:B------:R-:W-:Y:S01]  /*11dd0*/  STL [R1+0x34], R14 ;  /* 0x0000340e01007387 */ /* 0x000fe20000100800 */
[----:B------:R-:W-:-:S03]  /*11de0*/  IMAD.MOV.U32 R46, RZ, RZ, R45 ;  /* 0x000000ffff2e7224 */ /* 0x000fc600078e002d */
[----:B------:R0:W-:Y:S04]  /*11df0*/  STL [R1+0x30], R6 ;  /* 0x0000300601007387 */ /* 0x0001e80000100800 */
[----:B------:R-:W-:Y:S01]  /*11e00*/  STL [R1+0x2c], R10 ;  /* 0x00002c0a01007387 */ /* 0x000fe20000100800 */
[C---:B------:R-:W-:Y:S01]  /*11e10*/  ISETP.GT.U32.AND P5, PT, R3.reuse, R2, PT ;  /* 0x000000020300720c */ /* 0x040fe20003fa4070 */
[----:B------:R-:W-:Y:S01]  /*11e20*/  IMAD.HI.U32 R7, R4, R9, RZ ;  /* 0x0000000904077227 */ /* 0x000fe200078e00ff */
[----:B------:R-:W-:-:S03]  /*11e30*/  ISETP.GT.U32.AND P4, PT, R3, R5, PT ;  /* 0x000000050300720c */ /* 0x000fc60003f84070 */
[----:B--2---:R-:W-:Y:S02]  /*11e40*/  IMAD.MOV.U32 R45, RZ, RZ, R43 ;  /* 0x000000ffff2d7224 */ /* 0x004fe400078e002b */
[----:B------:R-:W-:Y:S02]  /*11e50*/  IMAD.MOV.U32 R43, RZ, RZ, R42 ;  /* 0x000000ffff2b7224 */ /* 0x000fe400078e002a */
[----:B------:R-:W2:Y:S01]  /*11e60*/  LDL.LU R42, [R1+0x104] ;  /* 0x00010400012a7983 */ /* 0x000ea20000300800 */
[----:B------:R-:W-:-:S03]  /*11e70*/  IMAD.MOV R7, RZ, RZ, -R7 ;  /* 0x000000ffff077224 */ /* 0x000fc600078e0a07 */
[----:B------:R-:W-:Y:S01]  /*11e80*/  @!P5 IMAD.IADD R2, R2, 0x1, -R3 ;  /* 0x000000010202d824 */ /* 0x000fe200078e0a03 */
[C---:B------:R-:W-:Y:S01]  /*11e90*/  ISETP.GT.U32.AND P3, PT, R3.reuse, R11, PT ;  /* 0x0000000b0300720c */ /* 0x040fe20003f64070 */
[----:B------:R-:W-:Y:S02]  /*11ea0*/  IMAD R9, R3, R7, R9 ;  /* 0x0000000703097224 */ /* 0x000fe400078e0209 */
[----:B------:R-:W-:Y:S01]  /*11eb0*/  @!P4 IMAD.IADD R5, R5, 0x1, -R3 ;  /* 0x000000010505c824 */ /* 0x000fe200078e0a03 */
[C---:B------:R-:W-:Y:S02]  /*11ec0*/  ISETP.GT.U32.AND P5, PT, R3.reuse, R2, PT ;  /* 0x000000020300720c */ /* 0x040fe40003fa4070 */
[----:B------:R-:W-:Y:S02]  /*11ed0*/  ISETP.GT.U32.AND P4, PT, R3, R9, PT ;  /* 0x000000090300720c */ /* 0x000fe40003f84070 */
[----:B0-----:R-:W-:-:S05]  /*11ee0*/  IABS R6, R54 ;  /* 0x0000003600067213 */ /* 0x001fca0000000000 */
[----:B------:R-:W-:Y:S01]  /*11ef0*/  @!P3 IMAD.IADD R11, R11, 0x1, -R3 ;  /* 0x000000010b0bb824 */ /* 0x000fe200078e0a03 */
[----:B------:R-:W-:-:S03]  /*11f00*/  ISETP.GE.AND P2, PT, R55, RZ, PT ;  /* 0x000000ff3700720c */ /* 0x000fc60003f46270 */
[--C-:B------:R-:W-:Y:S01]  /*11f10*/  @!P5 IMAD.IADD R2, R2, 0x1, -R3.reuse ;  /* 0x000000010202d824 */ /* 0x100fe200078e0a03 */
[----:B------:R-:W-:Y:S01]  /*11f20*/  ISETP.GE.AND P5, PT, R51, RZ, PT ;  /* 0x000000ff3300720c */ /* 0x000fe20003fa6270 */
[----:B------:R-:W-:Y:S01]  /*11f30*/  @!P4 IMAD.IADD R9, R9, 0x1, -R3 ;  /* 0x000000010909c824 */ /* 0x000fe200078e0a03 */
[----:B------:R-:W-:Y:S01]  /*11f40*/  ISETP.GT.U32.AND P4, PT, R3, R11, PT ;  /* 0x0000000b0300720c */ /* 0x000fe20003f84070 */
[----:B------:R-:W-:Y:S02]  /*11f50*/  IMAD.MOV.U32 R51, RZ, RZ, R48 ;  /* 0x000000ffff337224 */ /* 0x000fe400078e0030 */
[----:B------:R-:W-:Y:S02]  /*11f60*/  IMAD.MOV.U32 R48, RZ, RZ, R44 ;  /* 0x000000ffff307224 */ /* 0x000fe400078e002c */
[----:B------:R-:W-:-:S04]  /*11f70*/  IMAD.HI.U32 R8, R4, R6, RZ ;  /* 0x0000000604087227 */ /* 0x000fc800078e00ff */
[----:B------:R-:W-:Y:S02]  /*11f80*/  IMAD.MOV.U32 R55, RZ, RZ, R49 ;  /* 0x000000ffff377224 */ /* 0x000fe400078e0031 */
[----:B------:R-:W-:Y:S02]  /*11f90*/  IMAD.MOV.U32 R56, RZ, RZ, R47 ;  /* 0x000000ffff387224 */ /* 0x000fe400078e002f */
[----:B------:R-:W-:Y:S02]  /*11fa0*/  IMAD.MOV.U32 R44, RZ, RZ, R39 ;  /* 0x000000ffff2c7224 */ /* 0x000fe400078e0027 */
[----:B------:R-:W-:Y:S02]  /*11fb0*/  @!P1 IMAD.MOV R5, RZ, RZ, -R5 ;  /* 0x000000ffff059224 */ /* 0x000fe400078e0a05 */
[----:B------:R-:W-:Y:S02]  /*11fc0*/  IMAD.MOV.U32 R49, RZ, RZ, R41 ;  /* 0x000000ffff317224 */ /* 0x000fe400078e0029 */
[----:B------:R-:W-:-:S02]  /*11fd0*/  IMAD.MOV.U32 R47, RZ, RZ, R40 ;  /* 0x000000ffff2f7224 */ /* 0x000fc400078e0028 */
[----:B------:R-:W-:Y:S02]  /*11fe0*/  IMAD.MOV.U32 R39, RZ, RZ, R127 ;  /* 0x000000ffff277224 */ /* 0x000fe400078e007f */
[----:B------:R-:W-:Y:S01]  /*11ff0*/  @!P0 IMAD.MOV R2, RZ, RZ, -R2 ;  /* 0x000000ffff028224 */ /* 0x000fe200078e0a02 */
[----:B------:R-:W3:Y:S01]  /*12000*/  LDL.LU R127, [R1+0x25c] ;  /* 0x00025c00017f7983 */ /* 0x000ee20000300800 */
[----:B------:R-:W-:Y:S02]  /*12010*/  IMAD.MOV.U32 R41, RZ, RZ, R38 ;  /* 0x000000ffff297224 */ /* 0x000fe400078e0026 */
[----:B------:R-:W-:Y:S01]  /*12020*/  IMAD.MOV.U32 R40, RZ, RZ, R35 ;  /* 0x000000ffff287224 */ /* 0x000fe200078e0023 */
[----:B------:R-:W4:Y:S01]  /*12030*/  LDL.LU R38, [R1+0x254] ;  /* 0x0002540001267983 */ /* 0x000f220000300800 */
[----:B------:R-:W-:Y:S02]  /*12040*/  IMAD.MOV.U32 R35, RZ, RZ, R32 ;  /* 0x000000ffff237224 */ /* 0x000fe400078e0020 */
[----:B------:R-:W-:Y:S01]  /*12050*/  IMAD.MOV R8, RZ, RZ, -R8 ;  /* 0x000000ffff087224 */ /* 0x000fe200078e0a08 */
[----:B------:R-:W3:Y:S04]  /*12060*/  LDL.LU R32, [R1+0x1f0] ;  /* 0x0001f00001207983 */ /* 0x000ee80000300800 */
[----:B------:R-:W-:Y:S04]  /*12070*/  STL [R1+0x28], R5 ;  /* 0x0000280501007387 */ /* 0x000fe80000100800 */
[----:B------:R0:W-:Y:S01]  /*12080*/  STL [R1+0x24], R2 ;  /* 0x0000240201007387 */ /* 0x0001e20000100800 */
[----:B------:R-:W-:-:S02]  /*12090*/  @!P4 IMAD.IADD R11, R11, 0x1, -R3 ;  /* 0x000000010b0bc824 */ /* 0x000fc400078e0a03 */
[----:B0-----:R-:W-:-:S05]  /*120a0*/  IMAD R2, R3, R8, R6 ;  /* 0x0000000803027224 */ /* 0x001fca00078e0206 */
[C---:B------:R-:W-:Y:S02]  /*120b0*/  ISETP.GT.U32.AND P4, PT, R3.reuse, R2, PT ;  /* 0x000000020300720c */ /* 0x040fe40003f84070 */
[C---:B------:R-:W-:Y:S02]  /*120c0*/  ISETP.GT.U32.AND P3, PT, R3.reuse, R12, PT ;  /* 0x0000000c0300720c */ /* 0x040fe40003f64070 */
[----:B------:R-:W-:-:S09]  /*120d0*/  ISETP.GT.U32.AND P1, PT, R3, R9, PT ;  /* 0x000000090300720c */ /* 0x000fd20003f24070 */
[--C-:B------:R-:W-:Y:S02]  /*120e0*/  @!P4 IMAD.IADD R2, R2, 0x1, -R3.reuse ;  /* 0x000000010202c824 */ /* 0x100fe400078e0a03 */
[----:B------:R-:W-:-:S03]  /*120f0*/  @!P3 IMAD.IADD R12, R12, 0x1, -R3 ;  /* 0x000000010c0cb824 */ /* 0x000fc600078e0a03 */
[----:B------:R-:W-:Y:S01]  /*12100*/  ISETP.GT.U32.AND P4, PT, R3, R2, PT ;  /* 0x000000020300720c */ /* 0x000fe20003f84070 */
[----:B------:R-:W-:Y:S01]  /*12110*/  IMAD.MOV.U32 R15, RZ, RZ, R12 ;  /* 0x000000ffff0f7224 */ /* 0x000fe200078e000c */
[----:B------:R-:W-:Y:S02]  /*12120*/  IABS R10, R52 ;  /* 0x00000034000a7213 */ /* 0x000fe40000000000 */
[----:B------:R-:W-:Y:S02]  /*12130*/  IABS R7, R53 ;  /* 0x0000003500077213 */ /* 0x000fe40000000000 */
[----:B------:R-:W-:Y:S01]  /*12140*/  ISETP.GE.AND P0, PT, R54, RZ, PT ;  /* 0x000000ff3600720c */ /* 0x000fe20003f06270 */
[----:B------:R-:W-:Y:S02]  /*12150*/  IMAD.MOV.U32 R5, RZ, RZ, R10 ;  /* 0x000000ffff057224 */ /* 0x000fe400078e000a */
[----:B------:R-:W-:Y:S02]  /*12160*/  @!P2 IMAD.MOV R15, RZ, RZ, -R15 ;  /* 0x000000ffff0fa224 */ /* 0x000fe400078e0a0f */
[----:B------:R-:W-:Y:S01]  /*12170*/  IMAD.HI.U32 R10, R4, R7, RZ ;  /* 0x00000007040a7227 */ /* 0x000fe200078e00ff */
[----:B------:R-:W-:-:S03]  /*12180*/  ISETP.GE.AND P3, PT, R53, RZ, PT ;  /* 0x000000ff3500720c */ /* 0x000fc60003f66270 */
[--C-:B------:R-:W-:Y:S01]  /*12190*/  @!P4 IMAD.IADD R2, R2, 0x1, -R3.reuse ;  /* 0x000000010202c824 */ /* 0x100fe200078e0a03 */
[----:B------:R0:W-:Y:S01]  /*121a0*/  STL [R1+0x20], R15 ;  /* 0x0000200f01007387 */ /* 0x0001e20000100800 */
[----:B------:R-:W-:Y:S02]  /*121b0*/  IMAD.MOV R10, RZ, RZ, -R10 ;  /* 0x000000ffff0a7224 */ /* 0x000fe400078e0a0a */
[----:B------:R-:W-:Y:S02]  /*121c0*/  @!P1 IMAD.IADD R9, R9, 0x1, -R3 ;  /* 0x0000000109099824 */ /* 0x000fe400078e0a03 */
[----:B------:R-:W-:Y:S02]  /*121d0*/  IMAD.MOV.U32 R53, RZ, RZ, R49 ;  /* 0x000000ffff357224 */ /* 0x000fe400078e0031 */
[----:B------:R-:W-:Y:S02]  /*121e0*/  IMAD.MOV.U32 R54, RZ, RZ, R48 ;  /* 0x000000ffff367224 */ /* 0x000fe400078e0030 */
[----:B0-----:R-:W-:-:S02]  /*121f0*/  IMAD.MOV.U32 R15, RZ, RZ, R2 ;  /* 0x000000ffff0f7224 */ /* 0x001fc400078e0002 */
[----:B------:R-:W-:Y:S02]  /*12200*/  @!P5 IMAD.MOV R11, RZ, RZ, -R11 ;  /* 0x000000ffff0bd224 */ /* 0x000fe400078e0a0b */
[----:B------:R-:W-:Y:S01]  /*12210*/  IMAD R7, R3, R10, R7 ;  /* 0x0000000a03077224 */ /* 0x000fe200078e0207 */
[----:B------:R-:W-:Y:S01]  /*12220*/  IABS R10, R51 ;  /* 0x00000033000a7213 */ /* 0x000fe20000000000 */
[----:B------:R-:W-:Y:S02]  /*12230*/  IMAD.MOV.U32 R48, RZ, RZ, R39 ;  /* 0x000000ffff307224 */ /* 0x000fe400078e0027 */
[----:B------:R-:W-:Y:S01]  /*12240*/  @!P6 IMAD.MOV R9, RZ, RZ, -R9 ;  /* 0x000000ffff09e224 */ /* 0x000fe200078e0a09 */
[----:B------:R-:W-:Y:S01]  /*12250*/  ISETP.GE.AND P6, PT, R51, RZ, PT ;  /* 0x000000ff3300720c */ /* 0x000fe20003fc6270 */
[----:B------:R-:W-:Y:S01]  /*12260*/  @!P0 IMAD.MOV R15, RZ, RZ, -R15 ;  /* 0x000000ffff0f8224 */ /* 0x000fe200078e0a0f */
[----:B------:R-:W-:Y:S01]  /*12270*/  ISETP.GE.AND P1, PT, R52, RZ, PT ;  /* 0x000000ff3400720c */ /* 0x000fe20003f26270 */
[----:B------:R-:W-:-:S02]  /*12280*/  IMAD.MOV.U32 R39, RZ, RZ, R27 ;  /* 0x000000ffff277224 */ /* 0x000fc400078e001b */
[----:B------:R-:W-:Y:S02]  /*12290*/  IMAD.MOV.U32 R52, RZ, RZ, R48 ;  /* 0x000000ffff347224 */ /* 0x000fe400078e0030 */
[----:B------:R-:W-:Y:S02]  /*122a0*/  IMAD.MOV.U32 R48, RZ, RZ, R46 ;  /* 0x000000ffff307224 */ /* 0x000fe400078e002e */
[----:B------:R-:W-:Y:S02]  /*122b0*/  IMAD.MOV.U32 R46, RZ, RZ, R41 ;  /* 0x000000ffff2e7224 */ /* 0x000fe400078e0029 */
[----:B------:R-:W-:Y:S02]  /*122c0*/  IMAD.MOV.U32 R41, RZ, RZ, R40 ;  /* 0x000000ffff297224 */ /* 0x000fe400078e0028 */
[----:B--2---:R-:W-:Y:S02]  /*122d0*/  IMAD.MOV.U32 R49, RZ, RZ, R42 ;  /* 0x000000ffff317224 */ /* 0x004fe400078e002a */
[----:B------:R-:W-:-:S02]  /*122e0*/  IMAD.MOV.U32 R42, RZ, RZ, R28 ;  /* 0x000000ffff2a7224 */ /* 0x000fc400078e001c */
[----:B------:R-:W2:Y:S01]  /*122f0*/  LDL.LU R28, [R1+0x18c] ;  /* 0x00018c00011c7983 */ /* 0x000ea20000300800 */
[----:B------:R-:W-:Y:S02]  /*12300*/  IMAD.MOV.U32 R51, RZ, RZ, R49 ;  /* 0x000000ffff337224 */ /* 0x000fe400078e0031 */
[----:B------:R-:W-:Y:S01]  /*12310*/  IMAD.MOV.U32 R49, RZ, RZ, R45 ;  /* 0x000000ffff317224 */ /* 0x000fe200078e002d */
[----:B------:R-:W2:Y:S01]  /*12320*/  LDL.LU R27, [R1+0x244] ;  /* 0x00024400011b7983 */ /* 0x000ea20000300800 */
[----:B------:R-:W-:Y:S02]  /*12330*/  IMAD.MOV.U32 R45, RZ, RZ, R44 ;  /* 0x000000ffff2d7224 */ /* 0x000fe400078e002c */
[----:B------:R-:W-:Y:S01]  /*12340*/  IMAD.MOV.U32 R44, RZ, RZ, R26 ;  /* 0x000000ffff2c7224 */ /* 0x000fe200078e001a */
[----:B------:R0:W-:Y:S01]  /*12350*/  STL [R1+0x1c], R11 ;  /* 0x00001c0b01007387 */ /* 0x0001e20000100800 */
[----:B------:R-:W-:-:S03]  /*12360*/  IMAD.MOV.U32 R26, RZ, RZ, R251 ;  /* 0x000000ffff1a7224 */ /* 0x000fc600078e00fb */
[----:B------:R1:W-:Y:S04]  /*12370*/  STL [R1+0x18], R9 ;  /* 0x0000180901007387 */ /* 0x0003e80000100800 */
[----:B------:R-:W-:Y:S04]  /*12380*/  STL [R1+0x14], R15 ;  /* 0x0000140f01007387 */ /* 0x000fe80000100800 */
[----:B------:R-:W2:Y:S04]  /*12390*/  LDL.LU R251, [R1+0x6fc] ;  /* 0x0006fc0001fb7983 */ /* 0x000ea80000300800 */
[----:B------:R-:W4:Y:S01]  /*123a0*/  LDL.LU R40, [R1+0x108] ;  /* 0x0001080001287983 */ /* 0x000f220000300800 */
[----:B------:R-:W-:-:S04]  /*123b0*/  IMAD.HI.U32 R13, R4, R5, RZ ;  /* 0x00000005040d7227 */ /* 0x000fc800078e00ff */
[----:B------:R-:W-:-:S04]  /*123c0*/  IMAD.MOV R13, RZ, RZ, -R13 ;  /* 0x000000ffff0d7224 */ /* 0x000fc800078e0a0d */
[C---:B------:R-:W-:Y:S01]  /*123d0*/  IMAD R5, R3.reuse, R13, R5 ;  /* 0x0000000d03057224 */ /* 0x040fe200078e0205 */
[----:B------:R-:W-:-:S04]  /*123e0*/  ISETP.GT.U32.AND P2, PT, R3, R7, PT ;  /* 0x000000070300720c */ /* 0x000fc80003f44070 */
[----:B------:R-:W-:Y:S01]  /*123f0*/  ISETP.GT.U32.AND P5, PT, R3, R5, PT ;  /* 0x000000050300720c */ /* 0x000fe20003fa4070 */
[C---:B------:R-:W-:Y:S01]  /*12400*/  IMAD.HI.U32 R14, R4.reuse, R10, RZ ;  /* 0x0000000a040e7227 */ /* 0x040fe200078e00ff */
[----:B------:R-:W-:Y:S02]  /*12410*/  IABS R13, R56 ;  /* 0x00000038000d7213 */ /* 0x000fe40000000000 */
[----:B------:R-:W-:Y:S01]  /*12420*/  IABS R6, R55 ;  /* 0x0000003700067213 */ /* 0x000fe20000000000 */
[----:B------:R-:W-:Y:S01]  /*12430*/  IMAD.MOV R14, RZ, RZ, -R14 ;  /* 0x000000ffff0e7224 */ /* 0x000fe200078e0a0e */
[----:B------:R-:W-:Y:S01]  /*12440*/  IABS R8, R50 ;  /* 0x0000003200087213 */ /* 0x000fe20000000000 */
[----:B------:R-:W-:-:S04]  /*12450*/  IMAD.HI.U32 R12, R4, R13, RZ ;  /* 0x0000000d040c7227 */ /* 0x000fc800078e00ff */
[--C-:B------:R-:W-:Y:S02]  /*12460*/  @!P2 IMAD.IADD R7, R7, 0x1, -R3.reuse ;  /* 0x000000010707a824 */ /* 0x100fe400078e0a03 */
[----:B------:R-:W-:Y:S02]  /*12470*/  IMAD R10, R3, R14, R10 ;  /* 0x0000000e030a7224 */ /* 0x000fe400078e020a */
[----:B------:R-:W-:Y:S02]  /*12480*/  @!P5 IMAD.IADD R5, R5, 0x1, -R3 ;  /* 0x000000010505d824 */ /* 0x000fe400078e0a03 */
[----:B------:R-:W-:Y:S01]  /*12490*/  IMAD.MOV.U32 R252, RZ, RZ, R6 ;  /* 0x000000fffffc7224 */ /* 0x000fe200078e0006 */
[C---:B------:R-:W-:Y:S01]  /*124a0*/  ISETP.GT.U32.AND P2, PT, R3.reuse, R7, PT ;  /* 0x000000070300720c */ /* 0x040fe20003f44070 */
[----:B------:R-:W-:Y:S01]  /*124b0*/  IMAD.MOV R12, RZ, RZ, -R12 ;  /* 0x000000ffff0c7224 */ /* 0x000fe200078e0a0c */
[C---:B------:R-:W-:Y:S01]  /*124c0*/  ISETP.GT.U32.AND P4, PT, R3.reuse, R10, PT ;  /* 0x0000000a0300720c */ /* 0x040fe20003f84070 */
[----:B0-----:R-:W-:Y:S01]  /*124d0*/  IMAD.HI.U32 R11, R4, R8, RZ ;  /* 0x00000008040b7227 */ /* 0x001fe200078e00ff */
[----:B------:R-:W-:-:S03]  /*124e0*/  ISETP.GT.U32.AND P5, PT, R3, R5, PT ;  /* 0x000000050300720c */ /* 0x000fc60003fa4070 */
[----:B-1----:R-:W-:-:S04]  /*124f0*/  IMAD.HI.U32 R9, R4, R252, RZ ;  /* 0x000000fc04097227 */ /* 0x002fc800078e00ff */
[C---:B------:R-:W-:Y:S02]  /*12500*/  IMAD R6, R3.reuse, R12, R13 ;  /* 0x0000000c03067224 */ /* 0x040fe400078e020d */
[----:B------:R-:W-:Y:S02]  /*12510*/  IMAD.MOV R11, RZ, RZ, -R11 ;  /* 0x000000ffff0b7224 */ /* 0x000fe400078e0a0b */
[----:B------:R-:W-:Y:S01]  /*12520*/  IMAD.MOV R9, RZ, RZ, -R9 ;  /* 0x000000ffff097224 */ /* 0x000fe200078e0a09 */
[C---:B------:R-:W-:Y:S01]  /*12530*/  ISETP.GT.U32.AND P0, PT, R3.reuse, R6, PT ;  /* 0x000000060300720c */ /* 0x040fe20003f04070 */
[C---:B------:R-:W-:Y:S02]  /*12540*/  IMAD R2, R3.reuse, R11, R8 ;  /* 0x0000000b03027224 */ /* 0x040fe400078e0208 */
[----:B------:R-:W-:Y:S02]  /*12550*/  IMAD R252, R3, R9, R252 ;  /* 0x0000000903fc7224 */ /* 0x000fe400078e02fc */
[--C-:B------:R-:W-:Y:S01]  /*12560*/  @!P2 IMAD.IADD R7, R7, 0x1, -R3.reuse ;  /* 0x000000010707a824 */ /* 0x100fe200078e0a03 */
[----:B------:R-:W-:Y:S01]  /*12570*/  ISETP.GT.U32.AND P2, PT, R3, R2, PT ;  /* 0x000000020300720c */ /* 0x000fe20003f44070 */
[----:B------:R-:W-:-:S02]  /*12580*/  @!P4 IMAD.IADD R10, R10, 0x1, -R3 ;  /* 0x000000010a0ac824 */ /* 0x000fc400078e0a03 */
[----:B------:R-:W-:Y:S01]  /*12590*/  @!P5 IMAD.IADD R5, R5, 0x1, -R3 ;  /* 0x000000010505d824 */ /* 0x000fe200078e0a03 */
[C---:B------:R-:W-:Y:S02]  /*125a0*/  ISETP.GT.U32.AND P5, PT, R3.reuse, R252, PT ;  /* 0x000000fc0300720c */ /* 0x040fe40003fa4070 */
[C---:B------:R-:W-:Y:S01]  /*125b0*/  ISETP.GT.U32.AND P4, PT, R3.reuse, R10, PT ;  /* 0x0000000a0300720c */ /* 0x040fe20003f84070 */
[----:B------:R-:W-:Y:S02]  /*125c0*/  IMAD.MOV.U32 R11, RZ, RZ, R7 ;  /* 0x000000ffff0b7224 */ /* 0x000fe400078e0007 */
[----:B------:R-:W-:Y:S01]  /*125d0*/  @!P0 IMAD.IADD R6, R6, 0x1, -R3 ;  /* 0x0000000106068824 */ /* 0x000fe200078e0a03 */
[----:B------:R-:W-:Y:S01]  /*125e0*/  IABS R9, R53 ;  /* 0x0000003500097213 */ /* 0x000fe20000000000 */
[----:B------:R-:W-:Y:S02]  /*125f0*/  @!P3 IMAD.MOV R11, RZ, RZ, -R11 ;  /* 0x000000ffff0bb224 */ /* 0x000fe400078e0a0b */
[----:B------:R-:W-:Y:S01]  /*12600*/  @!P2 IMAD.IADD R2, R2, 0x1, -R3 ;  /* 0x000000010202a824 */ /* 0x000fe200078e0a03 */
[----:B------:R-:W-:-:S03]  /*12610*/  ISETP.GT.U32.AND P3, PT, R3, R6, PT ;  /* 0x000000060300720c */ /* 0x000fc60003f64070 */
[----:B------:R-:W-:Y:S01]  /*12620*/  @!P5 IMAD.IADD R252, R252, 0x1, -R3 ;  /* 0x00000001fcfcd824 */ /* 0x000fe200078e0a03 */
[----:B------:R-:W-:Y:S01]  /*12630*/  ISETP.GT.U32.AND P5, PT, R3, R2, PT ;  /* 0x000000020300720c */ /* 0x000fe20003fa4070 */
[----:B------:R-:W-:Y:S01]  /*12640*/  IMAD.HI.U32 R7, R4, R9, RZ ;  /* 0x0000000904077227 */ /* 0x000fe200078e00ff */
[----:B------:R-:W-:-:S03]  /*12650*/  ISETP.GE.AND P0, PT, R56, RZ, PT ;  /* 0x000000ff3800720c */ /* 0x000fc60003f06270 */
[----:B------:R-:W-:Y:S01]  /*12660*/  @!P4 IMAD.IADD R10, R10, 0x1, -R3 ;  /* 0x000000010a0ac824 */ /* 0x000fe200078e0a03 */
[----:B------:R-:W-:Y:S01]  /*12670*/  ISETP.GE.AND P4, PT, R50, RZ, PT ;  /* 0x000000ff3200720c */ /* 0x000fe20003f86270 */
[----:B------:R-:W-:Y:S01]  /*12680*/  @!P1 IMAD.MOV R5, RZ, RZ, -R5 ;  /* 0x000000ffff059224 */ /* 0x000fe200078e0a05 */
[----:B------:R-:W-:Y:S01]  /*12690*/  ISETP.GT.U32.AND P1, PT, R3, R252, PT ;  /* 0x000000fc0300720c */ /* 0x000fe20003f24070 */
[----:B------:R-:W-:Y:S02]  /*126a0*/  IMAD.MOV.U32 R50, RZ, RZ, R49 ;  /* 0x000000ffff327224 */ /* 0x000fe400078e0031 */
[----:B------:R-:W-:Y:S02]  /*126b0*/  IMAD.MOV.U32 R49, RZ, RZ, R48 ;  /* 0x000000ffff317224 */ /* 0x000fe400078e0030 */
[----:B------:R-:W-:Y:S01]  /*126c0*/  IMAD.MOV R7, RZ, RZ, -R7 ;  /* 0x000000ffff077224 */ /* 0x000fe200078e0a07 */
[----:B------:R-:W-:Y:S01]  /*126d0*/  ISETP.GE.AND P2, PT, R55, RZ, PT ;  /* 0x000000ff3700720c */ /* 0x000fe20003f46270 */
[----:B------:R-:W-:-:S02]  /*126e0*/  IMAD.MOV.U32 R48, RZ, RZ, R47 ;  /* 0x000000ffff307224 */ /* 0x000fc400078e002f */
[----:B------:R-:W-:Y:S02]  /*126f0*/  IMAD.MOV.U32 R47, RZ, RZ, R43 ;  /* 0x000000ffff2f7224 */ /* 0x000fe400078e002b */
[----:B------:R-:W-:Y:S01]  /*12700*/  IMAD.MOV.U32 R43, RZ, RZ, R42 ;  /* 0x000000ffff2b7224 */ /* 0x000fe200078e002a */
[----:B------:R-:W-:Y:S01]  /*12710*/  IABS R8, R54 ;  /* 0x0000003600087213 */ /* 0x000fe20000000000 */
[----:B------:R-:W-:Y:S01]  /*12720*/  IMAD.MOV.U32 R42, RZ, RZ, R35 ;  /* 0x000000ffff2a7224 */ /* 0x000fe200078e0023 */
[----:B------:R-:W-:Y:S01]  /*12730*/  STL [R1+0x10], R11 ;  /* 0x0000100b01007387 */ /* 0x000fe20000100800 */
[----:B------:R-:W-:Y:S02]  /*12740*/  IMAD R9, R3, R7, R9 ;  /* 0x0000000703097224 */ /* 0x000fe400078e0209 */
[----:B------:R-:W-:Y:S02]  /*12750*/  @!P3 IMAD.IADD R6, R6, 0x1, -R3 ;  /* 0x000000010606b824 */ /* 0x000fe400078e0a03 */
[----:B------:R-:W-:-:S02]  /*12760*/  IMAD.MOV.U32 R35, RZ, RZ, R34 ;  /* 0x000000ffff237224 */ /* 0x000fc400078e0022 */
[----:B------:R-:W-:Y:S01]  /*12770*/  IMAD.MOV.U32 R7, RZ, RZ, R10 ;  /* 0x000000ffff077224 */ /* 0x000fe200078e000a */
[----:B------:R-:W2:Y:S01]  /*12780*/  LDL.LU R34, [R1+0x2a4] ;  /* 0x0002a40001227983 */ /* 0x000ea20000300800 */
[----:B------:R-:W-:Y:S02]  /*12790*/  IMAD.MOV.U32 R56, RZ, RZ, R49 ;  /* 0x000000ffff387224 */ /* 0x000fe400078e0031 */
[----:B------:R-:W-:Y:S01]  /*127a0*/  IMAD.MOV.U32 R49, RZ, RZ, R47 ;  /* 0x000000ffff317224 */ /* 0x000fe200078e002f */
[----:B------:R0:W-:Y:S01]  /*127b0*/  STL [R1+0xc], R5 ;  /* 0x00000c0501007387 */ /* 0x0001e20000100800 */
[----:B------:R-:W-:Y:S02]  /*127c0*/  IMAD.MOV.U32 R47, RZ, RZ, R46 ;  /* 0x000000ffff2f7224 */ /* 0x000fe400078e002e */
[----:B------:R-:W-:Y:S02]  /*127d0*/  @!P6 IMAD.MOV R7, RZ, RZ, -R7 ;  /* 0x000000ffff07e224 */ /* 0x000fe400078e0a07 */
[----:B------:R-:W-:-:S02]  /*127e0*/  IMAD.MOV.U32 R57, RZ, RZ, R48 ;  /* 0x000000ffff397224 */ /* 0x000fc400078e0030 */
[----:B------:R-:W-:Y:S02]  /*127f0*/  IMAD.MOV.U32 R46, RZ, RZ, R45 ;  /* 0x000000ffff2e7224 */ /* 0x000fe400078e002d */
[----:B0-----:R-:W-:Y:S02]  /*12800*/  IMAD.MOV.U32 R5, RZ, RZ, R6 ;  /* 0x000000ffff057224 */ /* 0x001fe400078e0006 */
[----:B------:R-:W-:-:S04]  /*12810*/  IMAD.HI.U32 R11, R4, R8, RZ ;  /* 0x00000008040b7227 */ /* 0x000fc800078e00ff */
[----:B------:R-:W-:Y:S02]  /*12820*/  IMAD.MOV.U32 R45, RZ, RZ, R44 ;  /* 0x000000ffff2d7224 */ /* 0x000fe400078e002c */
[----:B------:R-:W-:Y:S02]  /*12830*/  IMAD.MOV.U32 R48, RZ, RZ, R41 ;  /* 0x000000ffff307224 */ /* 0x000fe400078e0029 */
[--C-:B------:R-:W-:Y:S02]  /*12840*/  @!P5 IMAD.IADD R2, R2, 0x1, -R3.reuse ;  /* 0x000000010202d824 */ /* 0x100fe400078e0a03 */
[----:B------:R-:W-:Y:S02]  /*12850*/  @!P1 IMAD.IADD R252, R252, 0x1, -R3 ;  /* 0x00000001fcfc9824 */ /* 0x000fe400078e0a03 */
[----:B------:R-:W-:Y:S01]  /*12860*/  @!P0 IMAD.MOV R5, RZ, RZ, -R5 ;  /* 0x000000ffff058224 */ /* 0x000fe200078e0a05 */
[----:B------:R-:W-:Y:S01]  /*12870*/  STL [R1+0x8], R7 ;  /* 0x0000080701007387 */ /* 0x000fe20000100800 */
[----:B------:R-:W-:-:S02]  /*12880*/  IMAD.MOV.U32 R55, RZ, RZ, R49 ;  /* 0x000000ffff377224 */ /* 0x000fc400078e0031 */
[----:B------:R-:W-:Y:S02]  /*12890*/  IMAD.MOV R11, RZ, RZ, -R11 ;  /* 0x000000ffff0b7224 */ /* 0x000fe400078e0a0b */
[----:B------:R-:W-:Y:S02]  /*128a0*/  IMAD.MOV.U32 R49, RZ, RZ, R48 ;  /* 0x000000ffff317224 */ /* 0x000fe400078e0030 */
[----:B------:R-:W-:Y:S02]  /*128b0*/  @!P4 IMAD.MOV R2, RZ, RZ, -R2 ;  /* 0x000000ffff02c224 */ /* 0x000fe400078e0a02 */
[----:B------:R-:W-:Y:S01]  /*128c0*/  @!P2 IMAD.MOV R252, RZ, RZ, -R252 ;  /* 0x000000fffffca224 */ /* 0x000fe200078e0afc */
[----:B------:R-:W-:Y:S01]  /*128d0*/  IABS R12, R50 ;  /* 0x00000032000c7213 */ /* 0x000fe20000000000 */
[C---:B------:R-:W-:Y:S01]  /*128e0*/  IMAD R8, R3.reuse, R11, R8 ;  /* 0x0000000b03087224 */ /* 0x040fe200078e0208 */
[----:B------:R-:W-:Y:S02]  /*128f0*/  ISETP.GE.AND P2, PT, R50, RZ, PT ;  /* 0x000000ff3200720c */ /* 0x000fe40003f46270 */
[----:B------:R-:W-:-:S02]  /*12900*/  ISETP.GT.U32.AND P0, PT, R3, R9, PT ;  /* 0x000000090300720c */ /* 0x000fc40003f04070 */
[----:B------:R-:W-:Y:S02]  /*12910*/  ISETP.GT.U32.AND P3, PT, R3, R8, PT ;  /* 0x000000080300720c */ /* 0x000fe40003f64070 */
[----:B------:R-:W-:-:S09]  /*12920*/  ISETP.GE.AND P6, PT, R54, RZ, PT ;  /* 0x000000ff3600720c */ /* 0x000fd20003fc6270 */
[--C-:B------:R-:W-:Y:S02]  /*12930*/  @!P0 IMAD.IADD R9, R9, 0x1, -R3.reuse ;  /* 0x0000000109098824 */ /* 0x100fe400078e0a03 */
[----:B------:R-:W-:-:S03]  /*12940*/  @!P3 IMAD.IADD R8, R8, 0x1, -R3 ;  /* 0x000000010808b824 */ /* 0x000fc600078e0a03 */
[C---:B------:R-:W-:Y:S02]  /*12950*/  ISETP.GT.U32.AND P4, PT, R3.reuse, R9, PT ;  /* 0x000000090300720c */ /* 0x040fe40003f84070 */
[----:B------:R-:W-:Y:S02]  /*12960*/  ISETP.GT.U32.AND P0, PT, R3, R8, PT ;  /* 0x000000080300720c */ /* 0x000fe40003f04070 */
[----:B------:R-:W-:Y:S01]  /*12970*/  ISETP.GE.AND P5, PT, R53, RZ, PT ;  /* 0x000000ff3500720c */ /* 0x000fe20003fa6270 */
[----:B------:R-:W-:-:S08]  /*12980*/  IMAD.MOV.U32 R54, RZ, RZ, R49 ;  /* 0x000000ffff367224 */ /* 0x000fd000078e0031 */
[--C-:B------:R-:W-:Y:S02]  /*12990*/  @!P4 IMAD.IADD R9, R9, 0x1, -R3.reuse ;  /* 0x000000010909c824 */ /* 0x100fe400078e0a03 */
[----:B------:R-:W-:Y:S02]  /*129a0*/  @!P0 IMAD.IADD R8, R8, 0x1, -R3 ;  /* 0x0000000108088824 */ /* 0x000fe400078e0a03 */
[----:B------:R-:W-:Y:S02]  /*129b0*/  @!P5 IMAD.MOV R9, RZ, RZ, -R9 ;  /* 0x000000ffff09d224 */ /* 0x000fe400078e0a09 */
[----:B------:R-:W-:Y:S01]  /*129c0*/  @!P6 IMAD.MOV R8, RZ, RZ, -R8 ;  /* 0x000000ffff08e224 */ /* 0x000fe200078e0a08 */
[----:B------:R-:W-:Y:S02]  /*129d0*/  IABS R11, R51 ;  /* 0x00000033000b7213 */ /* 0x000fe40000000000 */
[----:B------:R-:W-:Y:S01]  /*129e0*/  ISETP.GE.AND P3, PT, R51, RZ, PT ;  /* 0x000000ff3300720c */ /* 0x000fe20003f66270 */
[----:B------:R-:W-:-:S02]  /*129f0*/  IMAD.MOV.U32 R51, RZ, RZ, R47 ;  /* 0x000000ffff337224 */ /* 0x000fc400078e002f */
[----:B----4-:R-:W-:Y:S02]  /*12a00*/  IMAD.MOV.U32 R44, RZ, RZ, R40 ;  /* 0x000000ffff2c7224 */ /* 0x010fe400078e0028 */
[----:B------:R-:W-:Y:S02]  /*12a10*/  IMAD.MOV.U32 R40, RZ, RZ, R26 ;  /* 0x000000ffff287224 */ /* 0x000fe400078e001a */
[----:B------:R-:W-:Y:S02]  /*12a20*/  IMAD.MOV.U32 R26, RZ, RZ, R126 ;  /* 0x000000ffff1a7224 */ /* 0x000fe400078e007e */
[----:B------:R-:W4:Y:S01]  /*12a30*/  LDL.LU R126, [R1+0x320] ;  /* 0x00032000017e7983 */ /* 0x000f220000300800 */
[----:B------:R-:W-:Y:S02]  /*12a40*/  IMAD.MOV.U32 R48, RZ, RZ, R44 ;  /* 0x000000ffff307224 */ /* 0x000fe400078e002c */
[----:B------:R-:W-:Y:S01]  /*12a50*/  IMAD.MOV.U32 R44, RZ, RZ, R37 ;  /* 0x000000ffff2c7224 */ /* 0x000fe200078e0025 */
[----:B------:R-:W2:Y:S01]  /*12a60*/  LDL.LU R41, [R1+0x1dc] ;  /* 0x0001dc0001297983 */ /* 0x000ea20000300800 */
[----:B------:R-:W-:-:S03]  /*12a70*/  IMAD.MOV.U32 R37, RZ, RZ, R29 ;  /* 0x000000ffff257224 */ /* 0x000fc600078e001d */
[----:B------:R0:W-:Y:S01]  /*12a80*/  STL [R1+0x4], R5 ;  /* 0x0000040501007387 */ /* 0x0001e20000100800 */
[----:B------:R-:W-:-:S03]  /*12a90*/  IMAD.MOV.U32 R50, RZ, RZ, R48 ;  /* 0x000000ffff327224 */ /* 0x000fc600078e0030 */
[----:B------:R-:W4:Y:S04]  /*12aa0*/  LDL.LU R29, [R1+0x1ac] ;  /* 0x0001ac00011d7983 */ /* 0x000f280000300800 */
[----:B------:R1:W-:Y:S04]  /*12ab0*/  STL [R1], R2 ;  /* 0x0000000201007387 */ /* 0x0003e80000100800 */
[----:B------:R-:W-:Y:S04]  /*12ac0*/  STL [R1+0x1ddc], R252 ;  /* 0x001ddcfc01007387 */ /* 0x000fe80000100800 */
[----:B------:R-:W2:Y:S04]  /*12ad0*/  LDL.LU R48, [R1+0x150] ;  /* 0x0001500001307983 */ /* 0x000ea80000300800 */
[----:B------:R-:W4:Y:S04]  /*12ae0*/  LDL.LU R49, [R1+0x15c] ;  /* 0x00015c0001317983 */ /* 0x000f280000300800 */
[----:B------:R-:W-:Y:S04]  /*12af0*/  STL [R1+0x1de0], R8 ;  /* 0x001de00801007387 */ /* 0x000fe80000100800 */
[----:B------:R-:W-:Y:S04]  /*12b00*/  STL [R1+0x1de4], R9 ;  /* 0x001de40901007387 */ /* 0x000fe80000100800 */
[----:B------:R-:W4:Y:S01]  /*12b10*/  LDL.LU R47, [R1+0x200] ;  /* 0x00020000012f7983 */ /* 0x000f220000300800 */
[----:B------:R-:W-:Y:S01]  /*12b20*/  IABS R10, R52 ;  /* 0x00000034000a7213 */ /* 0x000fe20000000000 */
[----:B0-----:R-:W-:-:S04]  /*12b30*/  IMAD.HI.U32 R5, R4, R11, RZ ;  /* 0x0000000b04057227 */ /* 0x001fc800078e00ff */
[----:B------:R-:W-:-:S04]  /*12b40*/  IMAD.HI.U32 R6, R4, R10, RZ ;  /* 0x0000000a04067227 */ /* 0x000fc800078e00ff */
[----:B------:R-:W-:Y:S02]  /*12b50*/  IMAD.MOV R6, RZ, RZ, -R6 ;  /* 0x000000ffff067224 */ /* 0x000fe400078e0a06 */
[----:B------:R-:W-:Y:S02]  /*12b60*/  IMAD.MOV R5, RZ, RZ, -R5 ;  /* 0x000000ffff057224 */ /* 0x000fe400078e0a05 */
[C---:B------:R-:W-:Y:S02]  /*12b70*/  IMAD R10, R3.reuse, R6, R10 ;  /* 0x00000006030a7224 */ /* 0x040fe400078e020a */
[C---:B------:R-:W-:Y:S02]  /*12b80*/  IMAD R11, R3.reuse, R5, R11 ;  /* 0x00000005030b7224 */ /* 0x040fe400078e020b */
[----:B------:R-:W-:Y:S01]  /*12b90*/  IMAD.HI.U32 R13, R4, R12, RZ ;  /* 0x0000000c040d7227 */ /* 0x000fe200078e00ff */
[C---:B------:R-:W-:Y:S02]  /*12ba0*/  ISETP.GT.U32.AND P0, PT, R3.reuse, R10, PT ;  /* 0x0000000a0300720c */ /* 0x040fe40003f04070 */
[----:B------:R-:W-:Y:S01]  /*12bb0*/  ISETP.GT.U32.AND P4, PT, R3, R11, PT ;  /* 0x0000000b0300720c */ /* 0x000fe20003f84070 */
[----:B------:R-:W-:-:S04]  /*12bc0*/  IMAD.MOV R13, RZ, RZ, -R13 ;  /* 0x000000ffff0d7224 */ /* 0x000fc800078e0a0d */
[----:B------:R-:W-:Y:S01]  /*12bd0*/  IMAD R12, R3, R13, R12 ;  /* 0x0000000d030c7224 */ /* 0x000fe200078e020c */
[----:B------:R-:W-:-:S05]  /*12be0*/  IABS R5, R57 ;  /* 0x0000003900057213 */ /* 0x000fca0000000000 */
[--C-:B------:R-:W-:Y:S01]  /*12bf0*/  @!P0 IMAD.IADD R10, R10, 0x1, -R3.reuse ;  /* 0x000000010a0a8824 */ /* 0x100fe200078e0a03 */
[----:B------:R-:W-:Y:S01]  /*12c00*/  ISETP.GT.U32.AND P0, PT, R3, R12, PT ;  /* 0x0000000c0300720c */ /* 0x000fe20003f04070 */
[----:B------:R-:W-:Y:S01]  /*12c10*/  @!P4 IMAD.IADD R11, R11, 0x1, -R3 ;  /* 0x000000010b0bc824 */ /* 0x000fe200078e0a03 */
[----:B------:R-:W-:Y:S01]  /*12c20*/  IABS R6, R56 ;  /* 0x0000003800067213 */ /* 0x000fe20000000000 */
[C---:B------:R-:W-:Y:S01]  /*12c30*/  IMAD.HI.U32 R15, R4.reuse, R5, RZ ;  /* 0x00000005040f7227 */ /* 0x040fe200078e00ff */
[C---:B------:R-:W-:Y:S02]  /*12c40*/  ISETP.GT.U32.AND P4, PT, R3.reuse, R10, PT ;  /* 0x0000000a0300720c */ /* 0x040fe40003f84070 */
[----:B------:R-:W-:Y:S01]  /*12c50*/  ISETP.GT.U32.AND P6, PT, R3, R11, PT ;  /* 0x0000000b0300720c */ /* 0x000fe20003fc4070 */
[----:B------:R-:W-:Y:S01]  /*12c60*/  IMAD.HI.U32 R14, R4, R6, RZ ;  /* 0x00000006040e7227 */ /* 0x000fe200078e00ff */
[----:B------:R-:W-:Y:S02]  /*12c70*/  ISETP.GE.AND P1, PT, R52, RZ, PT ;  /* 0x000000ff3400720c */ /* 0x000fe40003f26270 */
[----:B------:R-:W-:Y:S01]  /*12c80*/  IABS R7, R50 ;  /* 0x0000003200077213 */ /* 0x000fe20000000000 */
[----:B------:R-:W-:Y:S01]  /*12c90*/  IMAD.MOV R15, RZ, RZ, -R15 ;  /* 0x000000ffff0f7224 */ /* 0x000fe200078e0a0f */
[----:B-1----:R-:W-:Y:S01]  /*12ca0*/  IABS R2, R55 ;  /* 0x0000003700027213 */ /* 0x002fe20000000000 */
[----:B------:R-:W-:-:S02]  /*12cb0*/  @!P0 IMAD.IADD R12, R12, 0x1, -R3 ;  /* 0x000000010c0c8824 */ /* 0x000fc400078e0a03 */
[----:B------:R-:W-:Y:S02]  /*12cc0*/  IMAD.MOV R14, RZ, RZ, -R14 ;  /* 0x000000ffff0e7224 */ /* 0x000fe400078e0a0e */
[C---:B------:R-:W-:Y:S02]  /*12cd0*/  IMAD R5, R3.reuse, R15, R5 ;  /* 0x0000000f03057224 */ /* 0x040fe400078e0205 */
[----:B------:R-:W-:Y:S01]  /*12ce0*/  IMAD.HI.U32 R16, R4, R7, RZ ;  /* 0x0000000704107227 */ /* 0x000fe200078e00ff */
[----:B------:R-:W-:-:S03]  /*12cf0*/  ISETP.GT.U32.AND P0, PT, R3, R12, PT ;  /* 0x0000000c0300720c */ /* 0x000fc60003f04070 */
[----:B------:R-:W-:Y:S02]  /*12d00*/  IMAD R6, R3, R14, R6 ;  /* 0x0000000e03067224 */ /* 0x000fe400078e0206 */
[--C-:B------:R-:W-:Y:S02]  /*12d10*/  @!P4 IMAD.IADD R10, R10, 0x1, -R3.reuse ;  /* 0x000000010a0ac824 */ /* 0x100fe400078e0a03 */
[----:B------:R-:W-:Y:S01]  /*12d20*/  @!P6 IMAD.IADD R11, R11, 0x1, -R3 ;  /* 0x000000010b0be824 */ /* 0x000fe200078e0a03 */
[----:B------:R-:W-:Y:S01]  /*12d30*/  ISETP.GT.U32.AND P6, PT, R3, R5, PT ;  /* 0x000000050300720c */ /* 0x000fe20003fc4070 */
[----:B------:R-:W-:-:S04]  /*12d40*/  IMAD.HI.U32 R13, R4, R2, RZ ;  /* 0x00000002040d7227 */ /* 0x000fc800078e00ff */
[----:B------:R-:W-:Y:S02]  /*12d50*/  IMAD.MOV R16, RZ, RZ, -R16 ;  /* 0x000000ffff107224 */ /* 0x000fe400078e0a10 */
[----:B------:R-:W-:Y:S01]  /*12d60*/  @!P1 IMAD.MOV R10, RZ, RZ, -R10 ;  /* 0x000000ffff0a9224 */ /* 0x000fe200078e0a0a */
[C---:B------:R-:W-:Y:S01]  /*12d70*/  ISETP.GT.U32.AND P1, PT, R3.reuse, R6, PT ;  /* 0x000000060300720c */ /* 0x040fe20003f24070 */
[----:B------:R-:W-:Y:S02]  /*12d80*/  IMAD.MOV R13, RZ, RZ, -R13 ;  /* 0x000000ffff0d7224 */ /* 0x000fe400078e0a0d */
[C---:B------:R-:W-:Y:S02]  /*12d90*/  IMAD R7, R3.reuse, R16, R7 ;  /* 0x0000001003077224 */ /* 0x040fe400078e0207 */
[----:B------:R-:W-:-:S03]  /*12da0*/  IMAD R2, R3, R13, R2 ;  /* 0x0000000d03027224 */ /* 0x000fc600078e0202 */
[----:B------:R-:W-:Y:S01]  /*12db0*/  ISETP.GT.U32.AND P4, PT, R3, R7, PT ;  /* 0x000000070300720c */ /* 0x000fe20003f84070 */
[--C-:B------:R-:W-:Y:S01]  /*12dc0*/  @!P0 IMAD.IADD R12, R12, 0x1, -R3.reuse ;  /* 0x000000010c0c8824 */ /* 0x100fe200078e0a03 */
[----:B------:R-:W-:Y:S01]  /*12dd0*/  IABS R13, R54 ;  /* 0x00000036000d7213 */ /* 0x000fe20000000000 */
[--C-:B------:R-:W-:Y:S01]  /*12de0*/  @!P6 IMAD.IADD R5, R5, 0x1, -R3.reuse ;  /* 0x000000010505e824 */ /* 0x100fe200078e0a03 */
[C---:B------:R-:W-:Y:S01]  /*12df0*/  ISETP.GT.U32.AND P0, PT, R3.reuse, R2, PT ;  /* 0x000000020300720c */ /* 0x040fe20003f04070 */
[----:B------:R-:W-:Y:S02]  /*12e00*/  @!P1 IMAD.IADD R6, R6, 0x1, -R3 ;  /* 0x0000000106069824 */ /* 0x000fe400078e0a03 */
[----:B------:R-:W-:Y:S01]  /*12e10*/  IMAD.HI.U32 R17, R4, R13, RZ ;  /* 0x0000000d04117227 */ /* 0x000fe200078e00ff */
[----:B------:R-:W-:-:S03]  /*12e20*/  ISETP.GT.U32.AND P1, PT, R3, R5, PT ;  /* 0x000000050300720c */ /* 0x000fc60003f24070 */
[----:B------:R-:W-:Y:S02]  /*12e30*/  IMAD.MOV R17, RZ, RZ, -R17 ;  /* 0x000000ffff117224 */ /* 0x000fe400078e0a11 */
[----:B------:R-:W-:Y:S02]  /*12e40*/  @!P4 IMAD.IADD R7, R7, 0x1, -R3 ;  /* 0x000000010707c824 */ /* 0x000fe400078e0a03 */
[----:B------:R-:W-:Y:S02]  /*12e50*/  IMAD.MOV.U32 R52, RZ, RZ, R46 ;  /* 0x000000ffff347224 */ /* 0x000fe400078e002e */
[C---:B------:R-:W-:Y:S02]  /*12e60*/  IMAD R17, R3.reuse, R17, R13 ;  /* 0x0000001103117224 */ /* 0x040fe400078e020d */
[--C-:B------:R-:W-:Y:S01]  /*12e70*/  @!P0 IMAD.IADD R2, R2, 0x1, -R3.reuse ;  /* 0x0000000102028824 */ /* 0x100fe200078e0a03 */
[C---:B------:R-:W-:Y:S02]  /*12e80*/  ISETP.GT.U32.AND P0, PT, R3.reuse, R6, PT ;  /* 0x000000060300720c */ /* 0x040fe40003f04070 */
[----:B------:R-:W-:Y:S01]  /*12e90*/  ISETP.GT.U32.AND P6, PT, R3, R7, PT ;  /* 0x000000070300720c */ /* 0x000fe20003fc4070 */
[----:B------:R-:W-:Y:S01]  /*12ea0*/  @!P1 IMAD.IADD R5, R5, 0x1, -R3 ;  /* 0x0000000105059824 */ /* 0x000fe200078e0a03 */
[----:B------:R-:W-:-:S02]  /*12eb0*/  IABS R19, R52 ;  /* 0x0000003400137213 */ /* 0x000fc40000000000 */
[C---:B------:R-:W-:Y:S02]  /*12ec0*/  ISETP.GT.U32.AND P1, PT, R3.reuse, R17, PT ;  /* 0x000000110300720c */ /* 0x040fe40003f24070 */
[----:B------:R-:W-:Y:S01]  /*12ed0*/  ISETP.GE.AND P5, PT, R50, RZ, PT ;  /* 0x000000ff3200720c */ /* 0x000fe20003fa6270 */
[----:B------:R-:W-:Y:S01]  /*12ee0*/  @!P2 IMAD.MOV R12, RZ, RZ, -R12 ;  /* 0x000000ffff0ca224 */ /* 0x000fe200078e0a0c */
[----:B------:R-:W-:-:S03]  /*12ef0*/  ISETP.GT.U32.AND P2, PT, R3, R2, PT ;  /* 0x000000020300720c */ /* 0x000fc60003f44070 */
[--C-:B------:R-:W-:Y:S02]  /*12f00*/  @!P0 IMAD.IADD R6, R6, 0x1, -R3.reuse ;  /* 0x0000000106068824 */ /* 0x100fe400078e0a03 */
[----:B------:R-:W-:-:S04]  /*12f10*/  @!P6 IMAD.IADD R7, R7, 0x1, -R3 ;  /* 0x000000010707e824 */ /* 0x000fc800078e0a03 */
[----:B------:R-:W-:Y:S02]  /*12f20*/  @!P1 IMAD.IADD R17, R17, 0x1, -R3 ;  /* 0x0000000111119824 */ /* 0x000fe400078e0a03 */
[----:B------:R-:W-:Y:S01]  /*12f30*/  @!P3 IMAD.MOV R11, RZ, RZ, -R11 ;  /* 0x000000ffff0bb224 */ /* 0x000fe200078e0a0b */
[----:B------:R-:W-:Y:S01]  /*12f40*/  ISETP.GE.AND P3, PT, R57, RZ, PT ;  /* 0x000000ff3900720c */ /* 0x000fe20003f66270 */
[----:B------:R-:W-:Y:S01]  /*12f50*/  @!P2 IMAD.IADD R2, R2, 0x1, -R3 ;  /* 0x000000010202a824 */ /* 0x000fe200078e0a03 */
[----:B------:R-:W-:Y:S02]  /*12f60*/  ISETP.GE.AND P4, PT, R56, RZ, PT ;  /* 0x000000ff3800720c */ /* 0x000fe40003f86270 */
[----:B------:R-:W-:Y:S02]  /*12f70*/  IABS R20, R51 ;  /* 0x0000003300147213 */ /* 0x000fe40000000000 */
[----:B------:R-:W-:Y:S01]  /*12f80*/  ISETP.GE.AND P2, PT, R54, RZ, PT ;  /* 0x000000ff3600720c */ /* 0x000fe20003f46270 */
[----:B------:R-:W-:Y:S01]  /*12f90*/  IMAD.MOV.U32 R46, RZ, RZ, R40 ;  /* 0x000000ffff2e7224 */ /* 0x000fe200078e0028 */
[----:B------:R-:W-:Y:S01]  /*12fa0*/  ISETP.GE.AND P6, PT, R55, RZ, PT ;  /* 0x000000ff3700720c */ /* 0x000fe20003fc6270 */
[----:B------:R-:W-:-:S04]  /*12fb0*/  IMAD.HI.U32 R22, R4, R20, RZ ;  /* 0x0000001404167227 */ /* 0x000fc800078e00ff */
[----:B------:R-:W-:Y:S02]  /*12fc0*/  IMAD.MOV.U32 R40, RZ, RZ, R38 ;  /* 0x000000ffff287224 */ /* 0x000fe400078e0026 */
[----:B------:R-:W-:Y:S02]  /*12fd0*/  IMAD.MOV.U32 R14, RZ, RZ, R5 ;  /* 0x000000ffff0e7224 */ /* 0x000fe400078e0005 */
[----:B---3--:R-:W-:Y:S02]  /*12fe0*/  IMAD.MOV.U32 R38, RZ, RZ, R127 ;  /* 0x000000ffff267224 */ /* 0x008fe400078e007f */
[----:B------:R-:W-:Y:S01]  /*12ff0*/  IMAD.MOV R22, RZ, RZ, -R22 ;  /* 0x000000ffff167224 */ /* 0x000fe200078e0a16 */
[----:B------:R-:W3:Y:S01]  /*13000*/  LDL.LU R127, [R1+0x650] ;  /* 0x00065000017f7983 */ /* 0x000ee20000300800 */
[----:B------:R-:W-:Y:S02]  /*13010*/  IMAD.MOV.U32 R15, RZ, RZ, R6 ;  /* 0x000000ffff0f7224 */ /* 0x000fe400078e0006 */
[----:B------:R-:W-:-:S02]  /*13020*/  IMAD.MOV.U32 R16, RZ, RZ, R2 ;  /* 0x000000ffff107224 */ /* 0x000fc400078e0002 */
[----:B------:R-:W-:Y:S02]  /*13030*/  @!P3 IMAD.MOV R14, RZ, RZ, -R14 ;  /* 0x000000ffff0eb224 */ /* 0x000fe400078e0a0e */
[----:B------:R-:W-:Y:S02]  /*13040*/  @!P4 IMAD.MOV R15, RZ, RZ, -R15 ;  /* 0x000000ffff0fc224 */ /* 0x000fe400078e0a0f */
[----:B------:R-:W-:Y:S02]  /*13050*/  IMAD R20, R3, R22, R20 ;  /* 0x0000001603147224 */ /* 0x000fe400078e0214 */
[----:B------:R-:W-:Y:S02]  /*13060*/  @!P6 IMAD.MOV R16, RZ, RZ, -R16 ;  /* 0x000000ffff10e224 */ /* 0x000fe400078e0a10 */
[----:B--2---:R-:W-:-:S05]  /*13070*/  IMAD.MOV.U32 R53, RZ, RZ, R48 ;  /* 0x000000ffff357224 */ /* 0x004fca00078e0030 */
[----:B------:R-:W-:-:S05]  /*13080*/  IABS R18, R53 ;  /* 0x0000003500127213 */ /* 0x000fca0000000000 */
[----:B------:R-:W-:-:S04]  /*13090*/  IMAD.HI.U32 R13, R4, R18, RZ ;  /* 0x00000012040d7227 */ /* 0x000fc800078e00ff */
[----:B------:R-:W-:-:S04]  /*130a0*/  IMAD.MOV R13, RZ, RZ, -R13 ;  /* 0x000000ffff0d7224 */ /* 0x000fc800078e0a0d */
[----:B------:R-:W-:Y:S02]  /*130b0*/  IMAD R18, R3, R13, R18 ;  /* 0x0000000d03127224 */ /* 0x000fe400078e0212 */
[----:B------:R-:W-:-:S03]  /*130c0*/  IMAD.HI.U32 R13, R4, R19, RZ ;  /* 0x00000013040d7227 */ /* 0x000fc600078e00ff */
[----:B------:R-:W-:Y:S01]  /*130d0*/  ISETP.GT.U32.AND P0, PT, R3, R18, PT ;  /* 0x000000120300720c */ /* 0x000fe20003f04070 */
[----:B------:R-:W-:-:S04]  /*130e0*/  IMAD.MOV R13, RZ, RZ, -R13 ;  /* 0x000000ffff0d7224 */ /* 0x000fc800078e0a0d */
[----:B------:R-:W-:Y:S02]  /*130f0*/  IMAD R19, R3, R13, R19 ;  /* 0x0000000d03137224 */ /* 0x000fe400078e0213 */
[----:B------:R-:W-:-:S04]  /*13100*/  IMAD.MOV.U32 R13, RZ, RZ, R7 ;  /* 0x000000ffff0d7224 */ /* 0x000fc800078e0007 */
[----:B------:R-:W-:Y:S01]  /*13110*/  @!P5 IMAD.MOV R13, RZ, RZ, -R13 ;  /* 0x000000ffff0dd224 */ /* 0x000fe200078e0a0d */
[C---:B------:R-:W-:Y:S01]  /*13120*/  ISETP.GT.U32.AND P5, PT, R3.reuse, R17, PT ;  /* 0x000000110300720c */ /* 0x040fe20003fa4070 */
[----:B------:R-:W-:Y:S02]  /*13130*/  @!P0 IMAD.IADD R18, R18, 0x1, -R3 ;  /* 0x0000000112128824 */ /* 0x000fe400078e0a03 */
[----:B----4-:R-:W-:Y:S02]  /*13140*/  IMAD.MOV.U32 R50, RZ, RZ, R49 ;  /* 0x000000ffff327224 */ /* 0x010fe400078e0031 */
[----:B------:R-:W-:Y:S01]  /*13150*/  IMAD.MOV.U32 R49, RZ, RZ, R128 ;  /* 0x000000ffff317224 */ /* 0x000fe200078e0080 */
[----:B------:R-:W-:Y:S01]  /*13160*/  ISETP.GT.U32.AND P0, PT, R3, R18, PT ;  /* 0x000000120300720c */ /* 0x000fe20003f04070 */
[----:B------:R-:W-:Y:S01]  /*13170*/  IMAD.MOV.U32 R48, RZ, RZ, R45 ;  /* 0x000000ffff307224 */ /* 0x000fe200078e002d */
[----:B------:R-:W-:Y:S01]  /*13180*/  ISETP.GE.AND P1, PT, R53, RZ, PT ;  /* 0x000000ff3500720c */ /* 0x000fe20003f26270 */
[----:B------:R-:W-:Y:S01]  /*13190*/  IMAD.MOV.U32 R45, RZ, RZ, R41 ;  /* 0x000000ffff2d7224 */ /* 0x000fe200078e0029 */
[----:B------:R-:W-:Y:S01]  /*131a0*/  IABS R21, R50 ;  /* 0x0000003200157213 */ /* 0x000fe20000000000 */
[----:B------:R-:W-:Y:S01]  /*131b0*/  IMAD.MOV.U32 R65, RZ, RZ, R49 ;  /* 0x000000ffff417224 */ /* 0x000fe200078e0031 */
[----:B------:R-:W2:Y:S01]  /*131c0*/  LDL.LU R128, [R1+0x1e8] ;  /* 0x0001e80001807983 */ /* 0x000ea20000300800 */
[----:B------:R-:W-:-:S02]  /*131d0*/  IMAD.MOV.U32 R49, RZ, RZ, R47 ;  /* 0x000000ffff317224 */ /* 0x000fc400078e002f */
[----:B------:R-:W-:Y:S02]  /*131e0*/  IMAD.MOV.U32 R64, RZ, RZ, R48 ;  /* 0x000000ffff407224 */ /* 0x000fe400078e0030 */
[----:B------:R-:W-:Y:S02]  /*131f0*/  IMAD.MOV.U32 R48, RZ, RZ, R46 ;  /* 0x000000ffff307224 */ /* 0x000fe400078e002e */
[----:B------:R-:W-:Y:S01]  /*13200*/  @!P5 IMAD.IADD R17, R17, 0x1, -R3 ;  /* 0x000000011111d824 */ /* 0x000fe200078e0a03 */
[----:B------:R-:W-:Y:S01]  /*13210*/  ISETP.GE.AND P5, PT, R50, RZ, PT ;  /* 0x000000ff3200720c */ /* 0x000fe20003fa6270 */
[----:B------:R-:W-:Y:S02]  /*13220*/  IMAD.MOV.U32 R47, RZ, RZ, R45 ;  /* 0x000000ffff2f7224 */ /* 0x000fe400078e002d */
[----:B------:R-:W-:Y:S02]  /*13230*/  IMAD.MOV.U32 R46, RZ, RZ, R44 ;  /* 0x000000ffff2e7224 */ /* 0x000fe400078e002c */
[----:B------:R-:W-:-:S02]  /*13240*/  IMAD.MOV.U32 R50, RZ, RZ, R49 ;  /* 0x000000ffff327224 */ /* 0x000fc400078e0031 */
[----:B------:R-:W-:Y:S02]  /*13250*/  IMAD.MOV.U32 R45, RZ, RZ, R37 ;  /* 0x000000ffff2d7224 */ /* 0x000fe400078e0025 */
[----:B------:R-:W-:Y:S02]  /*13260*/  IMAD.MOV.U32 R41, RZ, RZ, R124 ;  /* 0x000000ffff297224 */ /* 0x000fe400078e007c */
[----:B------:R-:W-:Y:S01]  /*13270*/  IMAD.MOV.U32 R44, RZ, RZ, R29 ;  /* 0x000000ffff2c7224 */ /* 0x000fe200078e001d */
[----:B------:R-:W4:Y:S01]  /*13280*/  LDL.LU R124, [R1+0x3f0] ;  /* 0x0003f000017c7983 */ /* 0x000f220000300800 */
[----:B------:R-:W-:Y:S02]  /*13290*/  IMAD.MOV.U32 R49, RZ, RZ, R48 ;  /* 0x000000ffff317224 */ /* 0x000fe400078e0030 */
[----:B------:R-:W-:Y:S01]  /*132a0*/  IMAD.MOV.U32 R37, RZ, RZ, R28 ;  /* 0x000000ffff257224 */ /* 0x000fe200078e001c */
[----:B------:R-:W-:Y:S01]  /*132b0*/  STL [R1+0x1de8], R10 ;  /* 0x001de80a01007387 */ /* 0x000fe20000100800 */
[----:B------:R-:W-:Y:S01]  /*132c0*/  IMAD.MOV.U32 R48, RZ, RZ, R47 ;  /* 0x000000ffff307224 */ /* 0x000fe200078e002f */
[----:B------:R-:W-:Y:S01]  /*132d0*/  IABS R22, R50 ;  /* 0x0000003200167213 */ /* 0x000fe20000000000 */
[----:B------:R-:W-:Y:S01]  /*132e0*/  IMAD.MOV.U32 R47, RZ, RZ, R46 ;  /* 0x000000ffff2f7224 */ /* 0x000fe200078e002e */
[----:B------:R-:W-:Y:S01]  /*132f0*/  STL [R1+0x1dec], R11 ;  /* 0x001dec0b01007387 */ /* 0x000fe20000100800 */
[----:B------:R-:W-:Y:S01]  /*13300*/  @!P2 IMAD.MOV R17, RZ, RZ, -R17 ;  /* 0x000000ffff11a224 */ /* 0x000fe200078e0a11 */
[----:B------:R-:W-:Y:S01]  /*13310*/  ISETP.GE.AND P2, PT, R50, RZ, PT ;  /* 0x000000ff3200720c */ /* 0x000fe20003f46270 */
[----:B------:R-:W-:Y:S01]  /*13320*/  IMAD.MOV.U32 R46, RZ, RZ, R45 ;  /* 0x000000ffff2e7224 */ /* 0x000fe200078e002d */
[----:B------:R-:W-:Y:S01]  /*13330*/  STL [R1+0x1df0], R12 ;  /* 0x001df00c01007387 */ /* 0x000fe20000100800 */
[----:B------:R-:W-:-:S02]  /*13340*/  IMAD.MOV.U32 R45, RZ, RZ, R44 ;  /* 0x000000ffff2d7224 */ /* 0x000fc400078e002c */
[----:B------:R-:W-:Y:S01]  /*13350*/  IMAD.MOV.U32 R50, RZ, RZ, R49 ;  /* 0x000000ffff327224 */ /* 0x000fe200078e0031 */
[----:B------:R-:W-:Y:S01]  /*13360*/  STL [R1+0x1df4], R13 ;  /* 0x001df40d01007387 */ /* 0x000fe20000100800 */
[----:B------:R-:W-:Y:S02]  /*13370*/  IMAD.MOV.U32 R44, RZ, RZ, R37 ;  /* 0x000000ffff2c7224 */ /* 0x000fe400078e0025 */
[----:B------:R-:W-:Y:S01]  /*13380*/  @!P0 IMAD.IADD R18, R18, 0x1, -R3 ;  /* 0x0000000112128824 */ /* 0x000fe200078e0a03 */
[----:B------:R-:W-:Y:S01]  /*13390*/  STL [R1+0x1df8], R14 ;  /* 0x001df80e01007387 */ /* 0x000fe20000100800 */
[----:B------:R-:W-:Y:S02]  /*133a0*/  IMAD.MOV.U32 R49, RZ, RZ, R48 ;  /* 0x000000ffff317224 */ /* 0x000fe400078e0030 */
[----:B------:R-:W-:Y:S01]  /*133b0*/  IMAD.MOV.U32 R48, RZ, RZ, R47 ;  /* 0x000000ffff307224 */ /* 0x000fe200078e002f */
[----:B------:R-:W-:Y:S01]  /*133c0*/  STL [R1+0x1dfc], R15 ;  /* 0x001dfc0f01007387 */ /* 0x000fe20000100800 */
[----:B------:R-:W-:-:S02]  /*133d0*/  IMAD.MOV.U32 R47, RZ, RZ, R46 ;  /* 0x000000ffff2f7224 */ /* 0x000fc400078e002e */
[----:B------:R-:W-:Y:S01]  /*133e0*/  IMAD.MOV.U32 R28, RZ, RZ, R129 ;  /* 0x000000ffff1c7224 */ /* 0x000fe200078e0081 */
[----:B------:R-:W3:Y:S01]  /*133f0*/  LDL.LU R29, [R1+0x28c] ;  /* 0x00028c00011d7983 */ /* 0x000ee20000300800 */
[----:B------:R-:W-:Y:S02]  /*13400*/  IMAD.MOV.U32 R46, RZ, RZ, R45 ;  /* 0x000000ffff2e7224 */ /* 0x000fe400078e002d */
[----:B------:R-:W-:Y:S01]  /*13410*/  IMAD.MOV.U32 R45, RZ, RZ, R44 ;  /* 0x000000ffff2d7224 */ /* 0x000fe200078e002c */
[----:B------:R-:W4:Y:S01]  /*13420*/  LDL.LU R129, [R1+0x414] ;  /* 0x0004140001817983 */ /* 0x000f220000300800 */
[----:B------:R-:W-:Y:S02]  /*13430*/  @!P1 IMAD.MOV R18, RZ, RZ, -R18 ;  /* 0x000000ffff129224 */ /* 0x000fe400078e0a12 */
[----:B------:R-:W-:Y:S01]  /*13440*/  IMAD.MOV.U32 R44, RZ, RZ, R43 ;  /* 0x000000ffff2c7224 */ /* 0x000fe200078e002b */
[----:B------:R-:W-:Y:S01]  /*13450*/  STL [R1+0x1e00], R16 ;  /* 0x001e001001007387 */ /* 0x000fe20000100800 */
[----:B------:R-:W-:-:S02]  /*13460*/  IMAD.MOV.U32 R43, RZ, RZ, R42 ;  /* 0x000000ffff2b7224 */ /* 0x000fc400078e002a */
[----:B------:R-:W-:Y:S01]  /*13470*/  IMAD.MOV.U32 R42, RZ, RZ, R36 ;  /* 0x000000ffff2a7224 */ /* 0x000fe200078e0024 */
[----:B------:R-:W4:Y:S01]  /*13480*/  LDL.LU R37, [R1+0x410] ;  /* 0x0004100001257983 */ /* 0x000f220000300800 */
[----:B------:R-:W-:-:S03]  /*13490*/  IMAD.MOV.U32 R61, RZ, RZ, R49 ;  /* 0x000000ffff3d7224 */ /* 0x000fc600078e0031 */
[----:B------:R-:W-:Y:S01]  /*134a0*/  STL [R1+0x1e04], R17 ;  /* 0x001e041101007387 */ /* 0x000fe20000100800 */
[----:B------:R-:W-:-:S03]  /*134b0*/  IMAD.MOV.U32 R62, RZ, RZ, R48 ;  /* 0x000000ffff3e7224 */ /* 0x000fc600078e0030 */
[----:B------:R-:W3:Y:S04]  /*134c0*/  LDL.LU R36, [R1+0x214] ;  /* 0x0002140001247983 */ /* 0x000ee80000300800 */
[----:B------:R-:W-:Y:S04]  /*134d0*/  STL [R1+0x1e08], R18 ;  /* 0x001e081201007387 */ /* 0x000fe80000100800 */
[----:B------:R-:W4:Y:S04]  /*134e0*/  LDL.LU R49, [R1+0x1e4] ;  /* 0x0001e40001317983 */ /* 0x000f280000300800 */
[----:B------:R-:W4:Y:S01]  /*134f0*/  LDL.LU R48, [R1+0x1e0] ;  /* 0x0001e00001307983 */ /* 0x000f220000300800 */
[----:B------:R-:W-:Y:S01]  /*13500*/  ISETP.GT.U32.AND P3, PT, R3, R19, PT ;  /* 0x000000130300720c */ /* 0x000fe20003f64070 */
[----:B------:R-:W-:-:S12]  /*13510*/  IMAD.HI.U32 R7, R4, R21, RZ ;  /* 0x0000001504077227 */ /* 0x000fd800078e00ff */
[----:B------:R-:W-:-:S05]  /*13520*/  @!P3 IMAD.IADD R19, R19, 0x1, -R3 ;  /* 0x000000011313b824 */ /* 0x000fca00078e0a03 */
[----:B------:R-:W-:Y:S01]  /*13530*/  ISETP.GT.U32.AND P3, PT, R3, R19, PT ;  /* 0x000000130300720c */ /* 0x000fe20003f64070 */
[----:B------:R-:W-:-:S04]  /*13540*/  IMAD.MOV R7, RZ, RZ, -R7 ;  /* 0x000000ffff077224 */ /* 0x000fc800078e0a07 */
[----:B------:R-:W-:-:S08]  /*13550*/  IMAD R21, R3, R7, R21 ;  /* 0x0000000703157224 */ /* 0x000fd000078e0215 */
[----:B------:R-:W-:Y:S01]  /*13560*/  @!P3 IMAD.IADD R19, R19, 0x1, -R3 ;  /* 0x000000011313b824 */ /* 0x000fe200078e0a03 */
[----:B------:R-:W-:Y:S01]  /*13570*/  ISETP.GT.U32.AND P3, PT, R3, R21, PT ;  /* 0x000000150300720c */ /* 0x000fe20003f64070 */
[----:B------:R-:W-:Y:S01]  /*13580*/  IMAD.MOV.U32 R60, RZ, RZ, R47 ;  /* 0x000000ffff3c7224 */ /* 0x000fe200078e002f */
[----:B------:R-:W-:Y:S01]  /*13590*/  ISETP.GE.AND P6, PT, R51, RZ, PT ;  /* 0x000000ff3300720c */ /* 0x000fe20003fc6270 */
[----:B------:R-:W-:Y:S01]  /*135a0*/  IMAD.MOV.U32 R63, RZ, RZ, R46 ;  /* 0x000000ffff3f7224 */ /* 0x000fe200078e002e */
[----:B------:R-:W-:Y:S01]  /*135b0*/  ISETP.GE.AND P1, PT, R50, RZ, PT ;  /* 0x000000ff3200720c */ /* 0x000fe20003f26270 */
[----:B------:R-:W-:Y:S01]  /*135c0*/  IMAD.MOV.U32 R51, RZ, RZ, R45 ;  /* 0x000000ffff337224 */ /* 0x000fe200078e002d */
[----:B------:R-:W-:Y:S01]  /*135d0*/  IABS R23, R50 ;  /* 0x0000003200177213 */ /* 0x000fe20000000000 */
[----:B------:R-:W-:Y:S01]  /*135e0*/  IMAD.MOV.U32 R46, RZ, RZ, R42 ;  /* 0x000000ffff2e7224 */ /* 0x000fe200078e002a */
[----:B------:R-:W-:Y:S02]  /*135f0*/  ISETP.GE.AND P4, PT, R52, RZ, PT ;  /* 0x000000ff3400720c */ /* 0x000fe40003f86270 */
[----:B------:R-:W-:-:S03]  /*13600*/  IABS R24, R51 ;  /* 0x0000003300187213 */ /* 0x000fc60000000000 */
[----:B------:R-:W-:Y:S01]  /*13610*/  @!P3 IMAD.IADD R21, R21, 0x1, -R3 ;  /* 0x000000011515b824 */ /* 0x000fe200078e0a03 */
[----:B------:R-:W-:Y:S01]  /*13620*/  ISETP.GE.AND P3, PT, R51, RZ, PT ;  /* 0x000000ff3300720c */ /* 0x000fe20003f66270 */
[----:B--2---:R-:W-:Y:S02]  /*13630*/  IMAD.MOV.U32 R50, RZ, RZ, R128 ;  /* 0x000000ffff327224 */ /* 0x004fe400078e0080 */
[----:B---3--:R-:W-:Y:S02]  /*13640*/  IMAD.MOV.U32 R47, RZ, RZ, R36 ;  /* 0x000000ffff2f7224 */ /* 0x008fe400078e0024 */
[----:B------:R-:W2:Y:S04]  /*13650*/  LDL.LU R36, [R1+0x2c0] ;  /* 0x0002c00001247983 */ /* 0x000ea80000300800 */
[----:B------:R-:W3:Y:S04]  /*13660*/  LDL.LU R42, [R1+0x2b8] ;  /* 0x0002b800012a7983 */ /* 0x000ee80000300800 */
[----:B------:R-:W3:Y:S01]  /*13670*/  LDL.LU R128, [R1+0x404] ;  /* 0x0004040001807983 */ /* 0x000ee20000300800 */
[----:B----4-:R-:W-:-:S02]  /*13680*/  IMAD.MOV.U32 R59, RZ, RZ, R48 ;  /* 0x000000ffff3b7224 */ /* 0x010fc400078e0030 */
[----:B------:R-:W-:Y:S02]  /*13690*/  IMAD.MOV.U32 R48, RZ, RZ, R33 ;  /* 0x000000ffff307224 */ /* 0x000fe400078e0021 */
[----:B------:R-:W4:Y:S04]  /*136a0*/  LDL.LU R33, [R1+0x3e0] ;  /* 0x0003e00001217983 */ /* 0x000f280000300800 */
[----:B------:R-:W2:Y:S04]  /*136b0*/  LDL.LU R52, [R1+0x1fc] ;  /* 0x0001fc0001347983 */ /* 0x000ea80000300800 */
[----:B------:R-:W3:Y:S01]  /*136c0*/  LDL.LU R51, [R1+0x290] ;  /* 0x0002900001337983 */ /* 0x000ee20000300800 */
[----:B------:R-:W-:Y:S01]  /*136d0*/  ISETP.GT.U32.AND P0, PT, R3, R20, PT ;  /* 0x000000140300720c */ /* 0x000fe20003f04070 */
[----:B------:R-:W-:-:S12]  /*136e0*/  IMAD.HI.U32 R2, R4, R22, RZ ;  /* 0x0000001604027227 */ /* 0x000fd800078e00ff */
[----:B------:R-:W-:-:S05]  /*136f0*/  @!P0 IMAD.IADD R20, R20, 0x1, -R3 ;  /* 0x0000000114148824 */ /* 0x000fca00078e0a03 */
[----:B------:R-:W-:Y:S01]  /*13700*/  ISETP.GT.U32.AND P0, PT, R3, R20, PT ;  /* 0x000000140300720c */ /* 0x000fe20003f04070 */
[----:B------:R-:W-:-:S04]  /*13710*/  IMAD.MOV R2, RZ, RZ, -R2 ;  /* 0x000000ffff027224 */ /* 0x000fc800078e0a02 */
[----:B------:R-:W-:Y:S02]  /*13720*/  IMAD R22, R3, R2, R22 ;  /* 0x0000000203167224 */ /* 0x000fe400078e0216 */
[----:B------:R-:W-:-:S06]  /*13730*/  IMAD.HI.U32 R7, R4, R23, RZ ;  /* 0x0000001704077227 */ /* 0x000fcc00078e00ff */
[----:B------:R-:W-:Y:S01]  /*13740*/  @!P0 IMAD.IADD R20, R20, 0x1, -R3 ;  /* 0x0000000114148824 */ /* 0x000fe200078e0a03 */
[C---:B------:R-:W-:Y:S01]  /*13750*/  ISETP.GT.U32.AND P0, PT, R3.reuse, R22, PT ;  /* 0x000000160300720c */ /* 0x040fe20003f04070 */
[----:B------:R-:W-:Y:S02]  /*13760*/  IMAD.MOV.U32 R45, RZ, RZ, R43 ;  /* 0x000000ffff2d7224 */ /* 0x000fe400078e002b */
[----:B------:R-:W-:Y:S01]  /*13770*/  @!P4 IMAD.MOV R19, RZ, RZ, -R19 ;  /* 0x000000ffff13c224 */ /* 0x000fe200078e0a13 */
[----:B------:R-:W-:Y:S01]  /*13780*/  ISETP.GT.U32.AND P4, PT, R3, R21, PT ;  /* 0x000000150300720c */ /* 0x000fe20003f84070 */
[----:B------:R-:W-:Y:S01]  /*13790*/  IMAD.MOV.U32 R43, RZ, RZ, R26 ;  /* 0x000000ffff2b7224 */ /* 0x000fe200078e001a */
[----:B------:R-:W-:Y:S01]  /*137a0*/  IABS R26, R64 ;  /* 0x00000040001a7213 */ /* 0x000fe20000000000 */
[----:B------:R-:W-:-:S04]  /*137b0*/  IMAD.HI.U32 R6, R4, R24, RZ ;  /* 0x0000001804067227 */ /* 0x000fc800078e00ff */
[----:B------:R-:W-:Y:S02]  /*137c0*/  IMAD.MOV R7, RZ, RZ, -R7 ;  /* 0x000000ffff077224 */ /* 0x000fe400078e0a07 */
[----:B------:R-:W-:Y:S02]  /*137d0*/  IMAD.MOV R6, RZ, RZ, -R6 ;  /* 0x000000ffff067224 */ /* 0x000fe400078e0a06 */
[----:B------:R-:W-:Y:S02]  /*137e0*/  IMAD R23, R3, R7, R23 ;  /* 0x0000000703177224 */ /* 0x000fe400078e0217 */
[----:B------:R-:W-:Y:S01]  /*137f0*/  IMAD.HI.U32 R2, R4, R26, RZ ;  /* 0x0000001a04027227 */ /* 0x000fe200078e00ff */
[----:B------:R-:W-:-:S03]  /*13800*/  IABS R25, R65 ;  /* 0x0000004100197213 */ /* 0x000fc60000000000 */
[----:B------:R-:W-:Y:S01]  /*13810*/  IMAD.MOV.U32 R53, RZ, RZ, R27 ;  /* 0x000000ffff357224 */ /* 0x000fe200078e001b */
[----:B------:R-:W-:Y:S01]  /*13820*/  IABS R27, R63 ;  /* 0x0000003f001b7213 */ /* 0x000fe20000000000 */
[C---:B------:R-:W-:Y:S02]  /*13830*/  IMAD R24, R3.reuse, R6, R24 ;  /* 0x0000000603187224 */ /* 0x040fe400078e0218 */
[--C-:B------:R-:W-:Y:S02]  /*13840*/  @!P0 IMAD.IADD R22, R22, 0x1, -R3.reuse ;  /* 0x0000000116168824 */ /* 0x100fe400078e0a03 */
[----:B------:R-:W-:Y:S01]  /*13850*/  @!P6 IMAD.MOV R20, RZ, RZ, -R20 ;  /* 0x000000ffff14e224 */ /* 0x000fe200078e0a14 */
[C---:B------:R-:W-:Y:S01]  /*13860*/  ISETP.GT.U32.AND P6, PT, R3.reuse, R23, PT ;  /* 0x000000170300720c */ /* 0x040fe20003fc4070 */
[----:B------:R-:W-:Y:S01]  /*13870*/  IMAD.MOV R2, RZ, RZ, -R2 ;  /* 0x000000ffff027224 */ /* 0x000fe200078e0a02 */
[----:B------:R-:W-:Y:S01]  /*13880*/  ISETP.GT.U32.AND P0, PT, R3, R22, PT ;  /* 0x000000160300720c */ /* 0x000fe20003f04070 */
[----:B------:R-:W-:Y:S01]  /*13890*/  @!P4 IMAD.IADD R21, R21, 0x1, -R3 ;  /* 0x000000011515c824 */ /* 0x000fe200078e0a03 */
[C---:B------:R-:W-:Y:S01]  /*138a0*/  ISETP.GT.U32.AND P4, PT, R3.reuse, R24, PT ;  /* 0x000000180300720c */ /* 0x040fe20003f84070 */
[----:B------:R-:W-:-:S02]  /*138b0*/  IMAD R26, R3, R2, R26 ;  /* 0x00000002031a7224 */ /* 0x000fc400078e021a */
[----:B------:R-:W-:-:S04]  /*138c0*/  IMAD.HI.U32 R5, R4, R25, RZ ;  /* 0x0000001904057227 */ /* 0x000fc800078e00ff */
[----:B------:R-:W-:-:S04]  /*138d0*/  IMAD.HI.U32 R2, R4, R27, RZ ;  /* 0x0000001b04027227 */ /* 0x000fc800078e00ff */
[----:B------:R-:W-:Y:S02]  /*138e0*/  IMAD.MOV R5, RZ, RZ, -R5 ;  /* 0x000000ffff057224 */ /* 0x000fe400078e0a05 */
[----:B------:R-:W-:Y:S02]  /*138f0*/  IMAD.MOV R2, RZ, RZ, -R2 ;  /* 0x000000ffff027224 */ /* 0x000fe400078e0a02 */
[----:B------:R-:W-:Y:S02]  /*13900*/  IMAD R25, R3, R5, R25 ;  /* 0x0000000503197224 */ /* 0x000fe400078e0219 */
[----:B------:R-:W-:Y:S01]  /*13910*/  @!P6 IMAD.IADD R23, R23, 0x1, -R3 ;  /* 0x000000011717e824 */ /* 0x000fe200078e0a03 */
[C---:B------:R-:W-:Y:S01]  /*13920*/  ISETP.GT.U32.AND P6, PT, R3.reuse, R26, PT ;  /* 0x0000001a0300720c */ /* 0x040fe20003fc4070 */
[C---:B------:R-:W-:Y:S02]  /*13930*/  IMAD R27, R3.reuse, R2, R27 ;  /* 0x00000002031b7224 */ /* 0x040fe400078e021b */
[--C-:B------:R-:W-:Y:S01]  /*13940*/  @!P0 IMAD.IADD R22, R22, 0x1, -R3.reuse ;  /* 0x0000000116168824 */ /* 0x100fe200078e0a03 */
[C---:B------:R-:W-:Y:S01]  /*13950*/  ISETP.GT.U32.AND P0, PT, R3.reuse, R25, PT ;  /* 0x000000190300720c */ /* 0x040fe20003f04070 */
[----:B------:R-:W-:Y:S01]  /*13960*/  @!P4 IMAD.IADD R24, R24, 0x1, -R3 ;  /* 0x000000011818c824 */ /* 0x000fe200078e0a03 */
[----:B------:R-:W-:Y:S01]  /*13970*/  ISETP.GT.U32.AND P4, PT, R3, R27, PT ;  /* 0x0000001b0300720c */ /* 0x000fe20003f84070 */
[----:B------:R-:W-:-:S02]  /*13980*/  IMAD.MOV.U32 R57, RZ, RZ, R50 ;  /* 0x000000ffff397224 */ /* 0x000fc400078e0032 */
[----:B------:R-:W-:Y:S02]  /*13990*/  IMAD.MOV.U32 R50, RZ, RZ, R46 ;  /* 0x000000ffff327224 */ /* 0x000fe400078e002e */
[----:B------:R-:W-:Y:S02]  /*139a0*/  IMAD.MOV.U32 R55, RZ, RZ, R44 ;  /* 0x000000ffff377224 */ /* 0x000fe400078e002c */
[----:B------:R-:W-:Y:S02]  /*139b0*/  IMAD.MOV.U32 R44, RZ, RZ, R38 ;  /* 0x000000ffff2c7224 */ /* 0x000fe400078e0026 */
[----:B------:R-:W-:Y:S02]  /*139c0*/  IMAD.MOV.U32 R46, RZ, RZ, R35 ;  /* 0x000000ffff2e7224 */ /* 0x000fe400078e0023 */
[----:B------:R-:W-:Y:S01]  /*139d0*/  IMAD.MOV.U32 R38, RZ, RZ, R30 ;  /* 0x000000ffff267224 */ /* 0x000fe200078e001e */
[----:B------:R-:W-:Y:S01]  /*139e0*/  IABS R30, R61 ;  /* 0x0000003d001e7213 */ /* 0x000fe20000000000 */
[----:B------:R-:W-:Y:S01]  /*139f0*/  IMAD.MOV.U32 R35, RZ, RZ, R28 ;  /* 0x000000ffff237224 */ /* 0x000fe200078e001c */
[----:B------:R-:W-:Y:S01]  /*13a00*/  IABS R28, R60 ;  /* 0x0000003c001c7213 */ /* 0x000fe20000000000 */
[----:B------:R-:W-:-:S02]  /*13a10*/  @!P6 IMAD.IADD R26, R26, 0x1, -R3 ;  /* 0x000000011a1ae824 */ /* 0x000fc400078e0a03 */
[----:B------:R-:W-:Y:S02]  /*13a20*/  IMAD.MOV.U32 R58, RZ, RZ, R49 ;  /* 0x000000ffff3a7224 */ /* 0x000fe400078e0031 */
[--C-:B------:R-:W-:Y:S01]  /*13a30*/  @!P0 IMAD.IADD R25, R25, 0x1, -R3.reuse ;  /* 0x0000000119198824 */ /* 0x100fe200078e0a03 */
[----:B------:R-:W-:Y:S01]  /*13a40*/  ISETP.GT.U32.AND P0, PT, R3, R23, PT ;  /* 0x000000170300720c */ /* 0x000fe20003f04070 */
[----:B------:R-:W-:Y:S01]  /*13a50*/  @!P4 IMAD.IADD R27, R27, 0x1, -R3 ;  /* 0x000000011b1bc824 */ /* 0x000fe200078e0a03 */
[----:B------:R-:W-:Y:S01]  /*13a60*/  ISETP.GT.U32.AND P4, PT, R3, R26, PT ;  /* 0x0000001a0300720c */ /* 0x000fe20003f84070 */
[----:B------:R-:W-:Y:S01]  /*13a70*/  IMAD.MOV.U32 R49, RZ, RZ, R29 ;  /* 0x000000ffff317224 */ /* 0x000fe200078e001d */
[----:B------:R-:W-:Y:S01]  /*13a80*/  IABS R29, R62 ;  /* 0x0000003e001d7213 */ /* 0x000fe20000000000 */
[----:B------:R-:W-:-:S04]  /*13a90*/  IMAD.HI.U32 R6, R4, R28, RZ ;  /* 0x0000001c04067227 */ /* 0x000fc800078e00ff */
[----:B------:R-:W-:Y:S01]  /*13aa0*/  IMAD.HI.U32 R2, R4, R30, RZ ;  /* 0x0000001e04027227 */ /* 0x000fe200078e00ff */
[----:B------:R-:W-:-:S03]  /*13ab0*/  ISETP.GT.U32.AND P6, PT, R3, R24, PT ;  /* 0x000000180300720c */ /* 0x000fc60003fc4070 */
[----:B------:R-:W-:Y:S02]  /*13ac0*/  IMAD.MOV R6, RZ, RZ, -R6 ;  /* 0x000000ffff067224 */ /* 0x000fe400078e0a06 */
[----:B------:R-:W-:Y:S02]  /*13ad0*/  IMAD.MOV R2, RZ, RZ, -R2 ;  /* 0x000000ffff027224 */ /* 0x000fe400078e0a02 */
[----:B------:R-:W-:-:S04]  /*13ae0*/  IMAD.HI.U32 R5, R4, R29, RZ ;  /* 0x0000001d04057227 */ /* 0x000fc800078e00ff */
[----:B------:R-:W-:Y:S02]  /*13af0*/  IMAD.MOV.U32 R54, RZ, RZ, R45 ;  /* 0x000000ffff367224 */ /* 0x000fe400078e002d */
[----:B------:R-:W-:Y:S02]  /*13b00*/  IMAD.MOV.U32 R45, RZ, RZ, R37 ;  /* 0x000000ffff2d7224 */ /* 0x000fe400078e0025 */
[----:B------:R-:W-:Y:S01]  /*13b10*/  IMAD.MOV.U32 R37, RZ, RZ, R31 ;  /* 0x000000ffff257224 */ /* 0x000fe200078e001f */
[----:B------:R-:W-:Y:S01]  /*13b20*/  IABS R31, R59 ;  /* 0x0000003b001f7213 */ /* 0x000fe20000000000 */
[C---:B------:R-:W-:Y:S02]  /*13b30*/  IMAD R28, R3.reuse, R6, R28 ;  /* 0x00000006031c7224 */ /* 0x040fe400078e021c */
[----:B------:R-:W-:Y:S02]  /*13b40*/  IMAD R30, R3, R2, R30 ;  /* 0x00000002031e7224 */ /* 0x000fe400078e021e */
[----:B------:R-:W-:-:S02]  /*13b50*/  IMAD.MOV R5, RZ, RZ, -R5 ;  /* 0x000000ffff057224 */ /* 0x000fc400078e0a05 */
[----:B------:R-:W-:Y:S01]  /*13b60*/  @!P5 IMAD.MOV R21, RZ, RZ, -R21 ;  /* 0x000000ffff15d224 */ /* 0x000fe200078e0a15 */
[C---:B------:R-:W-:Y:S01]  /*13b70*/  ISETP.GT.U32.AND P5, PT, R3.reuse, R25, PT ;  /* 0x000000190300720c */ /* 0x040fe20003fa4070 */
[----:B------:R-:W-:Y:S01]  /*13b80*/  @!P2 IMAD.MOV R22, RZ, RZ, -R22 ;  /* 0x000000ffff16a224 */ /* 0x000fe200078e0a16 */
[----:B------:R-:W-:Y:S01]  /*13b90*/  ISETP.GT.U32.AND P2, PT, R3, R27, PT ;  /* 0x0000001b0300720c */ /* 0x000fe20003f44070 */
[--C-:B------:R-:W-:Y:S01]  /*13ba0*/  @!P0 IMAD.IADD R23, R23, 0x1, -R3.reuse ;  /* 0x0000000117178824 */ /* 0x100fe200078e0a03 */
[C---:B------:R-:W-:Y:S01]  /*13bb0*/  ISETP.GT.U32.AND P0, PT, R3.reuse, R28, PT ;  /* 0x0000001c0300720c */ /* 0x040fe20003f04070 */
[----:B------:R-:W-:Y:S01]  /*13bc0*/  @!P4 IMAD.IADD R26, R26, 0x1, -R3 ;  /* 0x000000011a1ac824 */ /* 0x000fe200078e0a03 */
[C---:B------:R-:W-:Y:S01]  /*13bd0*/  ISETP.GT.U32.AND P4, PT, R3.reuse, R30, PT ;  /* 0x0000001e0300720c */ /* 0x040fe20003f84070 */
[----:B------:R-:W-:Y:S02]  /*13be0*/  IMAD R29, R3, R5, R29 ;  /* 0x00000005031d7224 */ /* 0x000fe400078e021d */
[----:B------:R-:W-:-:S04]  /*13bf0*/  IMAD.HI.U32 R5, R4, R31, RZ ;  /* 0x0000001f04057227 */ /* 0x000fc800078e00ff */
[----:B------:R-:W-:Y:S01]  /*13c00*/  @!P6 IMAD.IADD R24, R24, 0x1, -R3 ;  /* 0x000000011818e824 */ /* 0x000fe200078e0a03 */
[----:B------:R-:W-:Y:S01]  /*13c10*/  ISETP.GT.U32.AND P6, PT, R3, R29, PT ;  /* 0x0000001d0300720c */ /* 0x000fe20003fc4070 */
[----:B------:R-:W-:Y:S02]  /*13c20*/  IMAD.MOV R5, RZ, RZ, -R5 ;  /* 0x000000ffff057224 */ /* 0x000fe400078e0a05 */
[----:B------:R-:W-:Y:S02]  /*13c30*/  @!P5 IMAD.IADD R25, R25, 0x1, -R3 ;  /* 0x000000011919d824 */ /* 0x000fe400078e0a03 */
[----:B------:R-:W-:Y:S01]  /*13c40*/  IMAD R31, R3, R5, R31 ;  /* 0x00000005031f7224 */ /* 0x000fe200078e021f */
[----:B------:R-:W-:Y:S01]  /*13c50*/  ISETP.GE.AND P5, PT, R65, RZ, PT ;  /* 0x000000ff4100720c */ /* 0x000fe20003fa6270 */
[--C-:B------:R-:W-:Y:S01]  /*13c60*/  @!P2 IMAD.IADD R27, R27, 0x1, -R3.reuse ;  /* 0x000000011b1ba824 */ /* 0x100fe200078e0a03 */
[----:B------:R-:W-:Y:S01]  /*13c70*/  ISETP.GE.AND P2, PT, R64, RZ, PT ;  /* 0x000000ff4000720c */ /* 0x000fe20003f46270 */
[--C-:B------:R-:W-:Y:S01]  /*13c80*/  @!P0 IMAD.IADD R28, R28, 0x1, -R3.reuse ;  /* 0x000000011c1c8824 */ /* 0x100fe200078e0a03 */
[----:B------:R-:W-:Y:S01]  /*13c90*/  ISETP.GE.AND P0, PT, R63, RZ, PT ;  /* 0x000000ff3f00720c */ /* 0x000fe20003f06270 */
[--C-:B------:R-:W-:Y:S01]  /*13ca0*/  @!P4 IMAD.IADD R30, R30, 0x1, -R3.reuse ;  /* 0x000000011e1ec824 */ /* 0x100fe200078e0a03 */
[----:B------:R-:W-:Y:S01]  /*13cb0*/  ISETP.GT.U32.AND P4, PT, R3, R31, PT ;  /* 0x0000001f0300720c */ /* 0x000fe20003f84070 */
[----:B------:R-:W-:Y:S01]  /*13cc0*/  IMAD.MOV.U32 R56, RZ, RZ, R32 ;  /* 0x000000ffff387224 */ /* 0x000fe200078e0020 */
[----:B------:R-:W-:Y:S01]  /*13cd0*/  IABS R32, R58 ;  /* 0x0000003a00207213 */ /* 0x000fe20000000000 */
[----:B------:R-:W-:Y:S01]  /*13ce0*/  @!P6 IMAD.IADD R29, R29, 0x1, -R3 ;  /* 0x000000011d1de824 */ /* 0x000fe200078e0a03 */
[----:B------:R-:W-:Y:S01]  /*13cf0*/  ISETP.GE.AND P6, PT, R60, RZ, PT ;  /* 0x000000ff3c00720c */ /* 0x000fe20003fc6270 */
[----:B------:R-:W-:-:S02]  /*13d00*/  IMAD.MOV.U32 R60, RZ, RZ, R56 ;  /* 0x000000ffff3c7224 */ /* 0x000fc400078e0038 */
[----:B------:R-:W-:Y:S01]  /*13d10*/  IMAD.MOV.U32 R56, RZ, RZ, R54 ;  /* 0x000000ffff387224 */ /* 0x000fe200078e0036 */
[----:B------:R-:W-:Y:S01]  /*13d20*/  STL [R1+0x1e0c], R19 ;  /* 0x001e0c1301007387 */ /* 0x000fe20000100800 */
[----:B------:R-:W-:-:S03]  /*13d30*/  IMAD.HI.U32 R2, R4, R32, RZ ;  /* 0x0000002004027227 */ /* 0x000fc600078e00ff */
[----:B------:R0:W-:Y:S01]  /*13d40*/  STL [R1+0x1e10], R20 ;  /* 0x001e101401007387 */ /* 0x0001e20000100800 */
[----:B------:R-:W-:Y:S02]  /*13d50*/  @!P1 IMAD.MOV R23, RZ, RZ, -R23 ;  /* 0x000000ffff179224 */ /* 0x000fe400078e0a17 */
[----:B------:R-:W-:Y:S01]  /*13d60*/  @!P3 IMAD.MOV R24, RZ, RZ, -R24 ;  /* 0x000000ffff18b224 */ /* 0x000fe200078e0a18 */
[----:B------:R-:W-:Y:S01]  /*13d70*/  STL [R1+0x1e14], R21 ;  /* 0x001e141501007387 */ /* 0x000fe20000100800 */
[----:B------:R-:W-:Y:S02]  /*13d80*/  @!P5 IMAD.MOV R25, RZ, RZ, -R25 ;  /* 0x000000ffff19d224 */ /* 0x000fe400078e0a19 */
[----:B------:R-:W-:Y:S01]  /*13d90*/  @!P2 IMAD.MOV R26, RZ, RZ, -R26 ;  /* 0x000000ffff1aa224 */ /* 0x000fe200078e0a1a */
[----:B------:R-:W-:Y:S01]  /*13da0*/  STL [R1+0x1e18], R22 ;  /* 0x001e181601007387 */ /* 0x000fe20000100800 */
[----:B------:R-:W-:Y:S01]  /*13db0*/  IMAD.MOV R6, RZ, RZ, -R2 ;  /* 0x000000ffff067224 */ /* 0x000fe200078e0a02 */
[----:B------:R-:W-:Y:S01]  /*13dc0*/  IABS R2, R57 ;  /* 0x0000003900027213 */ /* 0x000fe20000000000 */
[----:B------:R-:W-:-:S02]  /*13dd0*/  @!P0 IMAD.MOV R27, RZ, RZ, -R27 ;  /* 0x000000ffff1b8224 */ /* 0x000fc400078e0a1b */
[----:B------:R-:W-:Y:S01]  /*13de0*/  @!P4 IMAD.IADD R31, R31, 0x1, -R3 ;  /* 0x000000011f1fc824 */ /* 0x000fe200078e0a03 */
[----:B------:R-:W-:Y:S01]  /*13df0*/  ISETP.GE.AND P4, PT, R57, RZ, PT ;  /* 0x000000ff3900720c */ /* 0x000fe20003f86270 */
[----:B------:R-:W-:Y:S02]  /*13e00*/  IMAD.MOV.U32 R57, RZ, RZ, R56 ;  /* 0x000000ffff397224 */ /* 0x000fe400078e0038 */
[----:B------:R-:W-:Y:S02]  /*13e10*/  IMAD.MOV.U32 R56, RZ, RZ, R55 ;  /* 0x000000ffff387224 */ /* 0x000fe400078e0037 */
[----:B--2---:R-:W-:Y:S02]  /*13e20*/  IMAD.MOV.U32 R54, RZ, RZ, R52 ;  /* 0x000000ffff367224 */ /* 0x004fe400078e0034 */
[----:B---3--:R-:W-:Y:S02]  /*13e30*/  IMAD.MOV.U32 R52, RZ, RZ, R51 ;  /* 0x000000ffff347224 */ /* 0x008fe400078e0033 */
[----:B------:R-:W-:-:S02]  /*13e40*/  IMAD.MOV.U32 R51, RZ, RZ, R49 ;  /* 0x000000ffff337224 */ /* 0x000fc400078e0031 */
[----:B------:R-:W-:Y:S02]  /*13e50*/  IMAD.MOV.U32 R49, RZ, RZ, R38 ;  /* 0x000000ffff317224 */ /* 0x000fe400078e0026 */
[----:B------:R-:W-:Y:S02]  /*13e60*/  IMAD.MOV.U32 R38, RZ, RZ, R129 ;  /* 0x000000ffff267224 */ /* 0x000fe400078e0081 */
[----:B------:R-:W2:Y:S01]  /*13e70*/  LDL.LU R129, [R1+0x408] ;  /* 0x0004080001817983 */ /* 0x000ea20000300800 */
[----:B------:R-:W-:-:S03]  /*13e80*/  IMAD.MOV.U32 R55, RZ, RZ, R54 ;  /* 0x000000ffff377224 */ /* 0x000fc600078e0036 */
[----:B------:R1:W-:Y:S01]  /*13e90*/  STL [R1+0x1e1c], R23 ;  /* 0x001e1c1701007387 */ /* 0x0003e20000100800 */
[----:B------:R-:W-:-:S03]  /*13ea0*/  IMAD.MOV.U32 R54, RZ, RZ, R53 ;  /* 0x000000ffff367224 */ /* 0x000fc600078e0035 */
[----:B------:R-:W-:Y:S04]  /*13eb0*/  STL [R1+0x1e20], R24 ;  /* 0x001e201801007387 */ /* 0x000fe80000100800 */
[----:B------:R-:W-:Y:S04]  /*13ec0*/  STL [R1+0x1e24], R25 ;  /* 0x001e241901007387 */ /* 0x000fe80000100800 */
[----:B------:R-:W-:Y:S04]  /*13ed0*/  STL [R1+0x1e28], R26 ;  /* 0x001e281a01007387 */ /* 0x000fe80000100800 */
[----:B------:R-:W-:Y:S04]  /*13ee0*/  STL [R1+0x1e2c], R27 ;  /* 0x001e2c1b01007387 */ /* 0x000fe80000100800 */
[----:B------:R-:W3:Y:S01]  /*13ef0*/  LDL.LU R53, [R1+0x210] ;  /* 0x0002100001357983 */ /* 0x000ee20000300800 */
[----:B------:R-:W-:-:S02]  /*13f00*/  ISETP.GT.U32.AND P1, PT, R3, R28, PT ;  /* 0x0000001c0300720c */ /* 0x000fc40003f24070 */
[----:B------:R-:W-:Y:S02]  /*13f10*/  ISETP.GT.U32.AND P3, PT, R3, R29, PT ;  /* 0x0000001d0300720c */ /* 0x000fe40003f64070 */
[----:B------:R-:W-:-:S09]  /*13f20*/  ISETP.GE.AND P2, PT, R62, RZ, PT ;  /* 0x000000ff3e00720c */ /* 0x000fd20003f46270 */
[--C-:B------:R-:W-:Y:S02]  /*13f30*/  @!P1 IMAD.IADD R28, R28, 0x1, -R3.reuse ;  /* 0x000000011c1c9824 */ /* 0x100fe400078e0a03 */
[----:B------:R-:W-:Y:S02]  /*13f40*/  @!P3 IMAD.IADD R29, R29, 0x1, -R3 ;  /* 0x000000011d1db824 */ /* 0x000fe400078e0a03 */
[----:B------:R-:W-:Y:S02]  /*13f50*/  @!P6 IMAD.MOV R28, RZ, RZ, -R28 ;  /* 0x000000ffff1ce224 */ /* 0x000fe400078e0a1c */
[----:B------:R-:W-:Y:S01]  /*13f60*/  @!P2 IMAD.MOV R29, RZ, RZ, -R29 ;  /* 0x000000ffff1da224 */ /* 0x000fe200078e0a1d */
[----:B------:R-:W-:Y:S01]  /*13f70*/  ISETP.GE.AND P3, PT, R59, RZ, PT ;  /* 0x000000ff3b00720c */ /* 0x000fe20003f66270 */
[----:B------:R-:W-:Y:S01]  /*13f80*/  IMAD.MOV.U32 R59, RZ, RZ, R55 ;  /* 0x000000ffff3b7224 */ /* 0x000fe200078e0037 */
[----:B------:R-:W-:Y:S01]  /*13f90*/  STL [R1+0x1e30], R28 ;  /* 0x001e301c01007387 */ /* 0x000fe20000100800 */
[----:B------:R-:W-:-:S02]  /*13fa0*/  IMAD.MOV.U32 R72, RZ, RZ, R57 ;  /* 0x000000ffff487224 */ /* 0x000fc400078e0039 */
[----:B------:R-:W-:Y:S01]  /*13fb0*/  IMAD.MOV.U32 R55, RZ, RZ, R47 ;  /* 0x000000ffff377224 */ /* 0x000fe200078e002f */
[----:B------:R-:W-:Y:S04]  /*13fc0*/  STL [R1+0x1e34], R29 ;  /* 0x001e341d01007387 */ /* 0x000fe80000100800 */
[----:B------:R-:W2:Y:S01]  /*13fd0*/  LDL.LU R47, [R1+0x52c] ;  /* 0x00052c00012f7983 */ /* 0x000ea20000300800 */
[----:B---3--:R-:W-:-:S03]  /*13fe0*/  IMAD.MOV.U32 R57, RZ, RZ, R53 ;  /* 0x000000ffff397224 */ /* 0x008fc600078e0035 */
[----:B------:R-:W3:Y:S01]  /*13ff0*/  LDL.LU R53, [R1+0x2a0] ;  /* 0x0002a00001357983 */ /* 0x000ee20000300800 */
[----:B------:R-:W-:Y:S02]  /*14000*/  ISETP.GT.U32.AND P5, PT, R3, R30, PT ;  /* 0x0000001e0300720c */ /* 0x000fe40003fa4070 */
[----:B------:R-:W-:Y:S01]  /*14010*/  ISETP.GE.AND P1, PT, R61, RZ, PT ;  /* 0x000000ff3d00720c */ /* 0x000fe20003f26270 */
[----:B------:R-:W-:Y:S02]  /*14020*/  IMAD.MOV.U32 R61, RZ, RZ, R56 ;  /* 0x000000ffff3d7224 */ /* 0x000fe400078e0038 */
[----:B------:R-:W-:Y:S02]  /*14030*/  IMAD.MOV.U32 R56, RZ, RZ, R50 ;  /* 0x000000ffff387224 */ /* 0x000fe400078e0032 */
[----:B------:R-:W-:-:S06]  /*14040*/  IMAD.MOV.U32 R71, RZ, RZ, R59 ;  /* 0x000000ffff477224 */ /* 0x000fcc00078e003b */
[----:B------:R-:W-:Y:S01]  /*14050*/  @!P5 IMAD.IADD R30, R30, 0x1, -R3 ;  /* 0x000000011e1ed824 */ /* 0x000fe200078e0a03 */
[----:B------:R-:W-:Y:S01]  /*14060*/  ISETP.GE.AND P5, PT, R58, RZ, PT ;  /* 0x000000ff3a00720c */ /* 0x000fe20003fa6270 */
[----:B------:R-:W-:Y:S02]  /*14070*/  IMAD.MOV.U32 R58, RZ, RZ, R54 ;  /* 0x000000ffff3a7224 */ /* 0x000fe400078e0036 */
[----:B------:R-:W-:Y:S02]  /*14080*/  IMAD.MOV.U32 R54, RZ, RZ, R43 ;  /* 0x000000ffff367224 */ /* 0x000fe400078e002b */
[----:B------:R-:W-:Y:S02]  /*14090*/  IMAD.MOV.U32 R59, RZ, RZ, R58 ;  /* 0x000000ffff3b7224 */ /* 0x000fe400078e003a */
[----:B------:R-:W-:Y:S02]  /*140a0*/  IMAD.MOV.U32 R58, RZ, RZ, R57 ;  /* 0x000000ffff3a7224 */ /* 0x000fe400078e0039 */
[----:B------:R-:W-:-:S02]  /*140b0*/  IMAD.MOV.U32 R57, RZ, RZ, R56 ;  /* 0x000000ffff397224 */ /* 0x000fc400078e0038 */
[----:B------:R-:W-:Y:S02]  /*140c0*/  IMAD.MOV.U32 R56, RZ, RZ, R55 ;  /* 0x000000ffff387224 */ /* 0x000fe400078e0037 */
[----:B------:R-:W-:Y:S02]  /*140d0*/  IMAD.MOV.U32 R55, RZ, RZ, R54 ;  /* 0x000000ffff377224 */ /* 0x000fe400078e0036 */
[----:B------:R-:W-:-:S05]  /*140e0*/  @!P1 IMAD.MOV R30, RZ, RZ, -R30 ;  /* 0x000000ffff1e9224 */ /* 0x000fca00078e0a1e */
[----:B------:R-:W-:Y:S01]  /*140f0*/  STL [R1+0x1e38], R30 ;  /* 0x001e381e01007387 */ /* 0x000fe20000100800 */
[----:B------:R-:W-:Y:S02]  /*14100*/  IMAD.MOV.U32 R68, RZ, RZ, R56 ;  /* 0x000000ffff447224 */ /* 0x000fe400078e0038 */
[----:B------:R-:W-:Y:S02]  /*14110*/  IMAD.MOV.U32 R66, RZ, RZ, R55 ;  /* 0x000000ffff427224 */ /* 0x000fe400078e0037 */
[----:B------:R-:W-:Y:S02]  /*14120*/  IMAD.MOV.U32 R70, RZ, RZ, R57 ;  /* 0x000000ffff467224 */ /* 0x000fe400078e0039 */
[----:B------:R-:W-:Y:S02]  /*14130*/  IMAD R32, R3, R6, R32 ;  /* 0x0000000603207224 */ /* 0x000fe400078e0220 */
[----:B---3--:R-:W-:Y:S02]  /*14140*/  IMAD.MOV.U32 R54, RZ, RZ, R53 ;  /* 0x000000ffff367224 */ /* 0x008fe400078e0035 */
[----:B------:R-:W-:-:S02]  /*14150*/  IMAD.MOV.U32 R53, RZ, RZ, R52 ;  /* 0x000000ffff357224 */ /* 0x000fc400078e0034 */
        /* <DEDUP_REMOVED lines=8> */
[----:B------:R-:W-:Y:S02]  /*141e0*/  IMAD.MOV.U32 R40, RZ, RZ, R39 ;  /* 0x000000ffff287224 */ /* 0x000fe400078e0027 */
[----:B------:R-:W3:Y:S01]  /*141f0*/  LDL.LU R39, [R1+0x3cc] ;  /* 0x0003cc0001277983 */ /* 0x000ee20000300800 */
[----:B------:R-:W-:Y:S02]  /*14200*/  IMAD.MOV.U32 R64, RZ, RZ, R44 ;  /* 0x000000ffff407224 */ /* 0x000fe400078e002c */
[----:B------:R-:W-:Y:S01]  /*14210*/  IMAD.MOV.U32 R63, RZ, RZ, R45 ;  /* 0x000000ffff3f7224 */ /* 0x000fe200078e002d */
[----:B------:R-:W2:Y:S01]  /*14220*/  LDL.LU R44, [R1+0x4e0] ;  /* 0x0004e000012c7983 */ /* 0x000ea20000300800 */
[----:B------:R-:W-:-:S03]  /*14230*/  IMAD.MOV.U32 R56, RZ, RZ, R54 ;  /* 0x000000ffff387224 */ /* 0x000fc600078e0036 */
[----:B------:R-:W2:Y:S01]  /*14240*/  LDL.LU R45, [R1+0x518] ;  /* 0x00051800012d7983 */ /* 0x000ea20000300800 */
[----:B------:R-:W-:-:S03]  /*14250*/  IMAD.MOV.U32 R57, RZ, RZ, R53 ;  /* 0x000000ffff397224 */ /* 0x000fc600078e0035 */
[----:B------:R-:W2:Y:S04]  /*14260*/  LDL.LU R55, [R1+0x520] ;  /* 0x0005200001377983 */ /* 0x000ea80000300800 */
[----:B------:R-:W2:Y:S04]  /*14270*/  LDL.LU R54, [R1+0x328] ;  /* 0x0003280001367983 */ /* 0x000ea80000300800 */
[----:B------:R-:W2:Y:S01]  /*14280*/  LDL.LU R53, [R1+0x5a4] ;  /* 0x0005a40001357983 */ /* 0x000ea20000300800 */
[----:B------:R-:W-:Y:S01]  /*14290*/  IMAD.HI.U32 R5, R4, R2, RZ ;  /* 0x0000000204057227 */ /* 0x000fe200078e00ff */
[----:B------:R-:W-:-:S03]  /*142a0*/  ISETP.GT.U32.AND P0, PT, R3, R32, PT ;  /* 0x000000200300720c */ /* 0x000fc60003f04070 */
[----:B------:R-:W-:-:S04]  /*142b0*/  IMAD.MOV R5, RZ, RZ, -R5 ;  /* 0x000000ffff057224 */ /* 0x000fc800078e0a05 */
[----:B------:R-:W-:Y:S01]  /*142c0*/  IMAD R2, R3, R5, R2 ;  /* 0x0000000503027224 */ /* 0x000fe200078e0202 */
[----:B------:R-:W-:-:S04]  /*142d0*/  ISETP.GE.AND P2, PT, R34, RZ, PT ;  /* 0x000000ff2200720c */ /* 0x000fc80003f46270 */
[C---:B------:R-:W-:Y:S01]  /*142e0*/  ISETP.GT.U32.AND P1, PT, R3.reuse, R2, PT ;  /* 0x000000020300720c */ /* 0x040fe20003f24070 */
[----:B------:R-:W-:Y:S01]  /*142f0*/  @!P0 IMAD.IADD R32, R32, 0x1, -R3 ;  /* 0x0000000120208824 */ /* 0x000fe200078e0a03 */
[C---:B------:R-:W-:Y:S01]  /*14300*/  ISETP.GT.U32.AND P0, PT, R3.reuse, R31, PT ;  /* 0x0000001f0300720c */ /* 0x040fe20003f04070 */
[----:B------:R-:W-:Y:S01]  /*14310*/  IMAD.MOV.U32 R50, RZ, RZ, R35 ;  /* 0x000000ffff327224 */ /* 0x000fe200078e0023 */
[----:B------:R-:W-:Y:S02]  /*14320*/  IABS R34, R34 ;  /* 0x0000002200227213 */ /* 0x000fe40000000000 */
[----:B------:R-:W-:Y:S02]  /*14330*/  IABS R35, R61 ;  /* 0x0000003d00237213 */ /* 0x000fe40000000000 */
[----:B------:R-:W-:Y:S01]  /*14340*/  ISETP.GT.U32.AND P6, PT, R3, R32, PT ;  /* 0x000000200300720c */ /* 0x000fe20003fc4070 */
[----:B------:R-:W-:-:S04]  /*14350*/  IMAD.HI.U32 R5, R4, R34, RZ ;  /* 0x0000002204057227 */ /* 0x000fc800078e00ff */
[----:B------:R-:W-:-:S04]  /*14360*/  IMAD.HI.U32 R6, R4, R35, RZ ;  /* 0x0000002304067227 */ /* 0x000fc800078e00ff */
[----:B------:R-:W-:Y:S02]  /*14370*/  IMAD.MOV R5, RZ, RZ, -R5 ;  /* 0x000000ffff057224 */ /* 0x000fe400078e0a05 */
[----:B------:R-:W-:Y:S01]  /*14380*/  IMAD.MOV.U32 R43, RZ, RZ, R36 ;  /* 0x000000ffff2b7224 */ /* 0x000fe200078e0024 */
[----:B------:R-:W-:Y:S01]  /*14390*/  IABS R36, R60 ;  /* 0x0000003c00247213 */ /* 0x000fe20000000000 */
[--C-:B------:R-:W-:Y:S02]  /*143a0*/  @!P1 IMAD.IADD R2, R2, 0x1, -R3.reuse ;  /* 0x0000000102029824 */ /* 0x100fe400078e0a03 */
[----:B------:R-:W-:Y:S02]  /*143b0*/  IMAD.MOV R6, RZ, RZ, -R6 ;  /* 0x000000ffff067224 */ /* 0x000fe400078e0a06 */
[--C-:B------:R-:W-:Y:S02]  /*143c0*/  @!P0 IMAD.IADD R31, R31, 0x1, -R3.reuse ;  /* 0x000000011f1f8824 */ /* 0x100fe400078e0a03 */
[C---:B------:R-:W-:Y:S01]  /*143d0*/  IMAD R34, R3.reuse, R5, R34 ;  /* 0x0000000503227224 */ /* 0x040fe200078e0222 */
[----:B------:R-:W-:Y:S01]  /*143e0*/  ISETP.GT.U32.AND P1, PT, R3, R2, PT ;  /* 0x000000020300720c */ /* 0x000fe20003f24070 */
[----:B------:R-:W-:-:S02]  /*143f0*/  @!P6 IMAD.IADD R32, R32, 0x1, -R3 ;  /* 0x000000012020e824 */ /* 0x000fc400078e0a03 */
[----:B------:R-:W-:Y:S02]  /*14400*/  IMAD R35, R3, R6, R35 ;  /* 0x0000000603237224 */ /* 0x000fe400078e0223 */
[----:B------:R-:W-:Y:S01]  /*14410*/  IMAD.HI.U32 R7, R4, R36, RZ ;  /* 0x0000002404077227 */ /* 0x000fe200078e00ff */
[----:B------:R-:W-:-:S03]  /*14420*/  ISETP.GE.AND P0, PT, R61, RZ, PT ;  /* 0x000000ff3d00720c */ /* 0x000fc60003f06270 */
[----:B------:R-:W-:Y:S01]  /*14430*/  @!P3 IMAD.MOV R31, RZ, RZ, -R31 ;  /* 0x000000ffff1fb224 */ /* 0x000fe200078e0a1f */
[C---:B------:R-:W-:Y:S01]  /*14440*/  ISETP.GT.U32.AND P3, PT, R3.reuse, R34, PT ;  /* 0x000000220300720c */ /* 0x040fe20003f64070 */
[----:B------:R-:W-:Y:S01]  /*14450*/  @!P5 IMAD.MOV R32, RZ, RZ, -R32 ;  /* 0x000000ffff20d224 */ /* 0x000fe200078e0a20 */
[C---:B------:R-:W-:Y:S01]  /*14460*/  ISETP.GT.U32.AND P5, PT, R3.reuse, R35, PT ;  /* 0x000000230300720c */ /* 0x040fe20003fa4070 */
[----:B------:R-:W-:Y:S02]  /*14470*/  IMAD.MOV R5, RZ, RZ, -R7 ;  /* 0x000000ffff057224 */ /* 0x000fe400078e0a07 */
[----:B------:R-:W-:Y:S02]  /*14480*/  IMAD.MOV.U32 R61, RZ, RZ, R48 ;  /* 0x000000ffff3d7224 */ /* 0x000fe400078e0030 */
[----:B------:R-:W-:Y:S01]  /*14490*/  IMAD.MOV.U32 R48, RZ, RZ, R37 ;  /* 0x000000ffff307224 */ /* 0x000fe200078e0025 */
[----:B------:R-:W-:Y:S01]  /*144a0*/  IABS R37, R66 ;  /* 0x0000004200257213 */ /* 0x000fe20000000000 */
[----:B------:R-:W-:Y:S01]  /*144b0*/  IMAD R36, R3, R5, R36 ;  /* 0x0000000503247224 */ /* 0x000fe200078e0224 */
[----:B------:R-:W-:Y:S01]  /*144c0*/  ISETP.GE.AND P6, PT, R60, RZ, PT ;  /* 0x000000ff3c00720c */ /* 0x000fe20003fc6270 */
[----:B------:R-:W-:-:S02]  /*144d0*/  @!P1 IMAD.IADD R2, R2, 0x1, -R3 ;  /* 0x0000000102029824 */ /* 0x000fc400078e0a03 */
[----:B------:R-:W-:Y:S01]  /*144e0*/  IMAD.HI.U32 R5, R4, R37, RZ ;  /* 0x0000002504057227 */ /* 0x000fe200078e00ff */
[----:B------:R-:W-:-:S03]  /*144f0*/  ISETP.GT.U32.AND P1, PT, R3, R36, PT ;  /* 0x000000240300720c */ /* 0x000fc60003f24070 */
[----:B------:R-:W-:Y:S02]  /*14500*/  IMAD.MOV.U32 R69, RZ, RZ, R58 ;  /* 0x000000ffff457224 */ /* 0x000fe400078e003a */
[----:B------:R-:W-:Y:S02]  /*14510*/  IMAD.MOV.U32 R60, RZ, RZ, R52 ;  /* 0x000000ffff3c7224 */ /* 0x000fe400078e0034 */
[----:B------:R-:W-:Y:S02]  /*14520*/  IMAD.MOV.U32 R58, RZ, RZ, R49 ;  /* 0x000000ffff3a7224 */ /* 0x000fe400078e0031 */
[----:B------:R-:W-:Y:S01]  /*14530*/  IMAD.MOV.U32 R52, RZ, RZ, R38 ;  /* 0x000000ffff347224 */ /* 0x000fe200078e0026 */
[----:B------:R-:W-:Y:S01]  /*14540*/  IABS R38, R72 ;  /* 0x0000004800267213 */ /* 0x000fe20000000000 */
[----:B------:R-:W-:Y:S02]  /*14550*/  @!P3 IMAD.IADD R34, R34, 0x1, -R3 ;  /* 0x000000012222b824 */ /* 0x000fe400078e0a03 */
[----:B------:R-:W-:-:S02]  /*14560*/  IMAD.MOV.U32 R62, RZ, RZ, R51 ;  /* 0x000000ffff3e7224 */ /* 0x000fc400078e0033 */
[----:B----4-:R-:W-:Y:S02]  /*14570*/  IMAD.MOV.U32 R49, RZ, RZ, R33 ;  /* 0x000000ffff317224 */ /* 0x010fe400078e0021 */
[----:B------:R-:W-:Y:S02]  /*14580*/  IMAD.MOV R5, RZ, RZ, -R5 ;  /* 0x000000ffff057224 */ /* 0x000fe400078e0a05 */
[----:B------:R-:W-:Y:S02]  /*14590*/  @!P5 IMAD.IADD R35, R35, 0x1, -R3 ;  /* 0x000000012323d824 */ /* 0x000fe400078e0a03 */
[----:B------:R-:W-:Y:S01]  /*145a0*/  IMAD.MOV.U32 R33, RZ, RZ, R2 ;  /* 0x000000ffff217224 */ /* 0x000fe200078e0002 */
[C---:B------:R-:W-:Y:S01]  /*145b0*/  ISETP.GT.U32.AND P5, PT, R3.reuse, R34, PT ;  /* 0x000000220300720c */ /* 0x040fe20003fa4070 */
[----:B------:R-:W-:Y:S02]  /*145c0*/  IMAD R37, R3, R5, R37 ;  /* 0x0000000503257224 */ /* 0x000fe400078e0225 */
[----:B------:R-:W-:-:S04]  /*145d0*/  IMAD.HI.U32 R5, R4, R38, RZ ;  /* 0x0000002604057227 */ /* 0x000fc800078e00ff */
[----:B------:R-:W-:Y:S01]  /*145e0*/  @!P4 IMAD.MOV R33, RZ, RZ, -R33 ;  /* 0x000000ffff21c224 */ /* 0x000fe200078e0a21 */
[C---:B------:R-:W-:Y:S01]  /*145f0*/  ISETP.GT.U32.AND P4, PT, R3.reuse, R35, PT ;  /* 0x000000230300720c */ /* 0x040fe20003f84070 */
[----:B------:R-:W-:Y:S02]  /*14600*/  IMAD.MOV R5, RZ, RZ, -R5 ;  /* 0x000000ffff057224 */ /* 0x000fe400078e0a05 */
[----:B------:R-:W-:Y:S02]  /*14610*/  @!P1 IMAD.IADD R36, R36, 0x1, -R3 ;  /* 0x0000000124249824 */ /* 0x000fe400078e0a03 */
[----:B------:R-:W-:-:S03]  /*14620*/  IMAD R38, R3, R5, R38 ;  /* 0x0000000503267224 */ /* 0x000fc600078e0226 */
[C---:B------:R-:W-:Y:S01]  /*14630*/  ISETP.GT.U32.AND P1, PT, R3.reuse, R36, PT ;  /* 0x000000240300720c */ /* 0x040fe20003f24070 */
[----:B------:R-:W-:Y:S01]  /*14640*/  @!P5 IMAD.IADD R34, R34, 0x1, -R3 ;  /* 0x000000012222d824 */ /* 0x000fe200078e0a03 */
[----:B------:R-:W-:-:S03]  /*14650*/  ISETP.GT.U32.AND P5, PT, R3, R38, PT ;  /* 0x000000260300720c */ /* 0x000fc60003fa4070 */
[----:B------:R-:W-:Y:S02]  /*14660*/  @!P4 IMAD.IADD R35, R35, 0x1, -R3 ;  /* 0x000000012323c824 */ /* 0x000fe400078e0a03 */
[----:B------:R-:W-:-:S04]  /*14670*/  IMAD.MOV.U32 R65, RZ, RZ, R41 ;  /* 0x000000ffff417224 */ /* 0x000fc800078e0029 */
[----:B------:R-:W-:Y:S02]  /*14680*/  IMAD.MOV.U32 R67, RZ, RZ, R65 ;  /* 0x000000ffff437224 */ /* 0x000fe400078e0041 */
[----:B------:R-:W-:Y:S01]  /*14690*/  @!P1 IMAD.IADD R36, R36, 0x1, -R3 ;  /* 0x0000000124249824 */ /* 0x000fe200078e0a03 */
[----:B------:R-:W-:Y:S01]  /*146a0*/  ISETP.GE.AND P1, PT, R66, RZ, PT ;  /* 0x000000ff4200720c */ /* 0x000fe20003f26270 */
[----:B------:R-:W-:Y:S02]  /*146b0*/  IMAD.MOV.U32 R65, RZ, RZ, R63 ;  /* 0x000000ffff417224 */ /* 0x000fe400078e003f */
[----:B------:R-:W-:Y:S02]  /*146c0*/  IMAD.MOV.U32 R63, RZ, RZ, R62 ;  /* 0x000000ffff3f7224 */ /* 0x000fe400078e003e */
[----:B------:R-:W-:Y:S02]  /*146d0*/  IMAD.MOV.U32 R66, RZ, RZ, R64 ;  /* 0x000000ffff427224 */ /* 0x000fe400078e0040 */
[----:B------:R-:W-:-:S02]  /*146e0*/  IMAD.MOV.U32 R62, RZ, RZ, R57 ;  /* 0x000000ffff3e7224 */ /* 0x000fc400078e0039 */
[----:B------:R-:W-:Y:S02]  /*146f0*/  IMAD.MOV.U32 R64, RZ, RZ, R60 ;  /* 0x000000ffff407224 */ /* 0x000fe400078e003c */
[----:B------:R-:W-:Y:S01]  /*14700*/  @!P5 IMAD.IADD R38, R38, 0x1, -R3 ;  /* 0x000000012626d824 */ /* 0x000fe200078e0a03 */
[----:B------:R-:W-:Y:S01]  /*14710*/  ISETP.GE.AND P5, PT, R72, RZ, PT ;  /* 0x000000ff4800720c */ /* 0x000fe20003fa6270 */
[----:B------:R-:W-:Y:S01]  /*14720*/  IMAD.MOV.U32 R60, RZ, RZ, R56 ;  /* 0x000000ffff3c7224 */ /* 0x000fe200078e0038 */
[----:B------:R-:W-:Y:S01]  /*14730*/  STL [R1+0x1e3c], R31 ;  /* 0x001e3c1f01007387 */ /* 0x000fe20000100800 */
[----:B------:R-:W-:Y:S02]  /*14740*/  IMAD.MOV.U32 R72, RZ, RZ, R65 ;  /* 0x000000ffff487224 */ /* 0x000fe400078e0041 */
[----:B------:R-:W-:Y:S01]  /*14750*/  IMAD.MOV.U32 R65, RZ, RZ, R62 ;  /* 0x000000ffff417224 */ /* 0x000fe200078e003e */
[----:B------:R-:W-:Y:S01]  /*14760*/  STL [R1+0x1e40], R32 ;  /* 0x001e402001007387 */ /* 0x000fe20000100800 */
[----:B------:R-:W-:-:S03]  /*14770*/  IMAD.MOV.U32 R73, RZ, RZ, R67 ;  /* 0x000000ffff497224 */ /* 0x000fc600078e0043 */
[----:B------:R-:W-:Y:S01]  /*14780*/  STL [R1+0x1e44], R33 ;  /* 0x001e442101007387 */ /* 0x000fe20000100800 */
[----:B---3--:R-:W-:Y:S01]  /*14790*/  IMAD.MOV.U32 R51, RZ, RZ, R39 ;  /* 0x000000ffff337224 */ /* 0x008fe200078e0027 */
[----:B------:R-:W-:-:S05]  /*147a0*/  IABS R39, R71 ;  /* 0x0000004700277213 */ /* 0x000fca0000000000 */
[----:B------:R-:W-:-:S04]  /*147b0*/  IMAD.HI.U32 R6, R4, R39, RZ ;  /* 0x0000002704067227 */ /* 0x000fc800078e00ff */
[----:B------:R-:W-:-:S04]  /*147c0*/  IMAD.MOV R2, RZ, RZ, -R6 ;  /* 0x000000ffff027224 */ /* 0x000fc800078e0a06 */
[----:B------:R-:W-:-:S05]  /*147d0*/  IMAD R39, R3, R2, R39 ;  /* 0x0000000203277224 */ /* 0x000fca00078e0227 */
[----:B------:R-:W-:Y:S01]  /*147e0*/  ISETP.GT.U32.AND P4, PT, R3, R39, PT ;  /* 0x000000270300720c */ /* 0x000fe20003f84070 */
[----:B--2---:R-:W-:Y:S02]  /*147f0*/  IMAD.MOV.U32 R62, RZ, RZ, R53 ;  /* 0x000000ffff3e7224 */ /* 0x004fe400078e0035 */
[----:B------:R-:W-:Y:S02]  /*14800*/  IMAD.MOV.U32 R53, RZ, RZ, R129 ;  /* 0x000000ffff357224 */ /* 0x000fe400078e0081 */
[----:B------:R-:W2:Y:S08]  /*14810*/  LDL.LU R129, [R1+0x62c] ;  /* 0x00062c0001817983 */ /* 0x000eb00000300800 */
[----:B------:R-:W-:Y:S01]  /*14820*/  @!P4 IMAD.IADD R39, R39, 0x1, -R3 ;  /* 0x000000012727c824 */ /* 0x000fe200078e0a03 */
[----:B------:R-:W-:Y:S01]  /*14830*/  ISETP.GE.AND P4, PT, R71, RZ, PT ;  /* 0x000000ff4700720c */ /* 0x000fe20003f86270 */
[----:B------:R-:W-:-:S02]  /*14840*/  IMAD.MOV.U32 R71, RZ, RZ, R66 ;  /* 0x000000ffff477224 */ /* 0x000fc400078e0042 */
[----:B------:R-:W-:Y:S02]  /*14850*/  IMAD.MOV.U32 R66, RZ, RZ, R60 ;  /* 0x000000ffff427224 */ /* 0x000fe400078e003c */
[----:B------:R-:W-:Y:S02]  /*14860*/  IMAD.MOV.U32 R60, RZ, RZ, R54 ;  /* 0x000000ffff3c7224 */ /* 0x000fe400078e0036 */
[----:B------:R-:W3:Y:S04]  /*14870*/  LDL.LU R54, [R1+0x5f0] ;  /* 0x0005f00001367983 */ /* 0x000ee80000300800 */
[----:B------:R-:W4:Y:S01]  /*14880*/  LDL.LU R67, [R1+0x260] ;  /* 0x0002600001437983 */ /* 0x000f220000300800 */
[----:B------:R-:W-:Y:S01]  /*14890*/  ISETP.GT.U32.AND P3, PT, R3, R37, PT ;  /* 0x000000250300720c */ /* 0x000fe20003f64070 */
[----:B------:R-:W-:-:S02]  /*148a0*/  IMAD.MOV.U32 R74, RZ, RZ, R59 ;  /* 0x000000ffff4a7224 */ /* 0x000fc400078e003b */
[----:B------:R-:W-:Y:S02]  /*148b0*/  IMAD.MOV.U32 R59, RZ, RZ, R46 ;  /* 0x000000ffff3b7224 */ /* 0x000fe400078e002e */
[----:B------:R-:W-:Y:S01]  /*148c0*/  IMAD.MOV.U32 R46, RZ, RZ, R40 ;  /* 0x000000ffff2e7224 */ /* 0x000fe200078e0028 */
[----:B------:R-:W-:-:S07]  /*148d0*/  IABS R40, R69 ;  /* 0x0000004500287213 */ /* 0x000fce0000000000 */
[----:B------:R-:W-:Y:S02]  /*148e0*/  @!P3 IMAD.IADD R37, R37, 0x1, -R3 ;  /* 0x000000012525b824 */ /* 0x000fe400078e0a03 */
[----:B------:R-:W-:-:S03]  /*148f0*/  IMAD.HI.U32 R2, R4, R40, RZ ;  /* 0x0000002804027227 */ /* 0x000fc600078e00ff */
[----:B------:R-:W-:Y:S01]  /*14900*/  ISETP.GT.U32.AND P3, PT, R3, R37, PT ;  /* 0x000000250300720c */ /* 0x000fe20003f64070 */
[----:B------:R-:W-:-:S04]  /*14910*/  IMAD.MOV R2, RZ, RZ, -R2 ;  /* 0x000000ffff027224 */ /* 0x000fc800078e0a02 */
[----:B------:R-:W-:-:S08]  /*14920*/  IMAD R40, R3, R2, R40 ;  /* 0x0000000203287224 */ /* 0x000fd000078e0228 */
[----:B------:R-:W-:Y:S01]  /*14930*/  @!P3 IMAD.IADD R37, R37, 0x1, -R3 ;  /* 0x000000012525b824 */ /* 0x000fe200078e0a03 */
[C---:B------:R-:W-:Y:S01]  /*14940*/  ISETP.GT.U32.AND P3, PT, R3.reuse, R40, PT ;  /* 0x000000280300720c */ /* 0x040fe20003f64070 */
[----:B------:R-:W-:Y:S01]  /*14950*/  @!P2 IMAD.MOV R34, RZ, RZ, -R34 ;  /* 0x000000ffff22a224 */ /* 0x000fe200078e0a22 */
[----:B------:R-:W-:Y:S01]  /*14960*/  ISETP.GT.U32.AND P2, PT, R3, R38, PT ;  /* 0x000000260300720c */ /* 0x000fe20003f44070 */
[----:B------:R-:W-:-:S10]  /*14970*/  @!P0 IMAD.MOV R35, RZ, RZ, -R35 ;  /* 0x000000ffff238224 */ /* 0x000fd400078e0a23 */
[----:B------:R-:W-:-:S05]  /*14980*/  @!P3 IMAD.IADD R40, R40, 0x1, -R3 ;  /* 0x000000012828b824 */ /* 0x000fca00078e0a03 */
[----:B------:R-:W-:Y:S01]  /*14990*/  ISETP.GT.U32.AND P0, PT, R3, R40, PT ;  /* 0x000000280300720c */ /* 0x000fe20003f04070 */
[----:B------:R-:W-:Y:S01]  /*149a0*/  @!P6 IMAD.MOV R36, RZ, RZ, -R36 ;  /* 0x000000ffff24e224 */ /* 0x000fe200078e0a24 */
[----:B------:R-:W-:Y:S01]  /*149b0*/  ISETP.GE.AND P6, PT, R69, RZ, PT ;  /* 0x000000ff4500720c */ /* 0x000fe20003fc6270 */
[----:B------:R-:W-:Y:S01]  /*149c0*/  @!P2 IMAD.IADD R38, R38, 0x1, -R3 ;  /* 0x000000012626a824 */ /* 0x000fe200078e0a03 */
[----:B------:R-:W-:Y:S02]  /*149d0*/  IABS R41, R68 ;  /* 0x0000004400297213 */ /* 0x000fe40000000000 */
[----:B------:R-:W-:Y:S01]  /*149e0*/  ISETP.GE.AND P2, PT, R68, RZ, PT ;  /* 0x000000ff4400720c */ /* 0x000fe20003f46270 */
[----:B------:R-:W-:Y:S02]  /*149f0*/  IMAD.MOV.U32 R68, RZ, RZ, R65 ;  /* 0x000000ffff447224 */ /* 0x000fe400078e0041 */
[----:B------:R-:W-:Y:S01]  /*14a00*/  IMAD.MOV.U32 R57, RZ, RZ, R42 ;  /* 0x000000ffff397224 */ /* 0x000fe200078e002a */
[----:B------:R-:W-:Y:S01]  /*14a10*/  IABS R42, R70 ;  /* 0x00000046002a7213 */ /* 0x000fe20000000000 */
[----:B------:R-:W-:-:S02]  /*14a20*/  IMAD.MOV.U32 R65, RZ, RZ, R63 ;  /* 0x000000ffff417224 */ /* 0x000fc400078e003f */
[----:B------:R-:W-:Y:S01]  /*14a30*/  @!P0 IMAD.IADD R40, R40, 0x1, -R3 ;  /* 0x0000000128288824 */ /* 0x000fe200078e0a03 */
[----:B------:R-:W-:Y:S01]  /*14a40*/  ISETP.GE.AND P0, PT, R70, RZ, PT ;  /* 0x000000ff4600720c */ /* 0x000fe20003f06270 */
[----:B------:R-:W-:Y:S01]  /*14a50*/  IMAD.MOV.U32 R70, RZ, RZ, R68 ;  /* 0x000000ffff467224 */ /* 0x000fe200078e0044 */
[----:B------:R-:W-:Y:S01]  /*14a60*/  STL [R1+0x1e48], R34 ;  /* 0x001e482201007387 */ /* 0x000fe20000100800 */
[----:B------:R-:W-:-:S03]  /*14a70*/  IMAD.MOV.U32 R68, RZ, RZ, R65 ;  /* 0x000000ffff447224 */ /* 0x000fc600078e0041 */
[----:B------:R-:W-:Y:S01]  /*14a80*/  STL [R1+0x1e4c], R35 ;  /* 0x001e4c2301007387 */ /* 0x000fe20000100800 */
[----:B------:R-:W-:-:S03]  /*14a90*/  IMAD.MOV.U32 R90, RZ, RZ, R70 ;  /* 0x000000ffff5a7224 */ /* 0x000fc600078e0046 */
[----:B------:R-:W-:Y:S01]  /*14aa0*/  STL [R1+0x1e50], R36 ;  /* 0x001e502401007387 */ /* 0x000fe20000100800 */
[----:B------:R-:W-:Y:S02]  /*14ab0*/  IMAD.MOV.U32 R80, RZ, RZ, R68 ;  /* 0x000000ffff507224 */ /* 0x000fe400078e0044 */
[----:B----4-:R-:W-:Y:S02]  /*14ac0*/  IMAD.MOV.U32 R69, RZ, RZ, R67 ;  /* 0x000000ffff457224 */ /* 0x010fe400078e0043 */
[----:B------:R-:W-:Y:S02]  /*14ad0*/  IMAD.MOV.U32 R67, RZ, RZ, R66 ;  /* 0x000000ffff437224 */ /* 0x000fe400078e0042 */
[----:B------:R-:W-:Y:S02]  /*14ae0*/  IMAD.MOV.U32 R66, RZ, RZ, R64 ;  /* 0x000000ffff427224 */ /* 0x000fe400078e0040 */
[----:B------:R-:W-:Y:S02]  /*14af0*/  IMAD.MOV.U32 R64, RZ, RZ, R55 ;  /* 0x000000ffff407224 */ /* 0x000fe400078e0037 */
[----:B------:R-:W-:-:S02]  /*14b00*/  IMAD.MOV.U32 R55, RZ, RZ, R44 ;  /* 0x000000ffff377224 */ /* 0x000fc400078e002c */
[----:B------:R-:W-:Y:S02]  /*14b10*/  IMAD.MOV.U32 R75, RZ, RZ, R69 ;  /* 0x000000ffff4b7224 */ /* 0x000fe400078e0045 */
[----:B------:R-:W-:Y:S02]  /*14b20*/  IMAD.MOV.U32 R69, RZ, RZ, R66 ;  /* 0x000000ffff457224 */ /* 0x000fe400078e0042 */
[----:B------:R-:W-:Y:S02]  /*14b30*/  IMAD.MOV.U32 R66, RZ, RZ, R55 ;  /* 0x000000ffff427224 */ /* 0x000fe400078e0037 */
[----:B------:R-:W-:Y:S02]  /*14b40*/  IMAD.MOV.U32 R55, RZ, RZ, R53 ;  /* 0x000000ffff377224 */ /* 0x000fe400078e0035 */
[----:B------:R-:W-:Y:S02]  /*14b50*/  IMAD.MOV.U32 R53, RZ, RZ, R51 ;  /* 0x000000ffff357224 */ /* 0x000fe400078e0033 */
[----:B------:R-:W4:Y:S01]  /*14b60*/  LDL.LU R51, [R1+0x3b0] ;  /* 0x0003b00001337983 */ /* 0x000f220000300800 */
[----:B------:R-:W-:-:S03]  /*14b70*/  IMAD.MOV.U32 R91, RZ, RZ, R69 ;  /* 0x000000ffff5b7224 */ /* 0x000fc600078e0045 */
[----:B------:R-:W2:Y:S04]  /*14b80*/  LDL.LU R70, [R1+0x29c] ;  /* 0x00029c0001467983 */ /* 0x000ea80000300800 */
[----:B------:R-:W3:Y:S04]  /*14b90*/  LDL.LU R69, [R1+0x2ac] ;  /* 0x0002ac0001457983 */ /* 0x000ee80000300800 */
[----:B------:R-:W4:Y:S01]  /*14ba0*/  LDL.LU R68, [R1+0x2a8] ;  /* 0x0002a80001447983 */ /* 0x000f220000300800 */
[----:B------:R-:W-:-:S04]  /*14bb0*/  IMAD.HI.U32 R2, R4, R41, RZ ;  /* 0x0000002904027227 */ /* 0x000fc800078e00ff */
[----:B------:R-:W-:Y:S01]  /*14bc0*/  IMAD.MOV R2, RZ, RZ, -R2 ;  /* 0x000000ffff027224 */ /* 0x000fe200078e0a02 */
[C---:B------:R-:W-:Y:S01]  /*14bd0*/  ISETP.GT.U32.AND P3, PT, R3.reuse, R39, PT ;  /* 0x000000270300720c */ /* 0x040fe20003f64070 */
[----:B------:R-:W-:Y:S01]  /*14be0*/  IMAD.MOV.U32 R56, RZ, RZ, R43 ;  /* 0x000000ffff387224 */ /* 0x000fe200078e002b */
[----:B------:R-:W-:Y:S01]  /*14bf0*/  IABS R43, R74 ;  /* 0x0000004a002b7213 */ /* 0x000fe20000000000 */
[----:B------:R-:W-:Y:S02]  /*14c00*/  IMAD R41, R3, R2, R41 ;  /* 0x0000000203297224 */ /* 0x000fe400078e0229 */
[----:B------:R-:W-:-:S04]  /*14c10*/  IMAD.HI.U32 R2, R4, R42, RZ ;  /* 0x0000002a04027227 */ /* 0x000fc800078e00ff */
[----:B------:R-:W-:Y:S01]  /*14c20*/  @!P1 IMAD.MOV R37, RZ, RZ, -R37 ;  /* 0x000000ffff259224 */ /* 0x000fe200078e0a25 */
[----:B------:R-:W-:Y:S01]  /*14c30*/  ISETP.GT.U32.AND P1, PT, R3, R41, PT ;  /* 0x000000290300720c */ /* 0x000fe20003f24070 */
[----:B------:R-:W-:-:S04]  /*14c40*/  IMAD.HI.U32 R5, R4, R43, RZ ;  /* 0x0000002b04057227 */ /* 0x000fc800078e00ff */
[----:B------:R-:W-:Y:S02]  /*14c50*/  IMAD.MOV R2, RZ, RZ, -R2 ;  /* 0x000000ffff027224 */ /* 0x000fe400078e0a02 */
[----:B------:R-:W-:Y:S02]  /*14c60*/  IMAD.MOV R5, RZ, RZ, -R5 ;  /* 0x000000ffff057224 */ /* 0x000fe400078e0a05 */
[C---:B------:R-:W-:Y:S02]  /*14c70*/  IMAD R42, R3.reuse, R2, R42 ;  /* 0x00000002032a7224 */ /* 0x040fe400078e022a */
[----:B------:R-:W-:Y:S02]  /*14c80*/  IMAD R43, R3, R5, R43 ;  /* 0x00000005032b7224 */ /* 0x000fe400078e022b */
[--C-:B------:R-:W-:Y:S01]  /*14c90*/  @!P3 IMAD.IADD R39, R39, 0x1, -R3.reuse ;  /* 0x000000012727b824 */ /* 0x100fe200078e0a03 */
[----:B------:R-:W-:Y:S01]  /*14ca0*/  ISETP.GT.U32.AND P3, PT, R3, R42, PT ;  /* 0x0000002a0300720c */ /* 0x000fe20003f64070 */
[----:B------:R-:W-:Y:S01]  /*14cb0*/  @!P1 IMAD.IADD R41, R41, 0x1, -R3 ;  /* 0x0000000129299824 */ /* 0x000fe200078e0a03 */
[----:B------:R-:W-:-:S11]  /*14cc0*/  ISETP.GT.U32.AND P1, PT, R3, R43, PT ;  /* 0x0000002b0300720c */ /* 0x000fd60003f24070 */
[--C-:B------:R-:W-:Y:S02]  /*14cd0*/  @!P3 IMAD.IADD R42, R42, 0x1, -R3.reuse ;  /* 0x000000012a2ab824 */ /* 0x100fe400078e0a03 */
[----:B------:R-:W-:-:S03]  /*14ce0*/  @!P1 IMAD.IADD R43, R43, 0x1, -R3 ;  /* 0x000000012b2b9824 */ /* 0x000fc600078e0a03 */
[----:B------:R-:W-:Y:S01]  /*14cf0*/  ISETP.GT.U32.AND P1, PT, R3, R42, PT ;  /* 0x0000002a0300720c */ /* 0x000fe20003f24070 */
[----:B------:R-:W-:Y:S02]  /*14d00*/  IMAD.MOV.U32 R63, RZ, RZ, R60 ;  /* 0x000000ffff3f7224 */ /* 0x000fe400078e003c */
[----:B------:R-:W-:Y:S01]  /*14d10*/  IMAD.MOV.U32 R60, RZ, RZ, R45 ;  /* 0x000000ffff3c7224 */ /* 0x000fe200078e002d */
[----:B------:R-:W-:-:S03]  /*14d20*/  IABS R45, R71 ;  /* 0x00000047002d7213 */ /* 0x000fc60000000000 */
[----:B------:R-:W-:-:S06]  /*14d30*/  IMAD.MOV.U32 R65, RZ, RZ, R60 ;  /* 0x000000ffff417224 */ /* 0x000fcc00078e003c */
[----:B------:R-:W-:Y:S01]  /*14d40*/  @!P1 IMAD.IADD R42, R42, 0x1, -R3 ;  /* 0x000000012a2a9824 */ /* 0x000fe200078e0a03 */
[----:B------:R-:W-:Y:S01]  /*14d50*/  ISETP.GE.AND P1, PT, R71, RZ, PT ;  /* 0x000000ff4700720c */ /* 0x000fe20003f26270 */
[----:B------:R-:W-:Y:S01]  /*14d60*/  @!P5 IMAD.MOV R38, RZ, RZ, -R38 ;  /* 0x000000ffff26d224 */ /* 0x000fe200078e0a26 */
[----:B------:R-:W-:Y:S01]  /*14d70*/  ISETP.GT.U32.AND P5, PT, R3, R41, PT ;  /* 0x000000290300720c */ /* 0x000fe20003fa4070 */
[----:B------:R-:W-:-:S04]  /*14d80*/  IMAD.HI.U32 R5, R4, R45, RZ ;  /* 0x0000002d04057227 */ /* 0x000fc800078e00ff */
[----:B------:R-:W-:Y:S02]  /*14d90*/  IMAD.MOV R5, RZ, RZ, -R5 ;  /* 0x000000ffff057224 */ /* 0x000fe400078e0a05 */
[----:B--2---:R-:W-:Y:S02]  /*14da0*/  IMAD.MOV.U32 R71, RZ, RZ, R70 ;  /* 0x000000ffff477224 */ /* 0x004fe400078e0046 */
[----:B---3--:R-:W-:Y:S02]  /*14db0*/  IMAD.MOV.U32 R70, RZ, RZ, R69 ;  /* 0x000000ffff467224 */ /* 0x008fe400078e0045 */
[----:B----4-:R-:W-:Y:S02]  /*14dc0*/  IMAD.MOV.U32 R69, RZ, RZ, R68 ;  /* 0x000000ffff457224 */ /* 0x010fe400078e0044 */
[----:B------:R-:W-:Y:S02]  /*14dd0*/  IMAD.MOV.U32 R68, RZ, RZ, R67 ;  /* 0x000000ffff447224 */ /* 0x000fe400078e0043 */
        /* <DEDUP_REMOVED lines=8> */
[----:B------:R-:W-:Y:S01]  /*14e60*/  IMAD.MOV.U32 R87, RZ, RZ, R70 ;  /* 0x000000ffff577224 */ /* 0x000fe200078e0046 */
[----:B------:R-:W2:Y:S04]  /*14e70*/  LDL.LU R128, [R1+0x2e8] ;  /* 0x0002e80001807983 */ /* 0x000ea80000300800 */
[----:B------:R-:W3:Y:S01]  /*14e80*/  LDL.LU R70, [R1+0x2cc] ;  /* 0x0002cc0001467983 */ /* 0x000ee20000300800 */
[----:B------:R-:W-:Y:S02]  /*14e90*/  IMAD R45, R3, R5, R45 ;  /* 0x00000005032d7224 */ /* 0x000fe400078e022d */
[----:B------:R-:W-:-:S04]  /*14ea0*/  @!P5 IMAD.IADD R41, R41, 0x1, -R3 ;  /* 0x000000012929d824 */ /* 0x000fc800078e0a03 */
[----:B------:R-:W-:Y:S01]  /*14eb0*/  @!P2 IMAD.MOV R41, RZ, RZ, -R41 ;  /* 0x000000ffff29a224 */ /* 0x000fe200078e0a29 */
[----:B------:R-:W-:Y:S02]  /*14ec0*/  ISETP.GT.U32.AND P2, PT, R3, R45, PT ;  /* 0x0000002d0300720c */ /* 0x000fe40003f44070 */
[----:B------:R-:W-:Y:S01]  /*14ed0*/  IABS R44, R73 ;  /* 0x00000049002c7213 */ /* 0x000fe20000000000 */
[----:B------:R-:W-:Y:S02]  /*14ee0*/  IMAD.MOV.U32 R62, RZ, RZ, R61 ;  /* 0x000000ffff3e7224 */ /* 0x000fe400078e003d */
[----:B------:R-:W-:Y:S02]  /*14ef0*/  IMAD.MOV.U32 R60, RZ, RZ, R54 ;  /* 0x000000ffff3c7224 */ /* 0x000fe400078e0036 */
[----:B------:R-:W-:-:S04]  /*14f00*/  IMAD.HI.U32 R2, R4, R44, RZ ;  /* 0x0000002c04027227 */ /* 0x000fc800078e00ff */
[----:B------:R-:W-:Y:S02]  /*14f10*/  IMAD.MOV.U32 R61, RZ, RZ, R58 ;  /* 0x000000ffff3d7224 */ /* 0x000fe400078e003a */
[----:B------:R-:W-:Y:S02]  /*14f20*/  IMAD.MOV.U32 R54, RZ, RZ, R52 ;  /* 0x000000ffff367224 */ /* 0x000fe400078e0034 */
[----:B------:R-:W-:Y:S02]  /*14f30*/  IMAD.MOV.U32 R58, RZ, RZ, R57 ;  /* 0x000000ffff3a7224 */ /* 0x000fe400078e0039 */
[----:B------:R-:W-:Y:S01]  /*14f40*/  IMAD.MOV.U32 R52, RZ, RZ, R46 ;  /* 0x000000ffff347224 */ /* 0x000fe200078e002e */
[----:B------:R-:W-:Y:S01]  /*14f50*/  IABS R46, R72 ;  /* 0x00000048002e7213 */ /* 0x000fe20000000000 */
[----:B------:R-:W-:Y:S02]  /*14f60*/  IMAD.MOV.U32 R57, RZ, RZ, R56 ;  /* 0x000000ffff397224 */ /* 0x000fe400078e0038 */
[----:B------:R-:W-:-:S02]  /*14f70*/  IMAD.MOV R2, RZ, RZ, -R2 ;  /* 0x000000ffff027224 */ /* 0x000fc400078e0a02 */
[----:B------:R-:W-:Y:S02]  /*14f80*/  IMAD.MOV.U32 R56, RZ, RZ, R50 ;  /* 0x000000ffff387224 */ /* 0x000fe400078e0032 */
[----:B------:R-:W-:Y:S01]  /*14f90*/  IMAD.MOV.U32 R50, RZ, RZ, R47 ;  /* 0x000000ffff327224 */ /* 0x000fe200078e002f */
[----:B------:R-:W-:Y:S01]  /*14fa0*/  IABS R47, R75 ;  /* 0x0000004b002f7213 */ /* 0x000fe20000000000 */
[----:B------:R-:W-:Y:S02]  /*14fb0*/  @!P2 IMAD.IADD R45, R45, 0x1, -R3 ;  /* 0x000000012d2da824 */ /* 0x000fe400078e0a03 */
[----:B------:R-:W-:Y:S01]  /*14fc0*/  @!P4 IMAD.MOV R39, RZ, RZ, -R39 ;  /* 0x000000ffff27c224 */ /* 0x000fe200078e0a27 */
[C---:B------:R-:W-:Y:S01]  /*14fd0*/  ISETP.GT.U32.AND P4, PT, R3.reuse, R43, PT ;  /* 0x0000002b0300720c */ /* 0x040fe20003f84070 */
[C---:B------:R-:W-:Y:S01]  /*14fe0*/  IMAD R44, R3.reuse, R2, R44 ;  /* 0x00000002032c7224 */ /* 0x040fe200078e022c */
[----:B------:R-:W-:Y:S01]  /*14ff0*/  ISETP.GT.U32.AND P2, PT, R3, R45, PT ;  /* 0x0000002d0300720c */ /* 0x000fe20003f44070 */
[----:B------:R-:W-:-:S04]  /*15000*/  IMAD.HI.U32 R2, R4, R46, RZ ;  /* 0x0000002e04027227 */ /* 0x000fc800078e00ff */
[----:B------:R-:W-:-:S04]  /*15010*/  IMAD.HI.U32 R5, R4, R47, RZ ;  /* 0x0000002f04057227 */ /* 0x000fc800078e00ff */
[----:B------:R-:W-:Y:S02]  /*15020*/  IMAD.MOV R2, RZ, RZ, -R2 ;  /* 0x000000ffff027224 */ /* 0x000fe400078e0a02 */
[----:B------:R-:W-:Y:S02]  /*15030*/  IMAD.MOV R5, RZ, RZ, -R5 ;  /* 0x000000ffff057224 */ /* 0x000fe400078e0a05 */
[----:B------:R-:W-:Y:S01]  /*15040*/  @!P6 IMAD.MOV R40, RZ, RZ, -R40 ;  /* 0x000000ffff28e224 */ /* 0x000fe200078e0a28 */
[----:B------:R-:W-:Y:S01]  /*15050*/  ISETP.GE.AND P6, PT, R73, RZ, PT ;  /* 0x000000ff4900720c */ /* 0x000fe20003fc6270 */
[C---:B------:R-:W-:Y:S02]  /*15060*/  IMAD R46, R3.reuse, R2, R46 ;  /* 0x00000002032e7224 */ /* 0x040fe400078e022e */
[----:B------:R-:W-:Y:S02]  /*15070*/  IMAD.MOV.U32 R73, RZ, RZ, R57 ;  /* 0x000000ffff497224 */ /* 0x000fe400078e0039 */
[----:B------:R-:W-:Y:S01]  /*15080*/  IMAD.MOV.U32 R57, RZ, RZ, R49 ;  /* 0x000000ffff397224 */ /* 0x000fe200078e0031 */
[----:B------:R-:W-:Y:S01]  /*15090*/  IABS R49, R91 ;  /* 0x0000005b00317213 */ /* 0x000fe20000000000 */
[----:B------:R-:W-:-:S02]  /*150a0*/  IMAD R47, R3, R5, R47 ;  /* 0x00000005032f7224 */ /* 0x000fc400078e022f */
[--C-:B------:R-:W-:Y:S01]  /*150b0*/  @!P4 IMAD.IADD R43, R43, 0x1, -R3.reuse ;  /* 0x000000012b2bc824 */ /* 0x100fe200078e0a03 */
[----:B------:R-:W-:Y:S01]  /*150c0*/  ISETP.GT.U32.AND P4, PT, R3, R46, PT ;  /* 0x0000002e0300720c */ /* 0x000fe20003f84070 */
[----:B------:R-:W-:Y:S01]  /*150d0*/  @!P2 IMAD.IADD R45, R45, 0x1, -R3 ;  /* 0x000000012d2da824 */ /* 0x000fe200078e0a03 */
[----:B------:R-:W-:Y:S01]  /*150e0*/  ISETP.GT.U32.AND P2, PT, R3, R47, PT ;  /* 0x0000002f0300720c */ /* 0x000fe20003f44070 */
[----:B------:R-:W-:-:S04]  /*150f0*/  IMAD.HI.U32 R5, R4, R49, RZ ;  /* 0x0000003104057227 */ /* 0x000fc800078e00ff */
[----:B------:R-:W-:Y:S01]  /*15100*/  IMAD.MOV R5, RZ, RZ, -R5 ;  /* 0x000000ffff057224 */ /* 0x000fe200078e0a05 */
[----:B------:R-:W-:Y:S01]  /*15110*/  ISETP.GE.AND P3, PT, R74, RZ, PT ;  /* 0x000000ff4a00720c */ /* 0x000fe20003f66270 */
[----:B------:R-:W-:Y:S02]  /*15120*/  IMAD.MOV.U32 R74, RZ, RZ, R58 ;  /* 0x000000ffff4a7224 */ /* 0x000fe400078e003a */
[----:B------:R-:W-:Y:S02]  /*15130*/  IMAD R49, R3, R5, R49 ;  /* 0x0000000503317224 */ /* 0x000fe400078e0231 */
[----:B------:R-:W-:Y:S01]  /*15140*/  IMAD.MOV.U32 R58, RZ, RZ, R48 ;  /* 0x000000ffff3a7224 */ /* 0x000fe200078e0030 */
[----:B------:R-:W-:Y:S01]  /*15150*/  IABS R48, R80 ;  /* 0x0000005000307213 */ /* 0x000fe20000000000 */
[--C-:B------:R-:W-:Y:S02]  /*15160*/  @!P4 IMAD.IADD R46, R46, 0x1, -R3.reuse ;  /* 0x000000012e2ec824 */ /* 0x100fe400078e0a03 */
[----:B------:R-:W-:Y:S01]  /*15170*/  @!P2 IMAD.IADD R47, R47, 0x1, -R3 ;  /* 0x000000012f2fa824 */ /* 0x000fe200078e0a03 */
[C---:B------:R-:W-:Y:S01]  /*15180*/  ISETP.GT.U32.AND P2, PT, R3.reuse, R49, PT ;  /* 0x000000310300720c */ /* 0x040fe20003f44070 */
[----:B------:R-:W-:Y:S01]  /*15190*/  IMAD.HI.U32 R2, R4, R48, RZ ;  /* 0x0000003004027227 */ /* 0x000fe200078e00ff */
[----:B------:R-:W-:-:S03]  /*151a0*/  ISETP.GT.U32.AND P4, PT, R3, R46, PT ;  /* 0x0000002e0300720c */ /* 0x000fc60003f84070 */
[----:B------:R-:W-:Y:S01]  /*151b0*/  @!P0 IMAD.MOV R42, RZ, RZ, -R42 ;  /* 0x000000ffff2a8224 */ /* 0x000fe200078e0a2a */
[----:B------:R-:W-:Y:S01]  /*151c0*/  ISETP.GE.AND P0, PT, R72, RZ, PT ;  /* 0x000000ff4800720c */ /* 0x000fe20003f06270 */
[----:B------:R-:W-:Y:S02]  /*151d0*/  IMAD.MOV.U32 R89, RZ, RZ, R71 ;  /* 0x000000ffff597224 */ /* 0x000fe400078e0047 */
[----:B------:R-:W-:Y:S02]  /*151e0*/  IMAD.MOV.U32 R72, RZ, RZ, R56 ;  /* 0x000000ffff487224 */ /* 0x000fe400078e0038 */
[----:B------:R-:W-:Y:S02]  /*151f0*/  IMAD.MOV R6, RZ, RZ, -R2 ;  /* 0x000000ffff067224 */ /* 0x000fe400078e0a02 */
[----:B------:R-:W-:Y:S02]  /*15200*/  IMAD.MOV.U32 R71, RZ, RZ, R61 ;  /* 0x000000ffff477224 */ /* 0x000fe400078e003d */
[----:B------:R-:W-:Y:S01]  /*15210*/  IMAD.MOV.U32 R56, RZ, RZ, R50 ;  /* 0x000000ffff387224 */ /* 0x000fe200078e0032 */
[----:B------:R-:W-:Y:S01]  /*15220*/  IABS R50, R90 ;  /* 0x0000005a00327213 */ /* 0x000fe20000000000 */
[----:B------:R-:W-:-:S02]  /*15230*/  IMAD.MOV.U32 R86, RZ, RZ, R72 ;  /* 0x000000ffff567224 */ /* 0x000fc400078e0048 */
[----:B------:R-:W-:Y:S02]  /*15240*/  IMAD R48, R3, R6, R48 ;  /* 0x0000000603307224 */ /* 0x000fe400078e0230 */
[----:B------:R-:W-:Y:S02]  /*15250*/  IMAD.MOV.U32 R72, RZ, RZ, R71 ;  /* 0x000000ffff487224 */ /* 0x000fe400078e0047 */
[----:B------:R-:W-:Y:S01]  /*15260*/  IMAD.MOV.U32 R71, RZ, RZ, R54 ;  /* 0x000000ffff477224 */ /* 0x000fe200078e0036 */
[----:B------:R-:W-:Y:S01]  /*15270*/  IABS R54, R87 ;  /* 0x0000005700367213 */ /* 0x000fe20000000000 */
[--C-:B------:R-:W-:Y:S02]  /*15280*/  @!P2 IMAD.IADD R49, R49, 0x1, -R3.reuse ;  /* 0x000000013131a824 */ /* 0x100fe400078e0a03 */
[----:B------:R-:W-:Y:S01]  /*15290*/  @!P4 IMAD.IADD R46, R46, 0x1, -R3 ;  /* 0x000000012e2ec824 */ /* 0x000fe200078e0a03 */
[----:B------:R-:W-:Y:S01]  /*152a0*/  ISETP.GT.U32.AND P4, PT, R3, R48, PT ;  /* 0x000000300300720c */ /* 0x000fe20003f84070 */
[----:B------:R-:W-:-:S04]  /*152b0*/  IMAD.HI.U32 R2, R4, R50, RZ ;  /* 0x0000003204027227 */ /* 0x000fc800078e00ff */
[----:B------:R-:W-:Y:S01]  /*152c0*/  @!P1 IMAD.MOV R45, RZ, RZ, -R45 ;  /* 0x000000ffff2d9224 */ /* 0x000fe200078e0a2d */
[----:B------:R-:W-:Y:S01]  /*152d0*/  ISETP.GT.U32.AND P1, PT, R3, R49, PT ;  /* 0x000000310300720c */ /* 0x000fe20003f24070 */
[----:B------:R-:W-:-:S04]  /*152e0*/  IMAD.HI.U32 R5, R4, R54, RZ ;  /* 0x0000003604057227 */ /* 0x000fc800078e00ff */
[----:B------:R-:W-:Y:S02]  /*152f0*/  IMAD.MOV R2, RZ, RZ, -R2 ;  /* 0x000000ffff027224 */ /* 0x000fe400078e0a02 */
[----:B------:R-:W-:Y:S02]  /*15300*/  IMAD.MOV R5, RZ, RZ, -R5 ;  /* 0x000000ffff057224 */ /* 0x000fe400078e0a05 */
[C---:B------:R-:W-:Y:S02]  /*15310*/  IMAD R50, R3.reuse, R2, R50 ;  /* 0x0000000203327224 */ /* 0x040fe400078e0232 */
[C---:B------:R-:W-:Y:S02]  /*15320*/  IMAD R54, R3.reuse, R5, R54 ;  /* 0x0000000503367224 */ /* 0x040fe400078e0236 */
[--C-:B------:R-:W-:Y:S01]  /*15330*/  @!P4 IMAD.IADD R48, R48, 0x1, -R3.reuse ;  /* 0x000000013030c824 */ /* 0x100fe200078e0a03 */
[----:B------:R-:W-:Y:S01]  /*15340*/  ISETP.GT.U32.AND P4, PT, R3, R50, PT ;  /* 0x000000320300720c */ /* 0x000fe20003f84070 */
[----:B------:R-:W-:Y:S01]  /*15350*/  @!P1 IMAD.IADD R49, R49, 0x1, -R3 ;  /* 0x0000000131319824 */ /* 0x000fe200078e0a03 */
[----:B------:R-:W-:Y:S01]  /*15360*/  ISETP.GT.U32.AND P1, PT, R3, R54, PT ;  /* 0x000000360300720c */ /* 0x000fe20003f24070 */
[----:B------:R-:W-:-:S02]  /*15370*/  IMAD.MOV.U32 R88, RZ, RZ, R69 ;  /* 0x000000ffff587224 */ /* 0x000fc400078e0045 */
[----:B------:R-:W-:Y:S02]  /*15380*/  IMAD.MOV.U32 R69, RZ, RZ, R62 ;  /* 0x000000ffff457224 */ /* 0x000fe400078e003e */
[----:B------:R-:W-:Y:S02]  /*15390*/  IMAD.MOV.U32 R62, RZ, RZ, R124 ;  /* 0x000000ffff3e7224 */ /* 0x000fe400078e007c */
[----:B------:R-:W-:Y:S01]  /*153a0*/  IMAD.MOV.U32 R61, RZ, RZ, R126 ;  /* 0x000000ffff3d7224 */ /* 0x000fe200078e007e */
[----:B------:R-:W4:Y:S01]  /*153b0*/  LDL.LU R124, [R1+0x40c] ;  /* 0x00040c00017c7983 */ /* 0x000f220000300800 */
[----:B------:R-:W-:Y:S02]  /*153c0*/  IMAD.MOV.U32 R85, RZ, RZ, R73 ;  /* 0x000000ffff557224 */ /* 0x000fe400078e0049 */
[----:B------:R-:W-:Y:S01]  /*153d0*/  IMAD.MOV.U32 R73, RZ, RZ, R69 ;  /* 0x000000ffff497224 */ /* 0x000fe200078e0045 */
[----:B------:R-:W4:Y:S01]  /*153e0*/  LDL.LU R126, [R1+0x5ec] ;  /* 0x0005ec00017e7983 */ /* 0x000f220000300800 */
[----:B------:R-:W-:-:S02]  /*153f0*/  IMAD.MOV.U32 R77, RZ, RZ, R66 ;  /* 0x000000ffff4d7224 */ /* 0x000fc400078e0042 */
[----:B------:R-:W-:Y:S01]  /*15400*/  IMAD.MOV.U32 R76, RZ, RZ, R60 ;  /* 0x000000ffff4c7224 */ /* 0x000fe200078e003c */
[----:B------:R-:W4:Y:S01]  /*15410*/  LDL.LU R66, [R1+0x2f0] ;  /* 0x0002f00001427983 */ /* 0x000f220000300800 */
[----:B------:R-:W-:Y:S02]  /*15420*/  IMAD.MOV.U32 R82, RZ, RZ, R74 ;  /* 0x000000ffff527224 */ /* 0x000fe400078e004a */
[----:B------:R-:W-:Y:S01]  /*15430*/  @!P4 IMAD.IADD R50, R50, 0x1, -R3 ;  /* 0x000000013232c824 */ /* 0x000fe200078e0a03 */
[----:B------:R-:W4:Y:S01]  /*15440*/  LDL.LU R60, [R1+0x634] ;  /* 0x00063400013c7983 */ /* 0x000f220000300800 */
[----:B------:R-:W-:Y:S01]  /*15450*/  IMAD.MOV.U32 R74, RZ, RZ, R68 ;  /* 0x000000ffff4a7224 */ /* 0x000fe200078e0044 */
[----:B------:R-:W-:Y:S01]  /*15460*/  ISETP.GE.AND P4, PT, R80, RZ, PT ;  /* 0x000000ff5000720c */ /* 0x000fe20003f86270 */
[----:B------:R-:W-:Y:S01]  /*15470*/  IMAD.MOV.U32 R68, RZ, RZ, R52 ;  /* 0x000000ffff447224 */ /* 0x000fe200078e0034 */
[----:B------:R-:W2:Y:S01]  /*15480*/  LDL.LU R79, [R1+0x2c8] ;  /* 0x0002c800014f7983 */ /* 0x000ea20000300800 */
[----:B------:R-:W-:Y:S01]  /*15490*/  IMAD.MOV.U32 R80, RZ, RZ, R73 ;  /* 0x000000ffff507224 */ /* 0x000fe200078e0049 */
[----:B------:R-:W-:Y:S01]  /*154a0*/  IABS R52, R83 ;  /* 0x0000005300347213 */ /* 0x000fe20000000000 */
[----:B------:R-:W-:Y:S01]  /*154b0*/  @!P1 IMAD.IADD R54, R54, 0x1, -R3 ;  /* 0x0000000136369824 */ /* 0x000fe200078e0a03 */
[----:B------:R-:W-:Y:S01]  /*154c0*/  ISETP.GE.AND P1, PT, R83, RZ, PT ;  /* 0x000000ff5300720c */ /* 0x000fe20003f26270 */
[----:B------:R-:W-:-:S02]  /*154d0*/  IMAD.MOV.U32 R73, RZ, RZ, R58 ;  /* 0x000000ffff497224 */ /* 0x000fc400078e003a */
[----:B------:R-:W4:Y:S01]  /*154e0*/  LDL.LU R58, [R1+0x3ec] ;  /* 0x0003ec00013a7983 */ /* 0x000f220000300800 */
[----:B---3--:R-:W-:-:S04]  /*154f0*/  IMAD.MOV.U32 R81, RZ, RZ, R70 ;  /* 0x000000ffff517224 */ /* 0x008fc800078e0046 */
[----:B------:R-:W-:Y:S02]  /*15500*/  IMAD.MOV.U32 R83, RZ, RZ, R81 ;  /* 0x000000ffff537224 */ /* 0x000fe400078e0051 */
[----:B------:R-:W3:Y:S01]  /*15510*/  LDL.LU R81, [R1+0x2d8] ;  /* 0x0002d80001517983 */ /* 0x000ee20000300800 */
[----:B------:R-:W-:Y:S01]  /*15520*/  ISETP.GT.U32.AND P5, PT, R3, R44, PT ;  /* 0x0000002c0300720c */ /* 0x000fe20003fa4070 */
[----:B------:R-:W-:Y:S02]  /*15530*/  IMAD.MOV.U32 R78, RZ, RZ, R67 ;  /* 0x000000ffff4e7224 */ /* 0x000fe400078e0043 */
[----:B------:R-:W-:Y:S01]  /*15540*/  IMAD.MOV.U32 R67, RZ, RZ, R51 ;  /* 0x000000ffff437224 */ /* 0x000fe200078e0033 */
[----:B------:R-:W-:-:S05]  /*15550*/  IABS R51, R89 ;  /* 0x0000005900337213 */ /* 0x000fca0000000000 */
[----:B------:R-:W-:-:S04]  /*15560*/  IMAD.HI.U32 R2, R4, R51, RZ ;  /* 0x0000003304027227 */ /* 0x000fc800078e00ff */
[----:B------:R-:W-:Y:S02]  /*15570*/  IMAD.MOV R2, RZ, RZ, -R2 ;  /* 0x000000ffff027224 */ /* 0x000fe400078e0a02 */
[----:B------:R-:W-:Y:S02]  /*15580*/  @!P5 IMAD.IADD R44, R44, 0x1, -R3 ;  /* 0x000000012c2cd824 */ /* 0x000fe400078e0a03 */
[----:B------:R-:W-:-:S03]  /*15590*/  IMAD R51, R3, R2, R51 ;  /* 0x0000000203337224 */ /* 0x000fc600078e0233 */
[C---:B------:R-:W-:Y:S02]  /*155a0*/  ISETP.GT.U32.AND P5, PT, R3.reuse, R44, PT ;  /* 0x0000002c0300720c */ /* 0x040fe40003fa4070 */
[C---:B------:R-:W-:Y:S01]  /*155b0*/  ISETP.GT.U32.AND P2, PT, R3.reuse, R51, PT ;  /* 0x000000330300720c */ /* 0x040fe20003f44070 */
[----:B------:R-:W-:Y:S01]  /*155c0*/  IMAD.MOV.U32 R69, RZ, RZ, R53 ;  /* 0x000000ffff457224 */ /* 0x000fe200078e0035 */
[----:B------:R-:W-:Y:S01]  /*155d0*/  IABS R53, R88 ;  /* 0x0000005800357213 */ /* 0x000fe20000000000 */
[----:B------:R-:W-:Y:S01]  /*155e0*/  @!P3 IMAD.MOV R43, RZ, RZ, -R43 ;  /* 0x000000ffff2bb224 */ /* 0x000fe200078e0a2b */
[----:B------:R-:W-:-:S03]  /*155f0*/  ISETP.GT.U32.AND P3, PT, R3, R48, PT ;  /* 0x000000300300720c */ /* 0x000fc60003f64070 */
[----:B------:R-:W-:-:S04]  /*15600*/  IMAD.HI.U32 R6, R4, R53, RZ ;  /* 0x0000003504067227 */ /* 0x000fc800078e00ff */
[----:B------:R-:W-:Y:S01]  /*15610*/  @!P5 IMAD.IADD R44, R44, 0x1, -R3 ;  /* 0x000000012c2cd824 */ /* 0x000fe200078e0a03 */
[----:B------:R-:W-:Y:S01]  /*15620*/  ISETP.GE.AND P5, PT, R75, RZ, PT ;  /* 0x000000ff4b00720c */ /* 0x000fe20003fa6270 */
[----:B------:R-:W-:Y:S01]  /*15630*/  IMAD.MOV.U32 R75, RZ, RZ, R55 ;  /* 0x000000ffff4b7224 */ /* 0x000fe200078e0037 */
[----:B------:R-:W-:Y:S01]  /*15640*/  IABS R55, R82 ;  /* 0x0000005200377213 */ /* 0x000fe20000000000 */
[----:B------:R-:W-:Y:S02]  /*15650*/  @!P2 IMAD.IADD R51, R51, 0x1, -R3 ;  /* 0x000000013333a824 */ /* 0x000fe400078e0a03 */
[----:B------:R-:W-:Y:S02]  /*15660*/  IMAD.MOV R6, RZ, RZ, -R6 ;  /* 0x000000ffff067224 */ /* 0x000fe400078e0a06 */
[----:B------:R-:W-:Y:S01]  /*15670*/  @!P6 IMAD.MOV R44, RZ, RZ, -R44 ;  /* 0x000000ffff2ce224 */ /* 0x000fe200078e0a2c */
[----:B------:R-:W-:Y:S01]  /*15680*/  ISETP.GT.U32.AND P6, PT, R3, R51, PT ;  /* 0x000000330300720c */ /* 0x000fe20003fc4070 */
[----:B------:R-:W-:-:S04]  /*15690*/  IMAD.HI.U32 R2, R4, R55, RZ ;  /* 0x0000003704027227 */ /* 0x000fc800078e00ff */
[C---:B------:R-:W-:Y:S02]  /*156a0*/  IMAD R53, R3.reuse, R6, R53 ;  /* 0x0000000603357224 */ /* 0x040fe400078e0235 */
[----:B------:R-:W-:Y:S02]  /*156b0*/  IMAD.MOV R2, RZ, RZ, -R2 ;  /* 0x000000ffff027224 */ /* 0x000fe400078e0a02 */
[----:B------:R-:W-:Y:S01]  /*156c0*/  @!P3 IMAD.IADD R48, R48, 0x1, -R3 ;  /* 0x000000013030b824 */ /* 0x000fe200078e0a03 */
[C---:B------:R-:W-:Y:S01]  /*156d0*/  ISETP.GT.U32.AND P3, PT, R3.reuse, R53, PT ;  /* 0x000000350300720c */ /* 0x040fe20003f64070 */
[----:B------:R-:W-:Y:S02]  /*156e0*/  IMAD R55, R3, R2, R55 ;  /* 0x0000000203377224 */ /* 0x000fe400078e0237 */
[----:B------:R-:W-:-:S03]  /*156f0*/  @!P6 IMAD.IADD R51, R51, 0x1, -R3 ;  /* 0x000000013333e824 */ /* 0x000fc600078e0a03 */
[C---:B------:R-:W-:Y:S01]  /*15700*/  ISETP.GT.U32.AND P6, PT, R3.reuse, R55, PT ;  /* 0x000000370300720c */ /* 0x040fe20003fc4070 */
[----:B------:R-:W-:Y:S01]  /*15710*/  IMAD.HI.U32 R7, R4, R52, RZ ;  /* 0x0000003404077227 */ /* 0x000fe200078e00ff */
[----:B------:R-:W-:-:S05]  /*15720*/  ISETP.GT.U32.AND P2, PT, R3, R47, PT ;  /* 0x0000002f0300720c */ /* 0x000fca0003f44070 */
[----:B------:R-:W-:Y:S02]  /*15730*/  @!P3 IMAD.IADD R53, R53, 0x1, -R3 ;  /* 0x000000013535b824 */ /* 0x000fe400078e0a03 */
[----:B------:R-:W-:Y:S02]  /*15740*/  IMAD.MOV R7, RZ, RZ, -R7 ;  /* 0x000000ffff077224 */ /* 0x000fe400078e0a07 */
[----:B------:R-:W-:Y:S01]  /*15750*/  @!P4 IMAD.MOV R48, RZ, RZ, -R48 ;  /* 0x000000ffff30c224 */ /* 0x000fe200078e0a30 */
[C---:B------:R-:W-:Y:S01]  /*15760*/  ISETP.GT.U32.AND P4, PT, R3.reuse, R53, PT ;  /* 0x000000350300720c */ /* 0x040fe20003f84070 */
[----:B------:R-:W-:Y:S02]  /*15770*/  IMAD R52, R3, R7, R52 ;  /* 0x0000000703347224 */ /* 0x000fe400078e0234 */
[--C-:B------:R-:W-:Y:S01]  /*15780*/  @!P6 IMAD.IADD R55, R55, 0x1, -R3.reuse ;  /* 0x000000013737e824 */ /* 0x100fe200078e0a03 */
[----:B------:R-:W-:Y:S01]  /*15790*/  ISETP.GT.U32.AND P6, PT, R3, R54, PT ;  /* 0x000000360300720c */ /* 0x000fe20003fc4070 */
[----:B------:R-:W-:Y:S01]  /*157a0*/  @!P2 IMAD.IADD R47, R47, 0x1, -R3 ;  /* 0x000000012f2fa824 */ /* 0x000fe200078e0a03 */
[----:B------:R-:W-:Y:S01]  /*157b0*/  ISETP.GT.U32.AND P2, PT, R3, R52, PT ;  /* 0x000000340300720c */ /* 0x000fe20003f44070 */
[----:B------:R-:W-:-:S02]  /*157c0*/  IMAD.MOV.U32 R70, RZ, RZ, R63 ;  /* 0x000000ffff467224 */ /* 0x000fc400078e003f */
[----:B------:R-:W-:Y:S01]  /*157d0*/  IMAD.MOV.U32 R63, RZ, RZ, R57 ;  /* 0x000000ffff3f7224 */ /* 0x000fe200078e0039 */
[----:B------:R-:W-:-:S03]  /*157e0*/  IABS R57, R85 ;  /* 0x0000005500397213 */ /* 0x000fc60000000000 */
[----:B------:R-:W-:Y:S01]  /*157f0*/  @!P4 IMAD.IADD R53, R53, 0x1, -R3 ;  /* 0x000000013535c824 */ /* 0x000fe200078e0a03 */
[----:B------:R-:W-:Y:S01]  /*15800*/  ISETP.GE.AND P4, PT, R87, RZ, PT ;  /* 0x000000ff5700720c */ /* 0x000fe20003f86270 */
[----:B------:R-:W-:-:S04]  /*15810*/  IMAD.HI.U32 R2, R4, R57, RZ ;  /* 0x0000003904027227 */ /* 0x000fc800078e00ff */
[--C-:B------:R-:W-:Y:S01]  /*15820*/  @!P6 IMAD.IADD R54, R54, 0x1, -R3.reuse ;  /* 0x000000013636e824 */ /* 0x100fe200078e0a03 */
[----:B------:R-:W-:Y:S01]  /*15830*/  ISETP.GE.AND P6, PT, R82, RZ, PT ;  /* 0x000000ff5200720c */ /* 0x000fe20003fc6270 */
[----:B------:R-:W-:Y:S01]  /*15840*/  @!P2 IMAD.IADD R52, R52, 0x1, -R3 ;  /* 0x000000013434a824 */ /* 0x000fe200078e0a03 */
[----:B------:R-:W-:Y:S01]  /*15850*/  ISETP.GE.AND P2, PT, R90, RZ, PT ;  /* 0x000000ff5a00720c */ /* 0x000fe20003f46270 */
[----:B------:R-:W-:-:S04]  /*15860*/  IMAD.MOV R2, RZ, RZ, -R2 ;  /* 0x000000ffff027224 */ /* 0x000fc800078e0a02 */
[----:B------:R-:W-:Y:S02]  /*15870*/  IMAD R57, R3, R2, R57 ;  /* 0x0000000203397224 */ /* 0x000fe400078e0239 */
[----:B------:R-:W-:Y:S02]  /*15880*/  @!P4 IMAD.MOV R54, RZ, RZ, -R54 ;  /* 0x000000ffff36c224 */ /* 0x000fe400078e0a36 */
[----:B--2---:R-:W-:Y:S02]  /*15890*/  IMAD.MOV.U32 R84, RZ, RZ, R79 ;  /* 0x000000ffff547224 */ /* 0x004fe400078e004f */
[----:B------:R-:W-:Y:S02]  /*158a0*/  IMAD.MOV.U32 R79, RZ, RZ, R74 ;  /* 0x000000ffff4f7224 */ /* 0x000fe400078e004a */
[----:B------:R-:W-:Y:S01]  /*158b0*/  IMAD.MOV.U32 R74, RZ, RZ, R72 ;  /* 0x000000ffff4a7224 */ /* 0x000fe200078e0048 */
[----:B------:R-:W-:Y:S02]  /*158c0*/  IABS R2, R84 ;  /* 0x0000005400027213 */ /* 0x000fe40000000000 */
[----:B------:R-:W-:Y:S01]  /*158d0*/  ISETP.GE.AND P4, PT, R84, RZ, PT ;  /* 0x000000ff5400720c */ /* 0x000fe20003f86270 */
[----:B---3--:R-:W-:-:S02]  /*158e0*/  IMAD.MOV.U32 R82, RZ, RZ, R81 ;  /* 0x000000ffff527224 */ /* 0x008fc400078e0051 */
[----:B------:R-:W-:Y:S02]  /*158f0*/  IMAD.MOV.U32 R81, RZ, RZ, R80 ;  /* 0x000000ffff517224 */ /* 0x000fe400078e0050 */
[----:B------:R-:W-:Y:S02]  /*15900*/  IMAD.MOV.U32 R80, RZ, RZ, R74 ;  /* 0x000000ffff507224 */ /* 0x000fe400078e004a */
[----:B------:R-:W-:Y:S02]  /*15910*/  IMAD.MOV.U32 R90, RZ, RZ, R82 ;  /* 0x000000ffff5a7224 */ /* 0x000fe400078e0052 */
[----:B------:R-:W-:Y:S02]  /*15920*/  IMAD.MOV.U32 R82, RZ, RZ, R81 ;  /* 0x000000ffff527224 */ /* 0x000fe400078e0051 */
[----:B------:R-:W-:-:S04]  /*15930*/  IMAD.MOV.U32 R81, RZ, RZ, R80 ;  /* 0x000000ffff517224 */ /* 0x000fc800078e0050 */
[----:B------:R-:W-:Y:S02]  /*15940*/  IMAD.MOV.U32 R84, RZ, RZ, R81 ;  /* 0x000000ffff547224 */ /* 0x000fe400078e0051 */
[----:B------:R-:W-:Y:S02]  /*15950*/  IMAD.MOV.U32 R81, RZ, RZ, R77 ;  /* 0x000000ffff517224 */ /* 0x000fe400078e004d */
[----:B------:R-:W-:Y:S02]  /*15960*/  IMAD.MOV.U32 R77, RZ, RZ, R71 ;  /* 0x000000ffff4d7224 */ /* 0x000fe400078e0047 */
[----:B------:R-:W-:Y:S02]  /*15970*/  IMAD.MOV.U32 R80, RZ, RZ, R128 ;  /* 0x000000ffff507224 */ /* 0x000fe400078e0080 */
[----:B------:R-:W-:Y:S01]  /*15980*/  IMAD.MOV.U32 R71, RZ, RZ, R67 ;  /* 0x000000ffff477224 */ /* 0x000fe200078e0043 */
[----:B------:R-:W2:Y:S01]  /*15990*/  LDL.LU R128, [R1+0x5b0] ;  /* 0x0005b00001807983 */ /* 0x000ea20000300800 */
[----:B------:R-:W-:-:S03]  /*159a0*/  IMAD.MOV.U32 R67, RZ, RZ, R59 ;  /* 0x000000ffff437224 */ /* 0x000fc600078e003b */
[----:B------:R-:W3:Y:S01]  /*159b0*/  LDL.LU R59, [R1+0x5c0] ;  /* 0x0005c000013b7983 */ /* 0x000ee20000300800 */
[----:B------:R-:W-:Y:S02]  /*159c0*/  IMAD.MOV.U32 R99, RZ, RZ, R82 ;  /* 0x000000ffff637224 */ /* 0x000fe400078e0052 */
[----:B------:R-:W-:Y:S02]  /*159d0*/  IMAD.MOV.U32 R82, RZ, RZ, R79 ;  /* 0x000000ffff527224 */ /* 0x000fe400078e004f */
[----:B------:R-:W-:Y:S02]  /*159e0*/  IMAD.MOV.U32 R79, RZ, RZ, R78 ;  /* 0x000000ffff4f7224 */ /* 0x000fe400078e004e */
[----:B------:R-:W-:Y:S02]  /*159f0*/  IMAD.MOV.U32 R78, RZ, RZ, R75 ;  /* 0x000000ffff4e7224 */ /* 0x000fe400078e004b */
[----:B------:R-:W-:Y:S02]  /*15a00*/  IMAD.MOV.U32 R75, RZ, RZ, R68 ;  /* 0x000000ffff4b7224 */ /* 0x000fe400078e0044 */
[----:B------:R-:W-:-:S02]  /*15a10*/  IMAD.MOV.U32 R68, RZ, RZ, R127 ;  /* 0x000000ffff447224 */ /* 0x000fc400078e007f */
[----:B------:R-:W2:Y:S01]  /*15a20*/  LDL.LU R127, [R1+0x5b4] ;  /* 0x0005b400017f7983 */ /* 0x000ea20000300800 */
[----:B------:R-:W-:Y:S01]  /*15a30*/  @!P0 IMAD.MOV R46, RZ, RZ, -R46 ;  /* 0x000000ffff2e8224 */ /* 0x000fe200078e0a2e */
[----:B------:R-:W-:Y:S01]  /*15a40*/  ISETP.GT.U32.AND P0, PT, R3, R50, PT ;  /* 0x000000320300720c */ /* 0x000fe20003f04070 */
[----:B------:R-:W-:Y:S02]  /*15a50*/  IMAD.MOV.U32 R72, RZ, RZ, R62 ;  /* 0x000000ffff487224 */ /* 0x000fe400078e003e */
[----:B------:R-:W-:Y:S01]  /*15a60*/  IMAD.MOV.U32 R62, RZ, RZ, R56 ;  /* 0x000000ffff3e7224 */ /* 0x000fe200078e0038 */
[----:B------:R-:W-:-:S05]  /*15a70*/  IABS R56, R86 ;  /* 0x0000005600387213 */ /* 0x000fca0000000000 */
[----:B------:R-:W-:-:S04]  /*15a80*/  IMAD.HI.U32 R5, R4, R56, RZ ;  /* 0x0000003804057227 */ /* 0x000fc800078e00ff */
[----:B------:R-:W-:Y:S02]  /*15a90*/  IMAD.MOV R5, RZ, RZ, -R5 ;  /* 0x000000ffff057224 */ /* 0x000fe400078e0a05 */
[----:B------:R-:W-:Y:S01]  /*15aa0*/  @!P5 IMAD.MOV R47, RZ, RZ, -R47 ;  /* 0x000000ffff2fd224 */ /* 0x000fe200078e0a2f */
[----:B------:R-:W-:Y:S01]  /*15ab0*/  ISETP.GT.U32.AND P5, PT, R3, R52, PT ;  /* 0x000000340300720c */ /* 0x000fe20003fa4070 */
[----:B------:R-:W-:Y:S01]  /*15ac0*/  @!P0 IMAD.IADD R50, R50, 0x1, -R3 ;  /* 0x0000000132328824 */ /* 0x000fe200078e0a03 */
[----:B------:R-:W-:Y:S01]  /*15ad0*/  ISETP.GE.AND P0, PT, R91, RZ, PT ;  /* 0x000000ff5b00720c */ /* 0x000fe20003f06270 */
[----:B------:R-:W-:Y:S02]  /*15ae0*/  IMAD R56, R3, R5, R56 ;  /* 0x0000000503387224 */ /* 0x000fe400078e0238 */
[----:B------:R-:W-:-:S03]  /*15af0*/  @!P2 IMAD.MOV R50, RZ, RZ, -R50 ;  /* 0x000000ffff32a224 */ /* 0x000fc600078e0a32 */
[----:B------:R-:W-:Y:S01]  /*15b00*/  ISETP.GT.U32.AND P2, PT, R3, R56, PT ;  /* 0x000000380300720c */ /* 0x000fe20003f44070 */
[----:B------:R-:W-:-:S04]  /*15b10*/  IMAD.HI.U32 R5, R4, R2, RZ ;  /* 0x0000000204057227 */ /* 0x000fc800078e00ff */
[----:B------:R-:W-:Y:S01]  /*15b20*/  @!P5 IMAD.IADD R52, R52, 0x1, -R3 ;  /* 0x000000013434d824 */ /* 0x000fe200078e0a03 */
[C---:B------:R-:W-:Y:S01]  /*15b30*/  ISETP.GT.U32.AND P5, PT, R3.reuse, R57, PT ;  /* 0x000000390300720c */ /* 0x040fe20003fa4070 */
[----:B------:R-:W-:Y:S01]  /*15b40*/  @!P0 IMAD.MOV R49, RZ, RZ, -R49 ;  /* 0x000000ffff318224 */ /* 0x000fe200078e0a31 */
[----:B------:R-:W-:Y:S01]  /*15b50*/  ISETP.GT.U32.AND P0, PT, R3, R55, PT ;  /* 0x000000370300720c */ /* 0x000fe20003f04070 */
[----:B------:R-:W-:Y:S02]  /*15b60*/  IMAD.MOV.U32 R74, RZ, RZ, R73 ;  /* 0x000000ffff4a7224 */ /* 0x000fe400078e0049 */
[----:B----4-:R-:W-:Y:S02]  /*15b70*/  IMAD.MOV.U32 R73, RZ, RZ, R58 ;  /* 0x000000ffff497224 */ /* 0x010fe400078e003a */
[----:B------:R-:W-:Y:S02]  /*15b80*/  IMAD.MOV R58, RZ, RZ, -R5 ;  /* 0x000000ffff3a7224 */ /* 0x000fe400078e0a05 */
[----:B------:R-:W-:-:S02]  /*15b90*/  @!P2 IMAD.IADD R56, R56, 0x1, -R3 ;  /* 0x000000013838a824 */ /* 0x000fc400078e0a03 */
[C---:B------:R-:W-:Y:S02]  /*15ba0*/  IMAD R58, R3.reuse, R58, R2 ;  /* 0x0000003a033a7224 */ /* 0x040fe400078e0202 */
[----:B------:R-:W-:Y:S01]  /*15bb0*/  @!P1 IMAD.MOV R52, RZ, RZ, -R52 ;  /* 0x000000ffff349224 */ /* 0x000fe200078e0a34 */
[----:B------:R-:W-:Y:S01]  /*15bc0*/  ISETP.GT.U32.AND P1, PT, R3, R56, PT ;  /* 0x000000380300720c */ /* 0x000fe20003f24070 */
[--C-:B------:R-:W-:Y:S01]  /*15bd0*/  @!P5 IMAD.IADD R57, R57, 0x1, -R3.reuse ;  /* 0x000000013939d824 */ /* 0x100fe200078e0a03 */
[----:B------:R-:W-:Y:S01]  /*15be0*/  ISETP.GT.U32.AND P5, PT, R3, R58, PT ;  /* 0x0000003a0300720c */ /* 0x000fe20003fa4070 */
[----:B------:R-:W-:Y:S01]  /*15bf0*/  @!P0 IMAD.IADD R55, R55, 0x1, -R3 ;  /* 0x0000000137378824 */ /* 0x000fe200078e0a03 */
[----:B------:R-:W-:-:S03]  /*15c00*/  IABS R5, R83 ;  /* 0x0000005300057213 */ /* 0x000fc60000000000 */
[----:B------:R-:W-:Y:S01]  /*15c10*/  @!P6 IMAD.MOV R55, RZ, RZ, -R55 ;  /* 0x000000ffff37e224 */ /* 0x000fe200078e0a37 */
[----:B------:R-:W-:Y:S01]  /*15c20*/  ISETP.GE.AND P6, PT, R83, RZ, PT ;  /* 0x000000ff5300720c */ /* 0x000fe20003fc6270 */
[----:B------:R-:W-:Y:S02]  /*15c30*/  IMAD.MOV.U32 R83, RZ, RZ, R80 ;  /* 0x000000ffff537224 */ /* 0x000fe400078e0050 */
[----:B------:R-:W-:Y:S02]  /*15c40*/  IMAD.MOV.U32 R80, RZ, RZ, R76 ;  /* 0x000000ffff507224 */ /* 0x000fe400078e004c */
[----:B------:R-:W-:Y:S02]  /*15c50*/  IMAD.MOV.U32 R76, RZ, RZ, R69 ;  /* 0x000000ffff4c7224 */ /* 0x000fe400078e0045 */
[----:B------:R-:W-:Y:S02]  /*15c60*/  IMAD.MOV.U32 R69, RZ, RZ, R66 ;  /* 0x000000ffff457224 */ /* 0x000fe400078e0042 */
[----:B------:R-:W-:Y:S01]  /*15c70*/  IMAD.HI.U32 R2, R4, R5, RZ ;  /* 0x0000000504027227 */ /* 0x000fe200078e00ff */
[----:B------:R-:W-:-:S03]  /*15c80*/  ISETP.GE.AND P3, PT, R89, RZ, PT ;  /* 0x000000ff5900720c */ /* 0x000fc60003f66270 */
[----:B------:R-:W-:Y:S01]  /*15c90*/  IMAD.MOV.U32 R66, RZ, RZ, R60 ;  /* 0x000000ffff427224 */ /* 0x000fe200078e003c */
[----:B------:R-:W-:Y:S01]  /*15ca0*/  IABS R60, R84 ;  /* 0x00000054003c7213 */ /* 0x000fe20000000000 */
[--C-:B------:R-:W-:Y:S01]  /*15cb0*/  @!P1 IMAD.IADD R56, R56, 0x1, -R3.reuse ;  /* 0x0000000138389824 */ /* 0x100fe200078e0a03 */
[----:B------:R-:W-:Y:S01]  /*15cc0*/  ISETP.GE.AND P1, PT, R84, RZ, PT ;  /* 0x000000ff5400720c */ /* 0x000fe20003f26270 */
[----:B------:R-:W-:Y:S02]  /*15cd0*/  IMAD.MOV.U32 R84, RZ, RZ, R82 ;  /* 0x000000ffff547224 */ /* 0x000fe400078e0052 */
[----:B------:R-:W-:Y:S02]  /*15ce0*/  IMAD.MOV.U32 R82, RZ, RZ, R80 ;  /* 0x000000ffff527224 */ /* 0x000fe400078e0050 */
[----:B------:R-:W-:Y:S02]  /*15cf0*/  @!P5 IMAD.IADD R58, R58, 0x1, -R3 ;  /* 0x000000013a3ad824 */ /* 0x000fe400078e0a03 */
[----:B------:R-:W-:-:S02]  /*15d00*/  IMAD.MOV R2, RZ, RZ, -R2 ;  /* 0x000000ffff027224 */ /* 0x000fc400078e0a02 */
[----:B------:R-:W-:Y:S02]  /*15d10*/  IMAD.MOV.U32 R80, RZ, RZ, R77 ;  /* 0x000000ffff507224 */ /* 0x000fe400078e004d */
[----:B------:R-:W-:Y:S02]  /*15d20*/  IMAD.MOV.U32 R77, RZ, RZ, R75 ;  /* 0x000000ffff4d7224 */ /* 0x000fe400078e004b */
[----:B------:R-:W-:Y:S01]  /*15d30*/  IMAD.MOV.U32 R75, RZ, RZ, R69 ;  /* 0x000000ffff4b7224 */ /* 0x000fe200078e0045 */
[----:B------:R-:W-:Y:S01]  /*15d40*/  ISETP.GT.U32.AND P5, PT, R3, R58, PT ;  /* 0x0000003a0300720c */ /* 0x000fe20003fa4070 */
[----:B------:R-:W-:Y:S01]  /*15d50*/  @!P3 IMAD.MOV R51, RZ, RZ, -R51 ;  /* 0x000000ffff33b224 */ /* 0x000fe200078e0a33 */
[----:B------:R-:W-:-:S11]  /*15d60*/  ISETP.GE.AND P3, PT, R88, RZ, PT ;  /* 0x000000ff5800720c */ /* 0x000fd60003f66270 */
[----:B------:R-:W-:Y:S02]  /*15d70*/  @!P5 IMAD.IADD R58, R58, 0x1, -R3 ;  /* 0x000000013a3ad824 */ /* 0x000fe400078e0a03 */
[----:B------:R-:W-:Y:S01]  /*15d80*/  @!P3 IMAD.MOV R53, RZ, RZ, -R53 ;  /* 0x000000ffff35b224 */ /* 0x000fe200078e0a35 */
[----:B------:R-:W-:Y:S02]  /*15d90*/  ISETP.GT.U32.AND P3, PT, R3, R57, PT ;  /* 0x000000390300720c */ /* 0x000fe40003f64070 */
[----:B------:R-:W-:Y:S01]  /*15da0*/  ISETP.GE.AND P2, PT, R85, RZ, PT ;  /* 0x000000ff5500720c */ /* 0x000fe20003f46270 */
[----:B------:R-:W-:Y:S02]  /*15db0*/  IMAD.MOV.U32 R85, RZ, RZ, R83 ;  /* 0x000000ffff557224 */ /* 0x000fe400078e0053 */
[----:B------:R-:W-:Y:S02]  /*15dc0*/  IMAD.MOV.U32 R83, RZ, RZ, R81 ;  /* 0x000000ffff537224 */ /* 0x000fe400078e0051 */
[----:B------:R-:W-:-:S02]  /*15dd0*/  IMAD.MOV.U32 R81, RZ, RZ, R78 ;  /* 0x000000ffff517224 */ /* 0x000fc400078e004e */
[----:B------:R-:W-:Y:S01]  /*15de0*/  IMAD.MOV.U32 R78, RZ, RZ, R76 ;  /* 0x000000ffff4e7224 */ /* 0x000fe200078e004c */
[----:B------:R-:W-:Y:S01]  /*15df0*/  ISETP.GE.AND P0, PT, R86, RZ, PT ;  /* 0x000000ff5600720c */ /* 0x000fe20003f06270 */
[----:B------:R-:W-:Y:S02]  /*15e00*/  IMAD.MOV.U32 R86, RZ, RZ, R77 ;  /* 0x000000ffff567224 */ /* 0x000fe400078e004d */
[----:B------:R-:W-:Y:S02]  /*15e10*/  IMAD.MOV.U32 R76, RZ, RZ, R71 ;  /* 0x000000ffff4c7224 */ /* 0x000fe400078e0047 */
[----:B------:R-:W-:Y:S02]  /*15e20*/  IMAD.MOV.U32 R87, RZ, RZ, R78 ;  /* 0x000000ffff577224 */ /* 0x000fe400078e004e */
[----:B------:R-:W-:Y:S02]  /*15e30*/  @!P3 IMAD.IADD R57, R57, 0x1, -R3 ;  /* 0x000000013939b824 */ /* 0x000fe400078e0a03 */
[----:B------:R-:W-:-:S02]  /*15e40*/  IMAD.MOV.U32 R88, RZ, RZ, R84 ;  /* 0x000000ffff587224 */ /* 0x000fc400078e0054 */
[----:B------:R-:W-:Y:S02]  /*15e50*/  IMAD.MOV.U32 R95, RZ, RZ, R85 ;  /* 0x000000ffff5f7224 */ /* 0x000fe400078e0055 */
[----:B------:R-:W-:Y:S02]  /*15e60*/  IMAD.MOV.U32 R97, RZ, RZ, R86 ;  /* 0x000000ffff617224 */ /* 0x000fe400078e0056 */
[----:B------:R-:W-:Y:S02]  /*15e70*/  IMAD.MOV.U32 R85, RZ, RZ, R76 ;  /* 0x000000ffff557224 */ /* 0x000fe400078e004c */
[----:B------:R-:W-:Y:S02]  /*15e80*/  IMAD.MOV.U32 R96, RZ, RZ, R87 ;  /* 0x000000ffff607224 */ /* 0x000fe400078e0057 */
[----:B------:R-:W-:Y:S01]  /*15e90*/  IMAD.MOV.U32 R76, RZ, RZ, R62 ;  /* 0x000000ffff4c7224 */ /* 0x000fe200078e003e */
[----:B------:R-:W-:Y:S01]  /*15ea0*/  IABS R62, R88 ;  /* 0x00000058003e7213 */ /* 0x000fe20000000000 */
[----:B------:R-:W-:Y:S01]  /*15eb0*/  @!P2 IMAD.MOV R57, RZ, RZ, -R57 ;  /* 0x000000ffff39a224 */ /* 0x000fe200078e0a39 */
[----:B------:R-:W-:Y:S01]  /*15ec0*/  ISETP.GE.AND P2, PT, R88, RZ, PT ;  /* 0x000000ff5800720c */ /* 0x000fe20003f46270 */
[----:B------:R-:W-:-:S02]  /*15ed0*/  IMAD.MOV.U32 R87, RZ, RZ, R251 ;  /* 0x000000ffff577224 */ /* 0x000fc400078e00fb */
[----:B------:R-:W-:Y:S02]  /*15ee0*/  IMAD.MOV.U32 R84, RZ, RZ, R75 ;  /* 0x000000ffff547224 */ /* 0x000fe400078e004b */
[----:B------:R-:W-:Y:S01]  /*15ef0*/  IMAD.MOV.U32 R75, RZ, RZ, R63 ;  /* 0x000000ffff4b7224 */ /* 0x000fe200078e003f */
[----:B------:R-:W-:Y:S01]  /*15f00*/  IABS R63, R90 ;  /* 0x0000005a003f7213 */ /* 0x000fe20000000000 */
[----:B------:R-:W-:Y:S02]  /*15f10*/  IMAD.MOV.U32 R91, RZ, RZ, R74 ;  /* 0x000000ffff5b7224 */ /* 0x000fe400078e004a */
[----:B---3--:R-:W-:Y:S02]  /*15f20*/  IMAD.MOV.U32 R69, RZ, RZ, R59 ;  /* 0x000000ffff457224 */ /* 0x008fe400078e003b */
[----:B------:R-:W-:Y:S02]  /*15f30*/  IMAD R59, R3, R2, R5 ;  /* 0x00000002033b7224 */ /* 0x000fe400078e0205 */
[----:B------:R-:W-:-:S04]  /*15f40*/  IMAD.HI.U32 R2, R4, R60, RZ ;  /* 0x0000003c04027227 */ /* 0x000fc800078e00ff */
[----:B------:R-:W-:-:S04]  /*15f50*/  IMAD.MOV R2, RZ, RZ, -R2 ;  /* 0x000000ffff027224 */ /* 0x000fc800078e0a02 */
[----:B------:R-:W-:-:S05]  /*15f60*/  IMAD R60, R3, R2, R60 ;  /* 0x00000002033c7224 */ /* 0x000fca00078e023c */
[----:B------:R-:W-:Y:S01]  /*15f70*/  ISETP.GT.U32.AND P5, PT, R3, R60, PT ;  /* 0x0000003c0300720c */ /* 0x000fe20003fa4070 */
[----:B--2---:R-:W-:Y:S02]  /*15f80*/  IMAD.MOV.U32 R71, RZ, RZ, R127 ;  /* 0x000000ffff477224 */ /* 0x004fe400078e007f */
[----:B------:R-:W2:Y:S01]  /*15f90*/  LDL.LU R127, [R1+0x4e4] ;  /* 0x0004e400017f7983 */ /* 0x000ea20000300800 */
[----:B------:R-:W-:-:S03]  /*15fa0*/  IMAD.MOV.U32 R86, RZ, RZ, R128 ;  /* 0x000000ffff567224 */ /* 0x000fc600078e0080 */
[----:B------:R-:W3:Y:S04]  /*15fb0*/  LDL.LU R77, [R1+0x3fc] ;  /* 0x0003fc00014d7983 */ /* 0x000ee80000300800 */
[----:B------:R-:W4:Y:S02]  /*15fc0*/  LDL.LU R78, [R1+0x554] ;  /* 0x00055400014e7983 */ /* 0x000f240000300800 */
[--C-:B------:R-:W-:Y:S02]  /*15fd0*/  @!P5 IMAD.IADD R60, R60, 0x1, -R3.reuse ;  /* 0x000000013c3cd824 */ /* 0x100fe400078e0a03 */
[----:B------:R-:W3:Y:S03]  /*15fe0*/  LDL.LU R128, [R1+0x714] ;  /* 0x0007140001807983 */ /* 0x000ee60000300800 */
[----:B------:R-:W-:Y:S01]  /*15ff0*/  ISETP.GT.U32.AND P5, PT, R3, R60, PT ;  /* 0x0000003c0300720c */ /* 0x000fe20003fa4070 */
[----:B------:R-:W3:Y:S04]  /*16000*/  LDL.LU R251, [R1+0x5f8] ;  /* 0x0005f80001fb7983 */ /* 0x000ee80000300800 */
[----:B------:R-:W2:Y:S04]  /*16010*/  LDL.LU R88, [R1+0x3d4] ;  /* 0x0003d40001587983 */ /* 0x000ea80000300800 */
[----:B------:R-:W4:Y:S04]  /*16020*/  LDL.LU R89, [R1+0x3d8] ;  /* 0x0003d80001597983 */ /* 0x000f280000300800 */
[----:B------:R-:W-:Y:S01]  /*16030*/  @!P5 IMAD.IADD R60, R60, 0x1, -R3 ;  /* 0x000000013c3cd824 */ /* 0x000fe200078e0a03 */
[----:B------:R-:W-:Y:S01]  /*16040*/  ISETP.GE.AND P5, PT, R90, RZ, PT ;  /* 0x000000ff5a00720c */ /* 0x000fe20003fa6270 */
[----:B------:R-:W-:Y:S01]  /*16050*/  IMAD.MOV.U32 R90, RZ, RZ, R75 ;  /* 0x000000ffff5a7224 */ /* 0x000fe200078e004b */
[----:B------:R-:W3:Y:S04]  /*16060*/  LDL.LU R74, [R1+0x670] ;  /* 0x00067000014a7983 */ /* 0x000ee80000300800 */
[----:B------:R-:W2:Y:S01]  /*16070*/  LDL.LU R75, [R1+0x4dc] ;  /* 0x0004dc00014b7983 */ /* 0x000ea20000300800 */
[----:B------:R-:W-:-:S02]  /*16080*/  IMAD.MOV.U32 R105, RZ, RZ, R91 ;  /* 0x000000ffff697224 */ /* 0x000fc400078e005b */
[----:B------:R-:W-:Y:S01]  /*16090*/  @!P0 IMAD.MOV R56, RZ, RZ, -R56 ;  /* 0x000000ffff388224 */ /* 0x000fe200078e0a38 */
[----:B------:R-:W-:Y:S02]  /*160a0*/  ISETP.GT.U32.AND P0, PT, R3, R59, PT ;  /* 0x0000003b0300720c */ /* 0x000fe40003f04070 */
[----:B------:R-:W-:Y:S02]  /*160b0*/  ISETP.GE.AND P3, PT, R61, RZ, PT ;  /* 0x000000ff3d00720c */ /* 0x000fe40003f66270 */
[----:B------:R-:W-:-:S09]  /*160c0*/  IABS R61, R61 ;  /* 0x0000003d003d7213 */ /* 0x000fd20000000000 */
[----:B------:R-:W-:Y:S02]  /*160d0*/  @!P0 IMAD.IADD R59, R59, 0x1, -R3 ;  /* 0x000000013b3b8824 */ /* 0x000fe400078e0a03 */
[----:B------:R-:W-:-:S03]  /*160e0*/  IMAD.HI.U32 R2, R4, R61, RZ ;  /* 0x0000003d04027227 */ /* 0x000fc600078e00ff */
[----:B------:R-:W-:Y:S01]  /*160f0*/  ISETP.GT.U32.AND P0, PT, R3, R59, PT ;  /* 0x0000003b0300720c */ /* 0x000fe20003f04070 */
[----:B------:R-:W-:Y:S02]  /*16100*/  IMAD.MOV R2, RZ, RZ, -R2 ;  /* 0x000000ffff027224 */ /* 0x000fe400078e0a02 */
[----:B------:R-:W-:-:S04]  /*16110*/  IMAD.HI.U32 R6, R4, R62, RZ ;  /* 0x0000003e04067227 */ /* 0x000fc800078e00ff */
[----:B------:R-:W-:Y:S02]  /*16120*/  IMAD.MOV.U32 R98, RZ, RZ, R85 ;  /* 0x000000ffff627224 */ /* 0x000fe400078e0055 */
[----:B------:R-:W-:Y:S01]  /*16130*/  IMAD.MOV.U32 R85, RZ, RZ, R64 ;  /* 0x000000ffff557224 */ /* 0x000fe200078e0040 */
[----:B------:R-:W-:Y:S01]  /*16140*/  IABS R64, R99 ;  /* 0x0000006300407213 */ /* 0x000fe20000000000 */
[----:B------:R-:W-:Y:S02]  /*16150*/  IMAD R61, R3, R2, R61 ;  /* 0x00000002033d7224 */ /* 0x000fe400078e023d */
[----:B------:R-:W-:-:S04]  /*16160*/  IMAD.HI.U32 R5, R4, R63, RZ ;  /* 0x0000003f04057227 */ /* 0x000fc800078e00ff */
[----:B------:R-:W-:Y:S02]  /*16170*/  IMAD.MOV R6, RZ, RZ, -R6 ;  /* 0x000000ffff067224 */ /* 0x000fe400078e0a06 */
[----:B------:R-:W-:Y:S01]  /*16180*/  @!P0 IMAD.IADD R59, R59, 0x1, -R3 ;  /* 0x000000013b3b8824 */ /* 0x000fe200078e0a03 */
[C---:B------:R-:W-:Y:S01]  /*16190*/  ISETP.GT.U32.AND P0, PT, R3.reuse, R61, PT ;  /* 0x0000003d0300720c */ /* 0x040fe20003f04070 */
[----:B------:R-:W-:Y:S02]  /*161a0*/  IMAD.MOV R5, RZ, RZ, -R5 ;  /* 0x000000ffff057224 */ /* 0x000fe400078e0a05 */
[----:B------:R-:W-:Y:S02]  /*161b0*/  IMAD R62, R3, R6, R62 ;  /* 0x00000006033e7224 */ /* 0x000fe400078e023e */
[----:B------:R-:W-:-:S04]  /*161c0*/  IMAD.HI.U32 R2, R4, R64, RZ ;  /* 0x0000004004027227 */ /* 0x000fc800078e00ff */
[C---:B------:R-:W-:Y:S02]  /*161d0*/  IMAD R63, R3.reuse, R5, R63 ;  /* 0x00000005033f7224 */ /* 0x040fe400078e023f */
[----:B------:R-:W-:Y:S01]  /*161e0*/  @!P4 IMAD.MOV R58, RZ, RZ, -R58 ;  /* 0x000000ffff3ac224 */ /* 0x000fe200078e0a3a */
[C---:B------:R-:W-:Y:S01]  /*161f0*/  ISETP.GT.U32.AND P4, PT, R3.reuse, R62, PT ;  /* 0x0000003e0300720c */ /* 0x040fe20003f84070 */
[----:B------:R-:W-:Y:S02]  /*16200*/  IMAD.MOV R5, RZ, RZ, -R2 ;  /* 0x000000ffff057224 */ /* 0x000fe400078e0a02 */
[----:B------:R-:W-:Y:S01]  /*16210*/  @!P6 IMAD.MOV R59, RZ, RZ, -R59 ;  /* 0x000000ffff3be224 */ /* 0x000fe200078e0a3b */
[C---:B------:R-:W-:Y:S01]  /*16220*/  ISETP.GT.U32.AND P6, PT, R3.reuse, R63, PT ;  /* 0x0000003f0300720c */ /* 0x040fe20003fc4070 */
[----:B------:R-:W-:Y:S02]  /*16230*/  IMAD R64, R3, R5, R64 ;  /* 0x0000000503407224 */ /* 0x000fe400078e0240 */
[----:B------:R-:W-:-:S02]  /*16240*/  IMAD.MOV.U32 R94, RZ, RZ, R84 ;  /* 0x000000ffff5e7224 */ /* 0x000fc400078e0054 */
[----:B------:R-:W-:Y:S02]  /*16250*/  IMAD.MOV.U32 R84, RZ, RZ, R79 ;  /* 0x000000ffff547224 */ /* 0x000fe400078e004f */
[----:B------:R-:W-:Y:S01]  /*16260*/  @!P0 IMAD.IADD R61, R61, 0x1, -R3 ;  /* 0x000000013d3d8824 */ /* 0x000fe200078e0a03 */
[C---:B------:R-:W-:Y:S01]  /*16270*/  ISETP.GT.U32.AND P0, PT, R3.reuse, R64, PT ;  /* 0x000000400300720c */ /* 0x040fe20003f04070 */
[----:B------:R-:W-:Y:S01]  /*16280*/  IMAD.MOV.U32 R79, RZ, RZ, R65 ;  /* 0x000000ffff4f7224 */ /* 0x000fe200078e0041 */
[----:B------:R-:W-:Y:S01]  /*16290*/  IABS R65, R95 ;  /* 0x0000005f00417213 */ /* 0x000fe20000000000 */
[----:B------:R-:W-:Y:S01]  /*162a0*/  @!P4 IMAD.IADD R62, R62, 0x1, -R3 ;  /* 0x000000013e3ec824 */ /* 0x000fe200078e0a03 */
[----:B------:R-:W-:Y:S01]  /*162b0*/  ISETP.GT.U32.AND P4, PT, R3, R61, PT ;  /* 0x0000003d0300720c */ /* 0x000fe20003f84070 */
[----:B----4-:R-:W-:Y:S02]  /*162c0*/  IMAD.MOV.U32 R100, RZ, RZ, R89 ;  /* 0x000000ffff647224 */ /* 0x010fe400078e0059 */
[----:B------:R-:W-:-:S04]  /*162d0*/  IMAD.MOV.U32 R89, RZ, RZ, R87 ;  /* 0x000000ffff597224 */ /* 0x000fc800078e0057 */
[----:B------:R-:W-:Y:S02]  /*162e0*/  IMAD.MOV.U32 R91, RZ, RZ, R89 ;  /* 0x000000ffff5b7224 */ /* 0x000fe400078e0059 */
[----:B--2---:R-:W-:Y:S02]  /*162f0*/  IMAD.MOV.U32 R89, RZ, RZ, R75 ;  /* 0x000000ffff597224 */ /* 0x004fe400078e004b */
[----:B------:R-:W-:Y:S02]  /*16300*/  IMAD.MOV.U32 R75, RZ, RZ, R124 ;  /* 0x000000ffff4b7224 */ /* 0x000fe400078e007c */
[----:B------:R-:W2:Y:S01]  /*16310*/  LDL.LU R124, [R1+0x638] ;  /* 0x00063800017c7983 */ /* 0x000ea20000300800 */
[----:B------:R-:W-:-:S04]  /*16320*/  IMAD.HI.U32 R2, R4, R65, RZ ;  /* 0x0000004104027227 */ /* 0x000fc800078e00ff */
[----:B------:R-:W-:Y:S02]  /*16330*/  IMAD.MOV.U32 R92, RZ, RZ, R73 ;  /* 0x000000ffff5c7224 */ /* 0x000fe400078e0049 */
[----:B------:R-:W-:Y:S01]  /*16340*/  IMAD.MOV.U32 R73, RZ, RZ, R66 ;  /* 0x000000ffff497224 */ /* 0x000fe200078e0042 */
[----:B------:R-:W-:Y:S01]  /*16350*/  IABS R66, R94 ;  /* 0x0000005e00427213 */ /* 0x000fe20000000000 */
[--C-:B------:R-:W-:Y:S02]  /*16360*/  @!P6 IMAD.IADD R63, R63, 0x1, -R3.reuse ;  /* 0x000000013f3fe824 */ /* 0x100fe400078e0a03 */
[----:B------:R-:W-:Y:S02]  /*16370*/  IMAD.MOV R2, RZ, RZ, -R2 ;  /* 0x000000ffff027224 */ /* 0x000fe400078e0a02 */
[----:B------:R-:W-:Y:S02]  /*16380*/  @!P0 IMAD.IADD R64, R64, 0x1, -R3 ;  /* 0x0000000140408824 */ /* 0x000fe400078e0a03 */
[----:B------:R-:W-:Y:S01]  /*16390*/  @!P1 IMAD.MOV R60, RZ, RZ, -R60 ;  /* 0x000000ffff3c9224 */ /* 0x000fe200078e0a3c */
[C---:B------:R-:W-:Y:S01]  /*163a0*/  ISETP.GT.U32.AND P1, PT, R3.reuse, R63, PT ;  /* 0x0000003f0300720c */ /* 0x040fe20003f24070 */
[----:B------:R-:W-:-:S02]  /*163b0*/  IMAD R65, R3, R2, R65 ;  /* 0x0000000203417224 */ /* 0x000fc400078e0241 */
[----:B------:R-:W-:Y:S01]  /*163c0*/  IMAD.HI.U32 R2, R4, R66, RZ ;  /* 0x0000004204027227 */ /* 0x000fe200078e00ff */
[----:B------:R-:W-:-:S03]  /*163d0*/  ISETP.GT.U32.AND P0, PT, R3, R64, PT ;  /* 0x000000400300720c */ /* 0x000fc60003f04070 */
[----:B------:R-:W-:Y:S01]  /*163e0*/  @!P4 IMAD.IADD R61, R61, 0x1, -R3 ;  /* 0x000000013d3dc824 */ /* 0x000fe200078e0a03 */
[----:B------:R-:W-:Y:S01]  /*163f0*/  ISETP.GT.U32.AND P4, PT, R3, R65, PT ;  /* 0x000000410300720c */ /* 0x000fe20003f84070 */
[----:B------:R-:W-:-:S04]  /*16400*/  IMAD.MOV R2, RZ, RZ, -R2 ;  /* 0x000000ffff027224 */ /* 0x000fc800078e0a02 */
[----:B------:R-:W-:Y:S02]  /*16410*/  IMAD R66, R3, R2, R66 ;  /* 0x0000000203427224 */ /* 0x000fe400078e0242 */
[--C-:B------:R-:W-:Y:S02]  /*16420*/  @!P1 IMAD.IADD R63, R63, 0x1, -R3.reuse ;  /* 0x000000013f3f9824 */ /* 0x100fe400078e0a03 */
[----:B------:R-:W-:Y:S01]  /*16430*/  IMAD.MOV.U32 R101, RZ, RZ, R88 ;  /* 0x000000ffff657224 */ /* 0x000fe200078e0058 */
[----:B------:R-:W-:Y:S01]  /*16440*/  ISETP.GT.U32.AND P1, PT, R3, R66, PT ;  /* 0x000000420300720c */ /* 0x000fe20003f24070 */
[----:B------:R-:W-:Y:S02]  /*16450*/  IMAD.MOV.U32 R88, RZ, RZ, R86 ;  /* 0x000000ffff587224 */ /* 0x000fe400078e0056 */
[----:B------:R-:W-:Y:S02]  /*16460*/  IMAD.MOV.U32 R86, RZ, RZ, R84 ;  /* 0x000000ffff567224 */ /* 0x000fe400078e0054 */
[----:B------:R-:W-:Y:S01]  /*16470*/  @!P0 IMAD.IADD R64, R64, 0x1, -R3 ;  /* 0x0000000140408824 */ /* 0x000fe200078e0a03 */
[----:B------:R-:W-:Y:S01]  /*16480*/  ISETP.GE.AND P0, PT, R95, RZ, PT ;  /* 0x000000ff5f00720c */ /* 0x000fe20003f06270 */
[----:B------:R-:W-:Y:S01]  /*16490*/  IMAD.MOV.U32 R84, RZ, RZ, R71 ;  /* 0x000000ffff547224 */ /* 0x000fe200078e0047 */
[----:B------:R-:W4:Y:S01]  /*164a0*/  LDL.LU R95, [R1+0x3f8] ;  /* 0x0003f800015f7983 */ /* 0x000f220000300800 */
[----:B------:R-:W-:Y:S01]  /*164b0*/  @!P4 IMAD.IADD R65, R65, 0x1, -R3 ;  /* 0x000000014141c824 */ /* 0x000fe200078e0a03 */
[----:B------:R-:W-:Y:S01]  /*164c0*/  ISETP.GE.AND P4, PT, R94, RZ, PT ;  /* 0x000000ff5e00720c */ /* 0x000fe20003f86270 */
[----:B------:R-:W-:Y:S01]  /*164d0*/  IMAD.MOV.U32 R71, RZ, RZ, R68 ;  /* 0x000000ffff477224 */ /* 0x000fe200078e0044 */
[----:B------:R-:W-:Y:S01]  /*164e0*/  IABS R68, R97 ;  /* 0x0000006100447213 */ /* 0x000fe20000000000 */
[----:B------:R-:W4:Y:S01]  /*164f0*/  LDL.LU R94, [R1+0x3f4] ;  /* 0x0003f400015e7983 */ /* 0x000f220000300800 */
[----:B------:R-:W-:-:S02]  /*16500*/  IMAD.MOV.U32 R87, RZ, RZ, R85 ;  /* 0x000000ffff577224 */ /* 0x000fc400078e0055 */
[----:B------:R-:W-:Y:S02]  /*16510*/  IMAD.MOV.U32 R85, RZ, RZ, R83 ;  /* 0x000000ffff557224 */ /* 0x000fe400078e0053 */
[----:B------:R-:W-:Y:S01]  /*16520*/  IMAD.MOV.U32 R83, RZ, RZ, R69 ;  /* 0x000000ffff537224 */ /* 0x000fe200078e0045 */
[----:B------:R-:W-:Y:S01]  /*16530*/  IABS R69, R96 ;  /* 0x0000006000457213 */ /* 0x000fe20000000000 */
[----:B------:R-:W-:Y:S01]  /*16540*/  IMAD.HI.U32 R5, R4, R68, RZ ;  /* 0x0000004404057227 */ /* 0x000fe200078e00ff */
[----:B------:R-:W-:-:S03]  /*16550*/  ISETP.GT.U32.AND P6, PT, R3, R62, PT ;  /* 0x0000003e0300720c */ /* 0x000fc60003fc4070 */
[----:B------:R-:W-:Y:S01]  /*16560*/  @!P1 IMAD.IADD R66, R66, 0x1, -R3 ;  /* 0x0000000142429824 */ /* 0x000fe200078e0a03 */
[----:B------:R-:W-:Y:S01]  /*16570*/  ISETP.GT.U32.AND P1, PT, R3, R65, PT ;  /* 0x000000410300720c */ /* 0x000fe20003f24070 */
[----:B------:R-:W-:-:S04]  /*16580*/  IMAD.HI.U32 R2, R4, R69, RZ ;  /* 0x0000004504027227 */ /* 0x000fc800078e00ff */
[----:B------:R-:W-:Y:S02]  /*16590*/  IMAD.MOV R5, RZ, RZ, -R5 ;  /* 0x000000ffff057224 */ /* 0x000fe400078e0a05 */
[----:B------:R-:W-:Y:S02]  /*165a0*/  IMAD.MOV R2, RZ, RZ, -R2 ;  /* 0x000000ffff027224 */ /* 0x000fe400078e0a02 */
[C---:B------:R-:W-:Y:S02]  /*165b0*/  IMAD R68, R3.reuse, R5, R68 ;  /* 0x0000000503447224 */ /* 0x040fe400078e0244 */
[C---:B------:R-:W-:Y:S02]  /*165c0*/  IMAD R69, R3.reuse, R2, R69 ;  /* 0x0000000203457224 */ /* 0x040fe400078e0245 */
[----:B------:R-:W-:Y:S01]  /*165d0*/  @!P5 IMAD.MOV R63, RZ, RZ, -R63 ;  /* 0x000000ffff3fd224 */ /* 0x000fe200078e0a3f */
[----:B------:R-:W-:Y:S01]  /*165e0*/  ISETP.GT.U32.AND P5, PT, R3, R68, PT ;  /* 0x000000440300720c */ /* 0x000fe20003fa4070 */
[--C-:B------:R-:W-:Y:S01]  /*165f0*/  @!P6 IMAD.IADD R62, R62, 0x1, -R3.reuse ;  /* 0x000000013e3ee824 */ /* 0x100fe200078e0a03 */
[----:B------:R-:W-:Y:S01]  /*16600*/  ISETP.GE.AND P6, PT, R99, RZ, PT ;  /* 0x000000ff6300720c */ /* 0x000fe20003fc6270 */
[----:B------:R-:W-:Y:S01]  /*16610*/  @!P1 IMAD.IADD R65, R65, 0x1, -R3 ;  /* 0x0000000141419824 */ /* 0x000fe200078e0a03 */
[----:B------:R-:W-:Y:S01]  /*16620*/  ISETP.GT.U32.AND P1, PT, R3, R69, PT ;  /* 0x000000450300720c */ /* 0x000fe20003f24070 */
[----:B------:R-:W-:-:S02]  /*16630*/  IMAD.MOV.U32 R93, RZ, RZ, R72 ;  /* 0x000000ffff5d7224 */ /* 0x000fc400078e0048 */
[----:B------:R-:W-:Y:S02]  /*16640*/  IMAD.MOV.U32 R72, RZ, RZ, R67 ;  /* 0x000000ffff487224 */ /* 0x000fe400078e0043 */
[----:B------:R-:W-:Y:S02]  /*16650*/  IMAD.MOV.U32 R108, RZ, RZ, R93 ;  /* 0x000000ffff6c7224 */ /* 0x000fe400078e005d */
[----:B------:R-:W-:Y:S02]  /*16660*/  IMAD.MOV.U32 R93, RZ, RZ, R72 ;  /* 0x000000ffff5d7224 */ /* 0x000fe400078e0048 */
[----:B------:R-:W-:Y:S01]  /*16670*/  IMAD.MOV.U32 R72, RZ, RZ, R71 ;  /* 0x000000ffff487224 */ /* 0x000fe200078e0047 */
[----:B------:R-:W-:Y:S01]  /*16680*/  IABS R71, R100 ;  /* 0x0000006400477213 */ /* 0x000fe20000000000 */
[----:B------:R-:W-:Y:S02]  /*16690*/  @!P5 IMAD.IADD R68, R68, 0x1, -R3 ;  /* 0x000000014444d824 */ /* 0x000fe400078e0a03 */
[----:B------:R-:W-:Y:S01]  /*166a0*/  IMAD.MOV.U32 R102, RZ, RZ, R92 ;  /* 0x000000ffff667224 */ /* 0x000fe200078e005c */
[----:B------:R-:W-:Y:S01]  /*166b0*/  IABS R67, R98 ;  /* 0x0000006200437213 */ /* 0x000fe20000000000 */
[----:B------:R-:W-:-:S02]  /*166c0*/  IMAD.MOV.U32 R92, RZ, RZ, R84 ;  /* 0x000000ffff5c7224 */ /* 0x000fc400078e0054 */
[----:B------:R-:W-:Y:S01]  /*166d0*/  @!P6 IMAD.MOV R64, RZ, RZ, -R64 ;  /* 0x000000ffff40e224 */ /* 0x000fe200078e0a40 */
[----:B------:R-:W-:Y:S01]  /*166e0*/  ISETP.GE.AND P6, PT, R98, RZ, PT ;  /* 0x000000ff6200720c */ /* 0x000fe20003fc6270 */
[----:B---3--:R-:W-:Y:S02]  /*166f0*/  IMAD.MOV.U32 R84, RZ, RZ, R74 ;  /* 0x000000ffff547224 */ /* 0x008fe400078e004a */
[----:B------:R-:W-:Y:S02]  /*16700*/  IMAD.MOV.U32 R74, RZ, RZ, R127 ;  /* 0x000000ffff4a7224 */ /* 0x000fe400078e007f */
[----:B------:R-:W-:Y:S02]  /*16710*/  IMAD.MOV.U32 R98, RZ, RZ, R88 ;  /* 0x000000ffff627224 */ /* 0x000fe400078e0058 */
[----:B------:R-:W-:Y:S01]  /*16720*/  @!P1 IMAD.IADD R69, R69, 0x1, -R3 ;  /* 0x0000000145459824 */ /* 0x000fe200078e0a03 */
[----:B------:R-:W-:Y:S01]  /*16730*/  ISETP.GT.U32.AND P1, PT, R3, R68, PT ;  /* 0x000000440300720c */ /* 0x000fe20003f24070 */
[----:B------:R-:W-:-:S02]  /*16740*/  IMAD.MOV.U32 R127, RZ, RZ, R126 ;  /* 0x000000ffff7f7224 */ /* 0x000fc400078e007e */
[----:B------:R-:W-:Y:S01]  /*16750*/  IMAD.MOV.U32 R88, RZ, RZ, R87 ;  /* 0x000000ffff587224 */ /* 0x000fe200078e0057 */
[----:B------:R-:W3:Y:S01]  /*16760*/  LDL.LU R126, [R1+0x614] ;  /* 0x00061400017e7983 */ /* 0x000ee20000300800 */
[----:B------:R-:W-:-:S04]  /*16770*/  IMAD.HI.U32 R2, R4, R71, RZ ;  /* 0x0000004704027227 */ /* 0x000fc800078e00ff */
[----:B------:R-:W-:Y:S02]  /*16780*/  IMAD.MOV.U32 R87, RZ, RZ, R78 ;  /* 0x000000ffff577224 */ /* 0x000fe400078e004e */
[----:B------:R-:W3:Y:S01]  /*16790*/  LDL.LU R78, [R1+0x400] ;  /* 0x00040000014e7983 */ /* 0x000ee20000300800 */
[----:B------:R-:W-:Y:S02]  /*167a0*/  IMAD.MOV R2, RZ, RZ, -R2 ;  /* 0x000000ffff027224 */ /* 0x000fe400078e0a02 */
[----:B------:R-:W-:Y:S01]  /*167b0*/  @!P3 IMAD.MOV R61, RZ, RZ, -R61 ;  /* 0x000000ffff3db224 */ /* 0x000fe200078e0a3d */
[C---:B------:R-:W-:Y:S01]  /*167c0*/  ISETP.GT.U32.AND P3, PT, R3.reuse, R66, PT ;  /* 0x000000420300720c */ /* 0x040fe20003f64070 */
[----:B------:R-:W-:Y:S02]  /*167d0*/  IMAD R71, R3, R2, R71 ;  /* 0x0000000203477224 */ /* 0x000fe400078e0247 */
[----:B------:R-:W-:-:S03]  /*167e0*/  @!P1 IMAD.IADD R68, R68, 0x1, -R3 ;  /* 0x0000000144449824 */ /* 0x000fc600078e0a03 */
[----:B------:R-:W-:Y:S01]  /*167f0*/  ISETP.GT.U32.AND P1, PT, R3, R71, PT ;  /* 0x000000470300720c */ /* 0x000fe20003f24070 */
[----:B------:R-:W-:Y:S02]  /*16800*/  IMAD.MOV.U32 R106, RZ, RZ, R90 ;  /* 0x000000ffff6a7224 */ /* 0x000fe400078e005a */
        /* <DEDUP_REMOVED lines=9> */
[----:B------:R-:W-:Y:S01]  /*168a0*/  @!P1 IMAD.IADD R71, R71, 0x1, -R3 ;  /* 0x0000000147479824 */ /* 0x000fe200078e0a03 */
[----:B------:R-:W-:Y:S01]  /*168b0*/  ISETP.GE.AND P1, PT, R100, RZ, PT ;  /* 0x000000ff6400720c */ /* 0x000fe20003f26270 */
[----:B------:R-:W-:Y:S02]  /*168c0*/  IMAD.MOV.U32 R100, RZ, RZ, R85 ;  /* 0x000000ffff647224 */ /* 0x000fe400078e0055 */
[----:B--2---:R-:W-:-:S02]  /*168d0*/  IMAD.MOV.U32 R77, RZ, RZ, R124 ;  /* 0x000000ffff4d7224 */ /* 0x004fc400078e007c */
[----:B------:R-:W2:Y:S04]  /*168e0*/  LDL.LU R124, [R1+0x4f0] ;  /* 0x0004f000017c7983 */ /* 0x000ea80000300800 */
[----:B------:R-:W2:Y:S01]  /*168f0*/  LDL.LU R85, [R1+0x4c4] ;  /* 0x0004c40001557983 */ /* 0x000ea20000300800 */
[----:B------:R-:W-:-:S04]  /*16900*/  IMAD.HI.U32 R6, R4, R67, RZ ;  /* 0x0000004304067227 */ /* 0x000fc800078e00ff */
[----:B------:R-:W-:-:S04]  /*16910*/  IMAD.MOV R6, RZ, RZ, -R6 ;  /* 0x000000ffff067224 */ /* 0x000fc800078e0a06 */
[----:B------:R-:W-:Y:S02]  /*16920*/  IMAD R67, R3, R6, R67 ;  /* 0x0000000603437224 */ /* 0x000fe400078e0243 */
[----:B------:R-:W-:-:S03]  /*16930*/  @!P2 IMAD.MOV R62, RZ, RZ, -R62 ;  /* 0x000000ffff3ea224 */ /* 0x000fc600078e0a3e */
[----:B------:R-:W-:Y:S02]  /*16940*/  ISETP.GT.U32.AND P2, PT, R3, R67, PT ;  /* 0x000000430300720c */ /* 0x000fe40003f44070 */
[----:B------:R-:W-:-:S05]  /*16950*/  IABS R70, R101 ;  /* 0x0000006500467213 */ /* 0x000fca0000000000 */
[----:B------:R-:W-:-:S06]  /*16960*/  IMAD.HI.U32 R5, R4, R70, RZ ;  /* 0x0000004604057227 */ /* 0x000fcc00078e00ff */
[----:B------:R-:W-:-:S05]  /*16970*/  @!P2 IMAD.IADD R67, R67, 0x1, -R3 ;  /* 0x000000014343a824 */ /* 0x000fca00078e0a03 */
[----:B------:R-:W-:Y:S01]  /*16980*/  ISETP.GT.U32.AND P5, PT, R3, R67, PT ;  /* 0x000000430300720c */ /* 0x000fe20003fa4070 */
[----:B------:R-:W-:-:S04]  /*16990*/  IMAD.MOV R5, RZ, RZ, -R5 ;  /* 0x000000ffff057224 */ /* 0x000fc800078e0a05 */
[----:B------:R-:W-:Y:S01]  /*169a0*/  IMAD R70, R3, R5, R70 ;  /* 0x0000000503467224 */ /* 0x000fe200078e0246 */
[----:B------:R-:W-:Y:S01]  /*169b0*/  ISETP.GE.AND P2, PT, R96, RZ, PT ;  /* 0x000000ff6000720c */ /* 0x000fe20003f46270 */
[----:B------:R-:W-:Y:S02]  /*169c0*/  IMAD.MOV.U32 R96, RZ, RZ, R91 ;  /* 0x000000ffff607224 */ /* 0x000fe400078e005b */
[----:B------:R-:W-:-:S04]  /*169d0*/  IMAD.MOV.U32 R91, RZ, RZ, R81 ;  /* 0x000000ffff5b7224 */ /* 0x000fc800078e0051 */
[----:B------:R-:W-:Y:S01]  /*169e0*/  @!P5 IMAD.IADD R67, R67, 0x1, -R3 ;  /* 0x000000014343d824 */ /* 0x000fe200078e0a03 */
[----:B------:R-:W-:Y:S01]  /*169f0*/  ISETP.GT.U32.AND P5, PT, R3, R70, PT ;  /* 0x000000460300720c */ /* 0x000fe20003fa4070 */
[----:B------:R-:W-:Y:S02]  /*16a00*/  IMAD.MOV.U32 R81, RZ, RZ, R76 ;  /* 0x000000ffff517224 */ /* 0x000fe400078e004c */
[----:B------:R-:W-:Y:S01]  /*16a10*/  IMAD.MOV.U32 R76, RZ, RZ, R72 ;  /* 0x000000ffff4c7224 */ /* 0x000fe200078e0048 */
[----:B------:R-:W-:Y:S01]  /*16a20*/  IABS R72, R106 ;  /* 0x0000006a00487213 */ /* 0x000fe20000000000 */
[----:B----4-:R-:W-:Y:S02]  /*16a30*/  IMAD.MOV.U32 R103, RZ, RZ, R95 ;  /* 0x000000ffff677224 */ /* 0x010fe400078e005f */
[----:B------:R-:W-:Y:S02]  /*16a40*/  IMAD.MOV.U32 R107, RZ, RZ, R94 ;  /* 0x000000ffff6b7224 */ /* 0x000fe400078e005e */
[----:B------:R-:W-:-:S04]  /*16a50*/  IMAD.HI.U32 R2, R4, R72, RZ ;  /* 0x0000004804027227 */ /* 0x000fc800078e00ff */
[----:B------:R-:W-:Y:S02]  /*16a60*/  IMAD.MOV.U32 R95, RZ, RZ, R92 ;  /* 0x000000ffff5f7224 */ /* 0x000fe400078e005c */
[----:B------:R-:W-:Y:S02]  /*16a70*/  IMAD.MOV.U32 R92, RZ, RZ, R86 ;  /* 0x000000ffff5c7224 */ /* 0x000fe400078e0056 */
[----:B------:R-:W-:Y:S02]  /*16a80*/  IMAD.MOV.U32 R94, RZ, RZ, R82 ;  /* 0x000000ffff5e7224 */ /* 0x000fe400078e0052 */
[----:B------:R-:W-:Y:S01]  /*16a90*/  IMAD.MOV.U32 R82, RZ, RZ, R75 ;  /* 0x000000ffff527224 */ /* 0x000fe200078e004b */
[----:B------:R-:W-:Y:S01]  /*16aa0*/  IABS R75, R108 ;  /* 0x0000006c004b7213 */ /* 0x000fe20000000000 */
[----:B------:R-:W-:Y:S01]  /*16ab0*/  IMAD.MOV.U32 R86, RZ, RZ, R74 ;  /* 0x000000ffff567224 */ /* 0x000fe200078e004a */
[----:B------:R-:W-:Y:S01]  /*16ac0*/  IABS R74, R102 ;  /* 0x00000066004a7213 */ /* 0x000fe20000000000 */
[----:B------:R-:W-:Y:S01]  /*16ad0*/  @!P0 IMAD.MOV R65, RZ, RZ, -R65 ;  /* 0x000000ffff418224 */ /* 0x000fe200078e0a41 */
[----:B------:R-:W-:Y:S01]  /*16ae0*/  ISETP.GT.U32.AND P0, PT, R3, R69, PT ;  /* 0x000000450300720c */ /* 0x000fe20003f04070 */
[----:B------:R-:W-:-:S02]  /*16af0*/  @!P5 IMAD.IADD R70, R70, 0x1, -R3 ;  /* 0x000000014646d824 */ /* 0x000fc400078e0a03 */
[----:B------:R-:W-:Y:S02]  /*16b00*/  IMAD.MOV R2, RZ, RZ, -R2 ;  /* 0x000000ffff027224 */ /* 0x000fe400078e0a02 */
[----:B------:R-:W-:Y:S01]  /*16b10*/  @!P4 IMAD.MOV R66, RZ, RZ, -R66 ;  /* 0x000000ffff42c224 */ /* 0x000fe200078e0a42 */
[C---:B------:R-:W-:Y:S01]  /*16b20*/  ISETP.GT.U32.AND P4, PT, R3.reuse, R70, PT ;  /* 0x000000460300720c */ /* 0x040fe20003f84070 */
[----:B------:R-:W-:Y:S02]  /*16b30*/  IMAD R72, R3, R2, R72 ;  /* 0x0000000203487224 */ /* 0x000fe400078e0248 */
[----:B------:R-:W-:-:S04]  /*16b40*/  IMAD.HI.U32 R5, R4, R74, RZ ;  /* 0x0000004a04057227 */ /* 0x000fc800078e00ff */
[----:B------:R-:W-:-:S04]  /*16b50*/  IMAD.HI.U32 R2, R4, R75, RZ ;  /* 0x0000004b04027227 */ /* 0x000fc800078e00ff */
[----:B------:R-:W-:Y:S02]  /*16b60*/  IMAD.MOV R5, RZ, RZ, -R5 ;  /* 0x000000ffff057224 */ /* 0x000fe400078e0a05 */
[----:B------:R-:W-:Y:S01]  /*16b70*/  IMAD.MOV R2, RZ, RZ, -R2 ;  /* 0x000000ffff027224 */ /* 0x000fe200078e0a02 */
[----:B------:R-:W-:Y:S01]  /*16b80*/  ISETP.GT.U32.AND P5, PT, R3, R72, PT ;  /* 0x000000480300720c */ /* 0x000fe20003fa4070 */
[----:B------:R-:W-:Y:S01]  /*16b90*/  @!P0 IMAD.IADD R69, R69, 0x1, -R3 ;  /* 0x0000000145458824 */ /* 0x000fe200078e0a03 */
[----:B------:R-:W-:Y:S01]  /*16ba0*/  IABS R73, R105 ;  /* 0x0000006900497213 */ /* 0x000fe20000000000 */
[C---:B------:R-:W-:Y:S02]  /*16bb0*/  IMAD R74, R3.reuse, R5, R74 ;  /* 0x00000005034a7224 */ /* 0x040fe400078e024a */
[C---:B------:R-:W-:Y:S02]  /*16bc0*/  IMAD R75, R3.reuse, R2, R75 ;  /* 0x00000002034b7224 */ /* 0x040fe400078e024b */
[----:B------:R-:W-:Y:S01]  /*16bd0*/  @!P2 IMAD.MOV R69, RZ, RZ, -R69 ;  /* 0x000000ffff45a224 */ /* 0x000fe200078e0a45 */
[C---:B------:R-:W-:Y:S01]  /*16be0*/  ISETP.GT.U32.AND P2, PT, R3.reuse, R74, PT ;  /* 0x0000004a0300720c */ /* 0x040fe20003f44070 */
[----:B------:R-:W-:Y:S01]  /*16bf0*/  @!P4 IMAD.IADD R70, R70, 0x1, -R3 ;  /* 0x000000014646c824 */ /* 0x000fe200078e0a03 */
[----:B------:R-:W-:Y:S01]  /*16c00*/  ISETP.GT.U32.AND P4, PT, R3, R75, PT ;  /* 0x0000004b0300720c */ /* 0x000fe20003f84070 */
[----:B------:R-:W-:-:S02]  /*16c10*/  IMAD.MOV.U32 R104, RZ, RZ, R99 ;  /* 0x000000ffff687224 */ /* 0x000fc400078e0063 */
[----:B------:R-:W-:Y:S01]  /*16c20*/  IMAD.HI.U32 R6, R4, R73, RZ ;  /* 0x0000004904067227 */ /* 0x000fe200078e00ff */
[----:B------:R-:W-:-:S03]  /*16c30*/  ISETP.GE.AND P0, PT, R101, RZ, PT ;  /* 0x000000ff6500720c */ /* 0x000fc60003f06270 */
[----:B------:R-:W-:Y:S02]  /*16c40*/  IMAD.MOV.U32 R99, RZ, RZ, R97 ;  /* 0x000000ffff637224 */ /* 0x000fe400078e0061 */
[----:B------:R-:W-:Y:S02]  /*16c50*/  IMAD.MOV.U32 R97, RZ, RZ, R86 ;  /* 0x000000ffff617224 */ /* 0x000fe400078e0056 */
[----:B------:R-:W-:Y:S01]  /*16c60*/  IMAD.MOV.U32 R86, RZ, RZ, R76 ;  /* 0x000000ffff567224 */ /* 0x000fe200078e004c */
[----:B------:R-:W-:Y:S01]  /*16c70*/  IABS R76, R107 ;  /* 0x0000006b004c7213 */ /* 0x000fe20000000000 */
[----:B------:R-:W-:Y:S01]  /*16c80*/  @!P6 IMAD.MOV R67, RZ, RZ, -R67 ;  /* 0x000000ffff43e224 */ /* 0x000fe200078e0a43 */
[----:B------:R-:W-:Y:S01]  /*16c90*/  ISETP.GT.U32.AND P6, PT, R3, R71, PT ;  /* 0x000000470300720c */ /* 0x000fe20003fc4070 */
[----:B------:R-:W-:Y:S02]  /*16ca0*/  IMAD.MOV R6, RZ, RZ, -R6 ;  /* 0x000000ffff067224 */ /* 0x000fe400078e0a06 */
[----:B------:R-:W-:-:S02]  /*16cb0*/  @!P5 IMAD.IADD R72, R72, 0x1, -R3 ;  /* 0x000000014848d824 */ /* 0x000fc400078e0a03 */
[C---:B------:R-:W-:Y:S02]  /*16cc0*/  IMAD R73, R3.reuse, R6, R73 ;  /* 0x0000000603497224 */ /* 0x040fe400078e0249 */
[----:B------:R-:W-:Y:S01]  /*16cd0*/  IMAD.HI.U32 R5, R4, R76, RZ ;  /* 0x0000004c04057227 */ /* 0x000fe200078e00ff */
[----:B------:R-:W-:-:S03]  /*16ce0*/  ISETP.GT.U32.AND P5, PT, R3, R72, PT ;  /* 0x000000480300720c */ /* 0x000fc60003fa4070 */
[----:B------:R-:W-:Y:S01]  /*16cf0*/  @!P3 IMAD.MOV R68, RZ, RZ, -R68 ;  /* 0x000000ffff44b224 */ /* 0x000fe200078e0a44 */
[----:B------:R-:W-:Y:S01]  /*16d00*/  ISETP.GT.U32.AND P3, PT, R3, R73, PT ;  /* 0x000000490300720c */ /* 0x000fe20003f64070 */
[----:B------:R-:W-:Y:S02]  /*16d10*/  IMAD.MOV R5, RZ, RZ, -R5 ;  /* 0x000000ffff057224 */ /* 0x000fe400078e0a05 */
[--C-:B------:R-:W-:Y:S02]  /*16d20*/  @!P2 IMAD.IADD R74, R74, 0x1, -R3.reuse ;  /* 0x000000014a4aa824 */ /* 0x100fe400078e0a03 */
[--C-:B------:R-:W-:Y:S02]  /*16d30*/  @!P4 IMAD.IADD R75, R75, 0x1, -R3.reuse ;  /* 0x000000014b4bc824 */ /* 0x100fe400078e0a03 */
[----:B---3--:R-:W-:Y:S02]  /*16d40*/  IMAD.MOV.U32 R101, RZ, RZ, R78 ;  /* 0x000000ffff657224 */ /* 0x008fe400078e004e */
[----:B------:R-:W-:Y:S01]  /*16d50*/  @!P6 IMAD.IADD R71, R71, 0x1, -R3 ;  /* 0x000000014747e824 */ /* 0x000fe200078e0a03 */
[C---:B------:R-:W-:Y:S01]  /*16d60*/  ISETP.GT.U32.AND P4, PT, R3.reuse, R75, PT ;  /* 0x0000004b0300720c */ /* 0x040fe20003f84070 */
[----:B------:R-:W-:-:S02]  /*16d70*/  IMAD R76, R3, R5, R76 ;  /* 0x00000005034c7224 */ /* 0x000fc400078e024c */
[----:B------:R-:W-:Y:S01]  /*16d80*/  @!P0 IMAD.MOV R70, RZ, RZ, -R70 ;  /* 0x000000ffff468224 */ /* 0x000fe200078e0a46 */
[C---:B------:R-:W-:Y:S01]  /*16d90*/  ISETP.GT.U32.AND P0, PT, R3.reuse, R74, PT ;  /* 0x0000004a0300720c */ /* 0x040fe20003f04070 */
[----:B------:R-:W-:Y:S01]  /*16da0*/  @!P1 IMAD.MOV R71, RZ, RZ, -R71 ;  /* 0x000000ffff479224 */ /* 0x000fe200078e0a47 */
[----:B------:R-:W-:Y:S01]  /*16db0*/  ISETP.GE.AND P6, PT, R106, RZ, PT ;  /* 0x000000ff6a00720c */ /* 0x000fe20003fc6270 */
[----:B------:R-:W-:Y:S01]  /*16dc0*/  IMAD.MOV.U32 R106, RZ, RZ, R101 ;  /* 0x000000ffff6a7224 */ /* 0x000fe200078e0065 */
[----:B------:R-:W-:Y:S01]  /*16dd0*/  ISETP.GT.U32.AND P1, PT, R3, R76, PT ;  /* 0x0000004c0300720c */ /* 0x000fe20003f24070 */
[----:B------:R-:W-:Y:S02]  /*16de0*/  IMAD.MOV.U32 R101, RZ, RZ, R100 ;  /* 0x000000ffff657224 */ /* 0x000fe400078e0064 */
[----:B------:R-:W-:Y:S02]  /*16df0*/  IMAD.MOV.U32 R100, RZ, RZ, R99 ;  /* 0x000000ffff647224 */ /* 0x000fe400078e0063 */
[----:B------:R-:W-:-:S02]  /*16e00*/  IMAD.MOV.U32 R99, RZ, RZ, R98 ;  /* 0x000000ffff637224 */ /* 0x000fc400078e0062 */
[----:B------:R-:W-:Y:S02]  /*16e10*/  IMAD.MOV.U32 R98, RZ, RZ, R91 ;  /* 0x000000ffff627224 */ /* 0x000fe400078e005b */
[--C-:B------:R-:W-:Y:S01]  /*16e20*/  @!P5 IMAD.IADD R72, R72, 0x1, -R3.reuse ;  /* 0x000000014848d824 */ /* 0x100fe200078e0a03 */
[----:B------:R-:W-:Y:S01]  /*16e30*/  ISETP.GE.AND P5, PT, R105, RZ, PT ;  /* 0x000000ff6900720c */ /* 0x000fe20003fa6270 */
[----:B------:R-:W-:Y:S01]  /*16e40*/  @!P3 IMAD.IADD R73, R73, 0x1, -R3 ;  /* 0x000000014949b824 */ /* 0x000fe200078e0a03 */
[----:B------:R-:W-:Y:S01]  /*16e50*/  ISETP.GE.AND P3, PT, R102, RZ, PT ;  /* 0x000000ff6600720c */ /* 0x000fe20003f66270 */
[----:B------:R-:W-:Y:S01]  /*16e60*/  IMAD.MOV.U32 R105, RZ, RZ, R101 ;  /* 0x000000ffff697224 */ /* 0x000fe200078e0065 */
[----:B------:R-:W3:Y:S01]  /*16e70*/  LDL.LU R91, [R1+0x530] ;  /* 0x00053000015b7983 */ /* 0x000ee20000300800 */
[----:B------:R-:W-:Y:S02]  /*16e80*/  IMAD.MOV.U32 R101, RZ, RZ, R100 ;  /* 0x000000ffff657224 */ /* 0x000fe400078e0064 */
[----:B------:R-:W-:-:S02]  /*16e90*/  IMAD.MOV.U32 R102, RZ, RZ, R98 ;  /* 0x000000ffff667224 */ /* 0x000fc400078e0062 */
[----:B------:R-:W-:Y:S01]  /*16ea0*/  IMAD.MOV.U32 R78, RZ, RZ, R77 ;  /* 0x000000ffff4e7224 */ /* 0x000fe200078e004d */
[----:B------:R-:W-:Y:S01]  /*16eb0*/  IABS R77, R103 ;  /* 0x00000067004d7213 */ /* 0x000fe20000000000 */
[--C-:B------:R-:W-:Y:S01]  /*16ec0*/  @!P0 IMAD.IADD R74, R74, 0x1, -R3.reuse ;  /* 0x000000014a4a8824 */ /* 0x100fe200078e0a03 */
[----:B------:R-:W-:Y:S01]  /*16ed0*/  ISETP.GE.AND P0, PT, R107, RZ, PT ;  /* 0x000000ff6b00720c */ /* 0x000fe20003f06270 */
[----:B------:R-:W-:Y:S01]  /*16ee0*/  @!P4 IMAD.IADD R75, R75, 0x1, -R3 ;  /* 0x000000014b4bc824 */ /* 0x000fe200078e0a03 */
[----:B------:R-:W-:Y:S01]  /*16ef0*/  ISETP.GE.AND P4, PT, R103, RZ, PT ;  /* 0x000000ff6700720c */ /* 0x000fe20003f86270 */
[----:B------:R-:W-:Y:S02]  /*16f00*/  IMAD.MOV.U32 R107, RZ, RZ, R102 ;  /* 0x000000ffff6b7224 */ /* 0x000fe400078e0066 */
[----:B------:R-:W-:Y:S02]  /*16f10*/  IMAD.MOV.U32 R103, RZ, RZ, R101 ;  /* 0x000000ffff677224 */ /* 0x000fe400078e0065 */
[----:B------:R-:W-:-:S02]  /*16f20*/  IMAD.MOV.U32 R102, RZ, RZ, R93 ;  /* 0x000000ffff667224 */ /* 0x000fc400078e005d */
[----:B------:R-:W-:Y:S01]  /*16f30*/  IMAD.MOV.U32 R98, RZ, RZ, R78 ;  /* 0x000000ffff627224 */ /* 0x000fe200078e004e */
[----:B------:R-:W-:Y:S01]  /*16f40*/  IABS R78, R104 ;  /* 0x00000068004e7213 */ /* 0x000fe20000000000 */
[----:B------:R-:W-:Y:S01]  /*16f50*/  @!P1 IMAD.IADD R76, R76, 0x1, -R3 ;  /* 0x000000014c4c9824 */ /* 0x000fe200078e0a03 */
[----:B------:R-:W-:Y:S01]  /*16f60*/  ISETP.GE.AND P1, PT, R104, RZ, PT ;  /* 0x000000ff6800720c */ /* 0x000fe20003f26270 */
        /* <DEDUP_REMOVED lines=10> */
[----:B--2---:R-:W-:Y:S02]  /*17010*/  IMAD.MOV.U32 R100, RZ, RZ, R124 ;  /* 0x000000ffff647224 */ /* 0x004fe400078e007c */
[----:B------:R-:W2:Y:S01]  /*17020*/  LDL.LU R124, [R1+0x59c] ;  /* 0x00059c00017c7983 */ /* 0x000ea20000300800 */
[----:B------:R-:W-:-:S03]  /*17030*/  IMAD.MOV.U32 R86, RZ, RZ, R85 ;  /* 0x000000ffff567224 */ /* 0x000fc600078e0055 */
[----:B------:R-:W4:Y:S04]  /*17040*/  LDL.LU R92, [R1+0x540] ;  /* 0x00054000015c7983 */ /* 0x000f280000300800 */
[----:B------:R-:W3:Y:S01]  /*17050*/  LDL.LU R85, [R1+0x418] ;  /* 0x0004180001557983 */ /* 0x000ee20000300800 */
[----:B------:R-:W-:-:S04]  /*17060*/  IMAD.HI.U32 R2, R4, R77, RZ ;  /* 0x0000004d04027227 */ /* 0x000fc800078e00ff */
[----:B------:R-:W-:Y:S01]  /*17070*/  IMAD.MOV R2, RZ, RZ, -R2 ;  /* 0x000000ffff027224 */ /* 0x000fe200078e0a02 */
[----:B------:R-:W-:-:S03]  /*17080*/  ISETP.GT.U32.AND P2, PT, R3, R73, PT ;  /* 0x000000490300720c */ /* 0x000fc60003f44070 */
[----:B------:R-:W-:Y:S02]  /*17090*/  IMAD R77, R3, R2, R77 ;  /* 0x00000002034d7224 */ /* 0x000fe400078e024d */
[----:B------:R-:W-:-:S04]  /*170a0*/  IMAD.HI.U32 R2, R4, R78, RZ ;  /* 0x0000004e04027227 */ /* 0x000fc800078e00ff */
[----:B------:R-:W-:-:S04]  /*170b0*/  IMAD.MOV R2, RZ, RZ, -R2 ;  /* 0x000000ffff027224 */ /* 0x000fc800078e0a02 */
[----:B------:R-:W-:Y:S02]  /*170c0*/  IMAD R78, R3, R2, R78 ;  /* 0x00000002034e7224 */ /* 0x000fe400078e024e */
[----:B------:R-:W-:Y:S02]  /*170d0*/  @!P3 IMAD.MOV R74, RZ, RZ, -R74 ;  /* 0x000000ffff4ab224 */ /* 0x000fe400078e0a4a */
[----:B------:R-:W-:Y:S01]  /*170e0*/  @!P2 IMAD.IADD R73, R73, 0x1, -R3 ;  /* 0x000000014949a824 */ /* 0x000fe200078e0a03 */
[C---:B------:R-:W-:Y:S01]  /*170f0*/  ISETP.GT.U32.AND P3, PT, R3.reuse, R78, PT ;  /* 0x0000004e0300720c */ /* 0x040fe20003f64070 */
[----:B------:R-:W-:Y:S01]  /*17100*/  @!P6 IMAD.MOV R72, RZ, RZ, -R72 ;  /* 0x000000ffff48e224 */ /* 0x000fe200078e0a48 */
[----:B------:R-:W-:Y:S01]  /*17110*/  ISETP.GE.AND P6, PT, R108, RZ, PT ;  /* 0x000000ff6c00720c */ /* 0x000fe20003fc6270 */
[----:B------:R-:W-:Y:S01]  /*17120*/  @!P5 IMAD.MOV R73, RZ, RZ, -R73 ;  /* 0x000000ffff49d224 */ /* 0x000fe200078e0a49 */
[----:B------:R-:W-:Y:S01]  /*17130*/  ISETP.GT.U32.AND P5, PT, R3, R76, PT ;  /* 0x0000004c0300720c */ /* 0x000fe20003fa4070 */
[----:B------:R-:W-:Y:S01]  /*17140*/  IMAD.MOV.U32 R93, RZ, RZ, R79 ;  /* 0x000000ffff5d7224 */ /* 0x000fe200078e004f */
[----:B------:R-:W-:-:S07]  /*17150*/  IABS R79, R106 ;  /* 0x0000006a004f7213 */ /* 0x000fce0000000000 */
[----:B------:R-:W-:Y:S02]  /*17160*/  @!P3 IMAD.IADD R78, R78, 0x1, -R3 ;  /* 0x000000014e4eb824 */ /* 0x000fe400078e0a03 */
[----:B------:R-:W-:Y:S01]  /*17170*/  @!P6 IMAD.MOV R75, RZ, RZ, -R75 ;  /* 0x000000ffff4be224 */ /* 0x000fe200078e0a4b */
[----:B------:R-:W-:Y:S01]  /*17180*/  ISETP.GE.AND P6, PT, R106, RZ, PT ;  /* 0x000000ff6a00720c */ /* 0x000fe20003fc6270 */
[----:B------:R-:W-:Y:S01]  /*17190*/  @!P5 IMAD.IADD R76, R76, 0x1, -R3 ;  /* 0x000000014c4cd824 */ /* 0x000fe200078e0a03 */
[----:B------:R-:W-:Y:S01]  /*171a0*/  ISETP.GT.U32.AND P3, PT, R3, R78, PT ;  /* 0x0000004e0300720c */ /* 0x000fe20003f64070 */
[----:B------:R-:W-:Y:S01]  /*171b0*/  IMAD.MOV.U32 R106, RZ, RZ, R103 ;  /* 0x000000ffff6a7224 */ /* 0x000fe200078e0067 */
[----:B------:R-:W-:Y:S02]  /*171c0*/  IABS R80, R105 ;  /* 0x0000006900507213 */ /* 0x000fe40000000000 */
[----:B------:R-:W-:Y:S01]  /*171d0*/  ISETP.GE.AND P5, PT, R105, RZ, PT ;  /* 0x000000ff6900720c */ /* 0x000fe20003fa6270 */
[----:B------:R-:W-:-:S02]  /*171e0*/  IMAD.MOV.U32 R105, RZ, RZ, R86 ;  /* 0x000000ffff697224 */ /* 0x000fc400078e0056 */
[----:B------:R-:W-:Y:S01]  /*171f0*/  IMAD.MOV.U32 R108, RZ, RZ, R104 ;  /* 0x000000ffff6c7224 */ /* 0x000fe200078e0068 */
[----:B------:R-:W2:Y:S01]  /*17200*/  LDL.LU R86, [R1+0x660] ;  /* 0x0006600001567983 */ /* 0x000ea20000300800 */
[----:B------:R-:W-:Y:S02]  /*17210*/  IMAD.MOV.U32 R103, RZ, RZ, R102 ;  /* 0x000000ffff677224 */ /* 0x000fe400078e0066 */
[----:B------:R-:W-:Y:S02]  /*17220*/  IMAD.MOV.U32 R102, RZ, RZ, R82 ;  /* 0x000000ffff667224 */ /* 0x000fe400078e0052 */
[----:B------:R-:W-:Y:S02]  /*17230*/  IMAD.MOV.U32 R114, RZ, RZ, R106 ;  /* 0x000000ffff727224 */ /* 0x000fe400078e006a */
[----:B------:R-:W-:Y:S02]  /*17240*/  IMAD.MOV.U32 R106, RZ, RZ, R105 ;  /* 0x000000ffff6a7224 */ /* 0x000fe400078e0069 */
[----:B------:R-:W-:-:S02]  /*17250*/  @!P0 IMAD.MOV R76, RZ, RZ, -R76 ;  /* 0x000000ffff4c8224 */ /* 0x000fc400078e0a4c */
[----:B------:R-:W-:Y:S01]  /*17260*/  IMAD.MOV.U32 R112, RZ, RZ, R106 ;  /* 0x000000ffff707224 */ /* 0x000fe200078e006a */
[----:B------:R-:W-:Y:S01]  /*17270*/  ISETP.GE.AND P0, PT, R108, RZ, PT ;  /* 0x000000ff6c00720c */ /* 0x000fe20003f06270 */
[----:B------:R-:W-:Y:S01]  /*17280*/  IMAD.MOV.U32 R106, RZ, RZ, R89 ;  /* 0x000000ffff6a7224 */ /* 0x000fe200078e0059 */
[----:B------:R-:W-:Y:S01]  /*17290*/  IABS R82, R107 ;  /* 0x0000006b00527213 */ /* 0x000fe20000000000 */
[----:B------:R-:W-:Y:S01]  /*172a0*/  @!P3 IMAD.IADD R78, R78, 0x1, -R3 ;  /* 0x000000014e4eb824 */ /* 0x000fe200078e0a03 */
[----:B------:R-:W-:Y:S01]  /*172b0*/  ISETP.GE.AND P3, PT, R107, RZ, PT ;  /* 0x000000ff6b00720c */ /* 0x000fe20003f66270 */
[----:B---3--:R-:W-:Y:S02]  /*172c0*/  IMAD.MOV.U32 R104, RZ, RZ, R85 ;  /* 0x000000ffff687224 */ /* 0x008fe400078e0055 */
[----:B------:R-:W-:Y:S02]  /*172d0*/  IMAD.MOV.U32 R85, RZ, RZ, R81 ;  /* 0x000000ffff557224 */ /* 0x000fe400078e0051 */
[----:B------:R-:W-:-:S02]  /*172e0*/  IMAD.MOV.U32 R105, RZ, RZ, R104 ;  /* 0x000000ffff697224 */ /* 0x000fc400078e0068 */
[----:B------:R-:W-:Y:S01]  /*172f0*/  IMAD.MOV.U32 R104, RZ, RZ, R102 ;  /* 0x000000ffff687224 */ /* 0x000fe200078e0066 */
[----:B------:R-:W-:Y:S01]  /*17300*/  IABS R81, R108 ;  /* 0x0000006c00517213 */ /* 0x000fe20000000000 */
[----:B------:R-:W3:Y:S04]  /*17310*/  LDL.LU R102, [R1+0x658] ;  /* 0x0006580001667983 */ /* 0x000ee80000300800 */
[----:B------:R-:W4:Y:S04]  /*17320*/  LDL.LU R89, [R1+0x6c0] ;  /* 0x0006c00001597983 */ /* 0x000f280000300800 */
[----:B------:R-:W2:Y:S04]  /*17330*/  LDL.LU R108, [R1+0x500] ;  /* 0x00050000016c7983 */ /* 0x000ea80000300800 */
        /* <DEDUP_REMOVED lines=8> */
[----:B------:R-:W-:-:S13]  /*173c0*/  ISETP.GT.U32.AND P2, PT, R3, R79, PT ;  /* 0x0000004f0300720c */ /* 0x000fda0003f44070 */
[----:B------:R-:W-:-:S05]  /*173d0*/  @!P2 IMAD.IADD R79, R79, 0x1, -R3 ;  /* 0x000000014f4fa824 */ /* 0x000fca00078e0a03 */
[----:B------:R-:W-:Y:S01]  /*173e0*/  ISETP.GT.U32.AND P2, PT, R3, R79, PT ;  /* 0x0000004f0300720c */ /* 0x000fe20003f44070 */
[----:B------:R-:W-:Y:S02]  /*173f0*/  IMAD.MOV.U32 R109, RZ, RZ, R104 ;  /* 0x000000ffff6d7224 */ /* 0x000fe400078e0068 */
[----:B------:R-:W-:Y:S02]  /*17400*/  IMAD.MOV.U32 R113, RZ, RZ, R105 ;  /* 0x000000ffff717224 */ /* 0x000fe400078e0069 */
[----:B------:R-:W-:Y:S02]  /*17410*/  IMAD.MOV.U32 R104, RZ, RZ, R100 ;  /* 0x000000ffff687224 */ /* 0x000fe400078e0064 */
[----:B------:R-:W-:Y:S02]  /*17420*/  IMAD.MOV.U32 R105, RZ, RZ, R96 ;  /* 0x000000ffff697224 */ /* 0x000fe400078e0060 */
[----:B------:R-:W-:-:S04]  /*17430*/  IMAD.MOV.U32 R96, RZ, RZ, R90 ;  /* 0x000000ffff607224 */ /* 0x000fc800078e005a */
[----:B------:R-:W-:Y:S02]  /*17440*/  @!P2 IMAD.IADD R79, R79, 0x1, -R3 ;  /* 0x000000014f4fa824 */ /* 0x000fe400078e0a03 */
[----:B------:R-:W-:Y:S01]  /*17450*/  IMAD.MOV.U32 R90, RZ, RZ, R83 ;  /* 0x000000ffff5a7224 */ /* 0x000fe200078e0053 */
[----:B------:R-:W-:Y:S01]  /*17460*/  IABS R83, R109 ;  /* 0x0000006d00537213 */ /* 0x000fe20000000000 */
[----:B------:R-:W-:Y:S01]  /*17470*/  @!P6 IMAD.MOV R79, RZ, RZ, -R79 ;  /* 0x000000ffff4fe224 */ /* 0x000fe200078e0a4f */
[----:B------:R-:W-:Y:S01]  /*17480*/  ISETP.GE.AND P6, PT, R109, RZ, PT ;  /* 0x000000ff6d00720c */ /* 0x000fe20003fc6270 */
[----:B------:R-:W-:Y:S02]  /*17490*/  IMAD.MOV.U32 R111, RZ, RZ, R101 ;  /* 0x000000ffff6f7224 */ /* 0x000fe400078e0065 */
[----:B------:R-:W-:Y:S02]  /*174a0*/  IMAD.MOV.U32 R110, RZ, RZ, R104 ;  /* 0x000000ffff6e7224 */ /* 0x000fe400078e0068 */
[----:B------:R-:W-:-:S02]  /*174b0*/  IMAD.MOV.U32 R119, RZ, RZ, R111 ;  /* 0x000000ffff777224 */ /* 0x000fc400078e006f */
[----:B------:R-:W-:Y:S02]  /*174c0*/  IMAD.MOV.U32 R111, RZ, RZ, R110 ;  /* 0x000000ffff6f7224 */ /* 0x000fe400078e006e */
[----:B------:R-:W-:Y:S02]  /*174d0*/  IMAD.MOV.U32 R101, RZ, RZ, R94 ;  /* 0x000000ffff657224 */ /* 0x000fe400078e005e */
[----:B------:R-:W-:Y:S02]  /*174e0*/  IMAD.MOV.U32 R118, RZ, RZ, R111 ;  /* 0x000000ffff767224 */ /* 0x000fe400078e006f */
[----:B---3--:R-:W-:Y:S02]  /*174f0*/  IMAD.MOV.U32 R104, RZ, RZ, R102 ;  /* 0x000000ffff687224 */ /* 0x008fe400078e0066 */
[----:B------:R-:W-:Y:S02]  /*17500*/  IMAD.MOV.U32 R102, RZ, RZ, R93 ;  /* 0x000000ffff667224 */ /* 0x000fe400078e005d */
[----:B----4-:R-:W-:-:S04]  /*17510*/  IMAD.MOV.U32 R109, RZ, RZ, R107 ;  /* 0x000000ffff6d7224 */ /* 0x010fc800078e006b */
[----:B------:R-:W-:Y:S02]  /*17520*/  IMAD.MOV.U32 R110, RZ, RZ, R109 ;  /* 0x000000ffff6e7224 */ /* 0x000fe400078e006d */
[----:B--2---:R-:W-:Y:S02]  /*17530*/  IMAD.MOV.U32 R109, RZ, RZ, R108 ;  /* 0x000000ffff6d7224 */ /* 0x004fe400078e006c */
[----:B------:R-:W-:Y:S02]  /*17540*/  IMAD.MOV.U32 R108, RZ, RZ, R106 ;  /* 0x000000ffff6c7224 */ /* 0x000fe400078e006a */
[----:B------:R-:W-:Y:S01]  /*17550*/  IMAD.MOV.U32 R107, RZ, RZ, R103 ;  /* 0x000000ffff6b7224 */ /* 0x000fe200078e0067 */
[----:B------:R-:W2:Y:S01]  /*17560*/  LDL.LU R106, [R1+0x700] ;  /* 0x00070000016a7983 */ /* 0x000ea20000300800 */
        /* <DEDUP_REMOVED lines=8> */
[----:B------:R-:W3:Y:S01]  /*175f0*/  LDL.LU R101, [R1+0x5c4] ;  /* 0x0005c40001657983 */ /* 0x000ee20000300800 */
[----:B------:R-:W-:-:S04]  /*17600*/  IMAD.HI.U32 R2, R4, R80, RZ ;  /* 0x0000005004027227 */ /* 0x000fc800078e00ff */
[----:B------:R-:W-:-:S04]  /*17610*/  IMAD.MOV R2, RZ, RZ, -R2 ;  /* 0x000000ffff027224 */ /* 0x000fc800078e0a02 */
[----:B------:R-:W-:Y:S02]  /*17620*/  IMAD R80, R3, R2, R80 ;  /* 0x0000000203507224 */ /* 0x000fe400078e0250 */
[----:B------:R-:W-:-:S03]  /*17630*/  @!P4 IMAD.MOV R77, RZ, RZ, -R77 ;  /* 0x000000ffff4dc224 */ /* 0x000fc600078e0a4d */
[----:B------:R-:W-:Y:S01]  /*17640*/  ISETP.GT.U32.AND P4, PT, R3, R80, PT ;  /* 0x000000500300720c */ /* 0x000fe20003f84070 */
[----:B------:R-:W-:-:S04]  /*17650*/  IMAD.HI.U32 R5, R4, R81, RZ ;  /* 0x0000005104057227 */ /* 0x000fc800078e00ff */
[----:B------:R-:W-:-:S04]  /*17660*/  IMAD.HI.U32 R2, R4, R82, RZ ;  /* 0x0000005204027227 */ /* 0x000fc800078e00ff */
[----:B------:R-:W-:-:S04]  /*17670*/  IMAD.MOV R5, RZ, RZ, -R5 ;  /* 0x000000ffff057224 */ /* 0x000fc800078e0a05 */
[----:B------:R-:W-:Y:S02]  /*17680*/  @!P4 IMAD.IADD R80, R80, 0x1, -R3 ;  /* 0x000000015050c824 */ /* 0x000fe400078e0a03 */
[----:B------:R-:W-:Y:S02]  /*17690*/  IMAD.MOV R2, RZ, RZ, -R2 ;  /* 0x000000ffff027224 */ /* 0x000fe400078e0a02 */
[C---:B------:R-:W-:Y:S01]  /*176a0*/  IMAD R81, R3.reuse, R5, R81 ;  /* 0x0000000503517224 */ /* 0x040fe200078e0251 */
[----:B------:R-:W-:Y:S01]  /*176b0*/  ISETP.GT.U32.AND P4, PT, R3, R80, PT ;  /* 0x000000500300720c */ /* 0x000fe20003f84070 */
[----:B------:R-:W-:-:S04]  /*176c0*/  IMAD.HI.U32 R5, R4, R83, RZ ;  /* 0x0000005304057227 */ /* 0x000fc800078e00ff */
[C---:B------:R-:W-:Y:S02]  /*176d0*/  IMAD R82, R3.reuse, R2, R82 ;  /* 0x0000000203527224 */ /* 0x040fe400078e0252 */
[----:B------:R-:W-:Y:S02]  /*176e0*/  IMAD.MOV R5, RZ, RZ, -R5 ;  /* 0x000000ffff057224 */ /* 0x000fe400078e0a05 */
[----:B------:R-:W-:Y:S01]  /*176f0*/  @!P1 IMAD.MOV R78, RZ, RZ, -R78 ;  /* 0x000000ffff4e9224 */ /* 0x000fe200078e0a4e */
[C---:B------:R-:W-:Y:S01]  /*17700*/  ISETP.GT.U32.AND P1, PT, R3.reuse, R82, PT ;  /* 0x000000520300720c */ /* 0x040fe20003f24070 */
[----:B------:R-:W-:Y:S02]  /*17710*/  IMAD R83, R3, R5, R83 ;  /* 0x0000000503537224 */ /* 0x000fe400078e0253 */
[----:B------:R-:W-:-:S03]  /*17720*/  @!P4 IMAD.IADD R80, R80, 0x1, -R3 ;  /* 0x000000015050c824 */ /* 0x000fc600078e0a03 */
[----:B------:R-:W-:-:S07]  /*17730*/  ISETP.GT.U32.AND P4, PT, R3, R83, PT ;  /* 0x000000530300720c */ /* 0x000fce0003f84070 */
[----:B------:R-:W-:-:S05]  /*17740*/  @!P1 IMAD.IADD R82, R82, 0x1, -R3 ;  /* 0x0000000152529824 */ /* 0x000fca00078e0a03 */
[----:B------:R-:W-:Y:S01]  /*17750*/  ISETP.GT.U32.AND P1, PT, R3, R82, PT ;  /* 0x000000520300720c */ /* 0x000fe20003f24070 */
[----:B------:R-:W-:-:S05]  /*17760*/  @!P4 IMAD.IADD R83, R83, 0x1, -R3 ;  /* 0x000000015353c824 */ /* 0x000fca00078e0a03 */
[----:B------:R-:W-:Y:S01]  /*17770*/  ISETP.GT.U32.AND P4, PT, R3, R83, PT ;  /* 0x000000530300720c */ /* 0x000fe20003f84070 */
[----:B------:R-:W-:Y:S02]  /*17780*/  IMAD.MOV.U32 R93, RZ, RZ, R91 ;  /* 0x000000ffff5d7224 */ /* 0x000fe400078e005b */
[----:B------:R-:W-:-:S04]  /*17790*/  IMAD.MOV.U32 R91, RZ, RZ, R86 ;  /* 0x000000ffff5b7224 */ /* 0x000fc800078e0056 */
[----:B------:R-:W-:Y:S01]  /*177a0*/  @!P1 IMAD.IADD R82, R82, 0x1, -R3 ;  /* 0x0000000152529824 */ /* 0x000fe200078e0a03 */
[----:B------:R-:W-:-:S03]  /*177b0*/  IABS R86, R113 ;  /* 0x0000007100567213 */ /* 0x000fc60000000000 */
[----:B------:R-:W-:Y:S01]  /*177c0*/  @!P3 IMAD.MOV R82, RZ, RZ, -R82 ;  /* 0x000000ffff52b224 */ /* 0x000fe200078e0a52 */
[----:B------:R-:W-:Y:S01]  /*177d0*/  ISETP.GE.AND P3, PT, R113, RZ, PT ;  /* 0x000000ff7100720c */ /* 0x000fe20003f66270 */
[----:B------:R-:W-:Y:S02]  /*177e0*/  @!P4 IMAD.IADD R83, R83, 0x1, -R3 ;  /* 0x000000015353c824 */ /* 0x000fe400078e0a03 */
        /* <DEDUP_REMOVED lines=12> */
[----:B------:R-:W-:Y:S01]  /*178b0*/  IMAD.MOV.U32 R92, RZ, RZ, R87 ;  /* 0x000000ffff5c7224 */ /* 0x000fe200078e0057 */
[----:B------:R-:W-:Y:S01]  /*178c0*/  IABS R87, R112 ;  /* 0x0000007000577213 */ /* 0x000fe20000000000 */
[----:B------:R-:W-:Y:S01]  /*178d0*/  IMAD.MOV.U32 R113, RZ, RZ, R110 ;  /* 0x000000ffff717224 */ /* 0x000fe200078e006e */
[----:B------:R-:W-:Y:S01]  /*178e0*/  ISETP.GE.AND P4, PT, R112, RZ, PT ;  /* 0x000000ff7000720c */ /* 0x000fe20003f86270 */
[----:B------:R-:W-:-:S02]  /*178f0*/  IMAD.MOV.U32 R112, RZ, RZ, R104 ;  /* 0x000000ffff707224 */ /* 0x000fc400078e0068 */
[----:B------:R-:W-:Y:S02]  /*17900*/  IMAD.MOV.U32 R110, RZ, RZ, R108 ;  /* 0x000000ffff6e7224 */ /* 0x000fe400078e006c */
[----:B------:R-:W-:Y:S02]  /*17910*/  IMAD.MOV.U32 R104, RZ, RZ, R99 ;  /* 0x000000ffff687224 */ /* 0x000fe400078e0063 */
[----:B------:R-:W-:Y:S02]  /*17920*/  IMAD.MOV.U32 R108, RZ, RZ, R105 ;  /* 0x000000ffff6c7224 */ /* 0x000fe400078e0069 */
[----:B------:R-:W-:Y:S02]  /*17930*/  IMAD.MOV.U32 R105, RZ, RZ, R95 ;  /* 0x000000ffff697224 */ /* 0x000fe400078e005f */
[----:B---3--:R-:W-:Y:S02]  /*17940*/  IMAD.MOV.U32 R103, RZ, RZ, R101 ;  /* 0x000000ffff677224 */ /* 0x008fe400078e0065 */
[----:B------:R-:W-:-:S02]  /*17950*/  IMAD.MOV.U32 R101, RZ, RZ, R124 ;  /* 0x000000ffff657224 */ /* 0x000fc400078e007c */
[----:B------:R-:W3:Y:S04]  /*17960*/  LDL.LU R124, [R1+0x734] ;  /* 0x00073400017c7983 */ /* 0x000ee80000300800 */
[----:B------:R-:W4:Y:S04]  /*17970*/  LDL.LU R109, [R1+0x568] ;  /* 0x00056800016d7983 */ /* 0x000f280000300800 */
[----:B------:R-:W3:Y:S04]  /*17980*/  LDL.LU R99, [R1+0x654] ;  /* 0x0006540001637983 */ /* 0x000ee80000300800 */
[----:B------:R-:W4:Y:S01]  /*17990*/  LDL.LU R95, [R1+0x640] ;  /* 0x00064000015f7983 */ /* 0x000f220000300800 */
[----:B------:R-:W-:-:S05]  /*179a0*/  IABS R84, R115 ;  /* 0x0000007300547213 */ /* 0x000fca0000000000 */
[----:B------:R-:W-:Y:S01]  /*179b0*/  IMAD.HI.U32 R2, R4, R84, RZ ;  /* 0x0000005404027227 */ /* 0x000fe200078e00ff */
[----:B------:R-:W-:-:S03]  /*179c0*/  IABS R85, R114 ;  /* 0x0000007200557213 */ /* 0x000fc60000000000 */
[----:B------:R-:W-:Y:S01]  /*179d0*/  IMAD.MOV R2, RZ, RZ, -R2 ;  /* 0x000000ffff027224 */ /* 0x000fe200078e0a02 */
[----:B------:R-:W-:-:S03]  /*179e0*/  ISETP.GT.U32.AND P2, PT, R3, R81, PT ;  /* 0x000000510300720c */ /* 0x000fc60003f44070 */
[----:B------:R-:W-:Y:S02]  /*179f0*/  IMAD R84, R3, R2, R84 ;  /* 0x0000000203547224 */ /* 0x000fe400078e0254 */
[----:B------:R-:W-:-:S04]  /*17a00*/  IMAD.HI.U32 R2, R4, R85, RZ ;  /* 0x0000005504027227 */ /* 0x000fc800078e00ff */
[----:B------:R-:W-:-:S04]  /*17a10*/  IMAD.MOV R2, RZ, RZ, -R2 ;  /* 0x000000ffff027224 */ /* 0x000fc800078e0a02 */
[----:B------:R-:W-:Y:S02]  /*17a20*/  IMAD R85, R3, R2, R85 ;  /* 0x0000000203557224 */ /* 0x000fe400078e0255 */
[----:B------:R-:W-:Y:S02]  /*17a30*/  @!P2 IMAD.IADD R81, R81, 0x1, -R3 ;  /* 0x000000015151a824 */ /* 0x000fe400078e0a03 */
[----:B------:R-:W-:Y:S01]  /*17a40*/  @!P5 IMAD.MOV R80, RZ, RZ, -R80 ;  /* 0x000000ffff50d224 */ /* 0x000fe200078e0a50 */
[C---:B------:R-:W-:Y:S02]  /*17a50*/  ISETP.GT.U32.AND P5, PT, R3.reuse, R84, PT ;  /* 0x000000540300720c */ /* 0x040fe40003fa4070 */
[C---:B------:R-:W-:Y:S02]  /*17a60*/  ISETP.GT.U32.AND P1, PT, R3.reuse, R85, PT ;  /* 0x000000550300720c */ /* 0x040fe40003f24070 */
[----:B------:R-:W-:Y:S01]  /*17a70*/  ISETP.GT.U32.AND P2, PT, R3, R81, PT ;  /* 0x000000510300720c */ /* 0x000fe20003f44070 */
[----:B------:R-:W-:-:S08]  /*17a80*/  IMAD.HI.U32 R2, R4, R87, RZ ;  /* 0x0000005704027227 */ /* 0x000fd000078e00ff */
[--C-:B------:R-:W-:Y:S02]  /*17a90*/  @!P5 IMAD.IADD R84, R84, 0x1, -R3.reuse ;  /* 0x000000015454d824 */ /* 0x100fe400078e0a03 */
[--C-:B------:R-:W-:Y:S02]  /*17aa0*/  @!P1 IMAD.IADD R85, R85, 0x1, -R3.reuse ;  /* 0x0000000155559824 */ /* 0x100fe400078e0a03 */
[----:B------:R-:W-:Y:S01]  /*17ab0*/  @!P2 IMAD.IADD R81, R81, 0x1, -R3 ;  /* 0x000000015151a824 */ /* 0x000fe200078e0a03 */
[C---:B------:R-:W-:Y:S01]  /*17ac0*/  ISETP.GT.U32.AND P5, PT, R3.reuse, R84, PT ;  /* 0x000000540300720c */ /* 0x040fe20003fa4070 */
[----:B------:R-:W-:Y:S01]  /*17ad0*/  IMAD.MOV R2, RZ, RZ, -R2 ;  /* 0x000000ffff027224 */ /* 0x000fe200078e0a02 */
[----:B------:R-:W-:Y:S01]  /*17ae0*/  ISETP.GT.U32.AND P1, PT, R3, R85, PT ;  /* 0x000000550300720c */ /* 0x000fe20003f24070 */
[----:B------:R-:W-:-:S04]  /*17af0*/  IMAD.HI.U32 R5, R4, R86, RZ ;  /* 0x0000005604057227 */ /* 0x000fc800078e00ff */
[----:B------:R-:W-:Y:S01]  /*17b00*/  @!P0 IMAD.MOV R81, RZ, RZ, -R81 ;  /* 0x000000ffff518224 */ /* 0x000fe200078e0a51 */
[----:B------:R-:W-:Y:S01]  /*17b10*/  ISETP.GE.AND P0, PT, R114, RZ, PT ;  /* 0x000000ff7200720c */ /* 0x000fe20003f06270 */
[----:B------:R-:W-:Y:S02]  /*17b20*/  IMAD R87, R3, R2, R87 ;  /* 0x0000000203577224 */ /* 0x000fe400078e0257 */
[----:B------:R-:W-:Y:S02]  /*17b30*/  IMAD.MOV R5, RZ, RZ, -R5 ;  /* 0x000000ffff057224 */ /* 0x000fe400078e0a05 */
[----:B------:R-:W-:-:S04]  /*17b40*/  IMAD.HI.U32 R2, R4, R88, RZ ;  /* 0x0000005804027227 */ /* 0x000fc800078e00ff */
[C---:B------:R-:W-:Y:S02]  /*17b50*/  IMAD R86, R3.reuse, R5, R86 ;  /* 0x0000000503567224 */ /* 0x040fe400078e0256 */
[----:B------:R-:W-:Y:S02]  /*17b60*/  IMAD.MOV R2, RZ, RZ, -R2 ;  /* 0x000000ffff027224 */ /* 0x000fe400078e0a02 */
[--C-:B------:R-:W-:Y:S01]  /*17b70*/  @!P5 IMAD.IADD R84, R84, 0x1, -R3.reuse ;  /* 0x000000015454d824 */ /* 0x100fe200078e0a03 */
[----:B------:R-:W-:Y:S01]  /*17b80*/  ISETP.GT.U32.AND P5, PT, R3, R86, PT ;  /* 0x000000560300720c */ /* 0x000fe20003fa4070 */
[----:B------:R-:W-:Y:S02]  /*17b90*/  @!P1 IMAD.IADD R85, R85, 0x1, -R3 ;  /* 0x0000000155559824 */ /* 0x000fe400078e0a03 */
[----:B------:R-:W-:Y:S02]  /*17ba0*/  IMAD R88, R3, R2, R88 ;  /* 0x0000000203587224 */ /* 0x000fe400078e0258 */
[----:B------:R-:W-:-:S03]  /*17bb0*/  @!P0 IMAD.MOV R85, RZ, RZ, -R85 ;  /* 0x000000ffff558224 */ /* 0x000fc600078e0a55 */
[----:B------:R-:W-:Y:S01]  /*17bc0*/  ISETP.GT.U32.AND P0, PT, R3, R88, PT ;  /* 0x000000580300720c */ /* 0x000fe20003f04070 */
[----:B------:R-:W-:Y:S01]  /*17bd0*/  IMAD.MOV.U32 R114, RZ, RZ, R111 ;  /* 0x000000ffff727224 */ /* 0x000fe200078e006f */
[----:B------:R-:W-:Y:S01]  /*17be0*/  ISETP.GE.AND P2, PT, R115, RZ, PT ;  /* 0x000000ff7300720c */ /* 0x000fe20003f46270 */
[----:B------:R-:W-:Y:S02]  /*17bf0*/  IMAD.MOV.U32 R115, RZ, RZ, R112 ;  /* 0x000000ffff737224 */ /* 0x000fe400078e0070 */
[----:B------:R-:W-:Y:S02]  /*17c00*/  IMAD.MOV.U32 R111, RZ, RZ, R107 ;  /* 0x000000ffff6f7224 */ /* 0x000fe400078e006b */
[----:B--2---:R-:W-:Y:S02]  /*17c10*/  IMAD.MOV.U32 R112, RZ, RZ, R106 ;  /* 0x000000ffff707224 */ /* 0x004fe400078e006a */
[----:B------:R-:W-:Y:S02]  /*17c20*/  IMAD.MOV.U32 R107, RZ, RZ, R100 ;  /* 0x000000ffff6b7224 */ /* 0x000fe400078e0064 */
[----:B------:R-:W-:-:S02]  /*17c30*/  IMAD.MOV.U32 R106, RZ, RZ, R96 ;  /* 0x000000ffff6a7224 */ /* 0x000fc400078e0060 */
[----:B------:R-:W-:Y:S01]  /*17c40*/  IMAD.MOV.U32 R96, RZ, RZ, R89 ;  /* 0x000000ffff607224 */ /* 0x000fe200078e0059 */
[----:B------:R-:W-:Y:S01]  /*17c50*/  IABS R89, R115 ;  /* 0x0000007300597213 */ /* 0x000fe20000000000 */
[----:B------:R-:W-:Y:S02]  /*17c60*/  IMAD.MOV.U32 R123, RZ, RZ, R114 ;  /* 0x000000ffff7b7224 */ /* 0x000fe400078e0072 */
[----:B------:R-:W-:Y:S02]  /*17c70*/  @!P5 IMAD.IADD R86, R86, 0x1, -R3 ;  /* 0x000000015656d824 */ /* 0x000fe400078e0a03 */
[----:B------:R-:W-:Y:S02]  /*17c80*/  IMAD.MOV.U32 R114, RZ, RZ, R107 ;  /* 0x000000ffff727224 */ /* 0x000fe400078e006b */
[----:B------:R-:W-:Y:S02]  /*17c90*/  IMAD.MOV.U32 R107, RZ, RZ, R105 ;  /* 0x000000ffff6b7224 */ /* 0x000fe400078e0069 */
[----:B------:R-:W-:Y:S01]  /*17ca0*/  IMAD.MOV.U32 R105, RZ, RZ, R96 ;  /* 0x000000ffff697224 */ /* 0x000fe200078e0060 */
[----:B------:R-:W-:Y:S01]  /*17cb0*/  ISETP.GT.U32.AND P5, PT, R3, R86, PT ;  /* 0x000000560300720c */ /* 0x000fe20003fa4070 */
[----:B------:R-:W-:Y:S01]  /*17cc0*/  IMAD.MOV.U32 R96, RZ, RZ, R91 ;  /* 0x000000ffff607224 */ /* 0x000fe200078e005b */
[----:B------:R-:W-:Y:S01]  /*17cd0*/  IABS R91, R118 ;  /* 0x00000076005b7213 */ /* 0x000fe20000000000 */
[----:B------:R-:W-:-:S02]  /*17ce0*/  @!P0 IMAD.IADD R88, R88, 0x1, -R3 ;  /* 0x0000000158588824 */ /* 0x000fc400078e0a03 */
[----:B------:R-:W-:-:S03]  /*17cf0*/  IMAD.HI.U32 R5, R4, R89, RZ ;  /* 0x0000005904057227 */ /* 0x000fc600078e00ff */
[----:B------:R-:W-:Y:S01]  /*17d00*/  ISETP.GT.U32.AND P0, PT, R3, R88, PT ;  /* 0x000000580300720c */ /* 0x000fe20003f04070 */
[----:B------:R-:W-:Y:S02]  /*17d10*/  IMAD.MOV R5, RZ, RZ, -R5 ;  /* 0x000000ffff057224 */ /* 0x000fe400078e0a05 */
[----:B------:R-:W-:-:S04]  /*17d20*/  IMAD.HI.U32 R6, R4, R91, RZ ;  /* 0x0000005b04067227 */ /* 0x000fc800078e00ff */
[C---:B------:R-:W-:Y:S02]  /*17d30*/  IMAD R89, R3.reuse, R5, R89 ;  /* 0x0000000503597224 */ /* 0x040fe400078e0259 */
[----:B------:R-:W-:Y:S02]  /*17d40*/  IMAD.MOV R6, RZ, RZ, -R6 ;  /* 0x000000ffff067224 */ /* 0x000fe400078e0a06 */
[----:B------:R-:W-:Y:S02]  /*17d50*/  IMAD.MOV.U32 R100, RZ, RZ, R90 ;  /* 0x000000ffff647224 */ /* 0x000fe400078e005a */
[----:B------:R-:W-:Y:S01]  /*17d60*/  @!P5 IMAD.IADD R86, R86, 0x1, -R3 ;  /* 0x000000015656d824 */ /* 0x000fe200078e0a03 */
[C---:B------:R-:W-:Y:S01]  /*17d70*/  ISETP.GT.U32.AND P5, PT, R3.reuse, R89, PT ;  /* 0x000000590300720c */ /* 0x040fe20003fa4070 */
[----:B------:R-:W-:Y:S02]  /*17d80*/  IMAD R91, R3, R6, R91 ;  /* 0x00000006035b7224 */ /* 0x000fe400078e025b */
[----:B------:R-:W-:-:S02]  /*17d90*/  IMAD.MOV.U32 R121, RZ, RZ, R113 ;  /* 0x000000ffff797224 */ /* 0x000fc400078e0071 */
[----:B------:R-:W-:Y:S02]  /*17da0*/  IMAD.MOV.U32 R113, RZ, RZ, R108 ;  /* 0x000000ffff717224 */ /* 0x000fe400078e006c */
[----:B------:R-:W-:Y:S02]  /*17db0*/  IMAD.MOV.U32 R108, RZ, RZ, R106 ;  /* 0x000000ffff6c7224 */ /* 0x000fe400078e006a */
[----:B------:R-:W-:Y:S02]  /*17dc0*/  IMAD.MOV.U32 R106, RZ, RZ, R100 ;  /* 0x000000ffff6a7224 */ /* 0x000fe400078e0064 */
[----:B------:R-:W-:Y:S01]  /*17dd0*/  @!P0 IMAD.IADD R88, R88, 0x1, -R3 ;  /* 0x0000000158588824 */ /* 0x000fe200078e0a03 */
[----:B------:R-:W-:Y:S01]  /*17de0*/  ISETP.GT.U32.AND P0, PT, R3, R91, PT ;  /* 0x0000005b0300720c */ /* 0x000fe20003f04070 */
[----:B------:R-:W-:Y:S02]  /*17df0*/  IMAD.MOV.U32 R116, RZ, RZ, R93 ;  /* 0x000000ffff747224 */ /* 0x000fe400078e005d */
[----:B------:R-:W-:-:S02]  /*17e00*/  IMAD.MOV.U32 R117, RZ, RZ, R92 ;  /* 0x000000ffff757224 */ /* 0x000fc400078e005c */
[----:B------:R-:W-:Y:S01]  /*17e10*/  @!P5 IMAD.IADD R89, R89, 0x1, -R3 ;  /* 0x000000015959d824 */ /* 0x000fe200078e0a03 */
[----:B------:R-:W-:Y:S01]  /*17e20*/  ISETP.GE.AND P5, PT, R118, RZ, PT ;  /* 0x000000ff7600720c */ /* 0x000fe20003fa6270 */
[----:B------:R-:W-:Y:S02]  /*17e30*/  IMAD.MOV.U32 R130, RZ, RZ, R116 ;  /* 0x000000ffff827224 */ /* 0x000fe400078e0074 */
[----:B------:R-:W-:Y:S01]  /*17e40*/  IMAD.MOV.U32 R116, RZ, RZ, R114 ;  /* 0x000000ffff747224 */ /* 0x000fe200078e0072 */
[----:B------:R-:W-:Y:S01]  /*17e50*/  ISETP.GE.AND P1, PT, R115, RZ, PT ;  /* 0x000000ff7300720c */ /* 0x000fe20003f26270 */
[----:B------:R-:W-:Y:S01]  /*17e60*/  IMAD.MOV.U32 R132, RZ, RZ, R117 ;  /* 0x000000ffff847224 */ /* 0x000fe200078e0075 */
[----:B------:R-:W-:Y:S01]  /*17e70*/  IABS R93, R120 ;  /* 0x00000078005d7213 */ /* 0x000fe20000000000 */
[----:B------:R-:W-:Y:S01]  /*17e80*/  @!P0 IMAD.IADD R91, R91, 0x1, -R3 ;  /* 0x000000015b5b8824 */ /* 0x000fe200078e0a03 */
[----:B------:R-:W-:Y:S01]  /*17e90*/  ISETP.GE.AND P0, PT, R120, RZ, PT ;  /* 0x000000ff7800720c */ /* 0x000fe20003f06270 */
[----:B------:R-:W-:-:S02]  /*17ea0*/  IMAD.MOV.U32 R117, RZ, RZ, R113 ;  /* 0x000000ffff757224 */ /* 0x000fc400078e0071 */
[----:B------:R-:W-:Y:S02]  /*17eb0*/  IMAD.MOV.U32 R115, RZ, RZ, R94 ;  /* 0x000000ffff737224 */ /* 0x000fe400078e005e */
[----:B------:R-:W-:Y:S02]  /*17ec0*/  IMAD.MOV.U32 R113, RZ, RZ, R110 ;  /* 0x000000ffff717224 */ /* 0x000fe400078e006e */
[----:B------:R-:W-:Y:S02]  /*17ed0*/  IMAD.MOV.U32 R110, RZ, RZ, R97 ;  /* 0x000000ffff6e7224 */ /* 0x000fe400078e0061 */
[----:B------:R-:W-:Y:S02]  /*17ee0*/  IMAD.MOV.U32 R133, RZ, RZ, R115 ;  /* 0x000000ffff857224 */ /* 0x000fe400078e0073 */
[----:B------:R-:W-:Y:S02]  /*17ef0*/  IMAD.MOV.U32 R115, RZ, RZ, R112 ;  /* 0x000000ffff737224 */ /* 0x000fe400078e0070 */
[----:B----4-:R-:W-:-:S02]  /*17f00*/  IMAD.MOV.U32 R100, RZ, RZ, R95 ;  /* 0x000000ffff647224 */ /* 0x010fc400078e005f */
[----:B------:R-:W2:Y:S01]  /*17f10*/  LDL.LU R95, [R1+0x56c] ;  /* 0x00056c00015f7983 */ /* 0x000ea20000300800 */
[----:B------:R-:W-:Y:S02]  /*17f20*/  IMAD.MOV.U32 R118, RZ, RZ, R109 ;  /* 0x000000ffff767224 */ /* 0x000fe400078e006d */
[----:B------:R-:W-:Y:S01]  /*17f30*/  IMAD.MOV.U32 R109, RZ, RZ, R104 ;  /* 0x000000ffff6d7224 */ /* 0x000fe200078e0068 */
[----:B------:R-:W4:Y:S01]  /*17f40*/  LDL.LU R94, [R1+0x55c] ;  /* 0x00055c00015e7983 */ /* 0x000f220000300800 */
[----:B------:R-:W-:Y:S02]  /*17f50*/  IMAD.MOV.U32 R120, RZ, RZ, R118 ;  /* 0x000000ffff787224 */ /* 0x000fe400078e0076 */
[----:B------:R-:W-:Y:S01]  /*17f60*/  IMAD.MOV.U32 R104, RZ, RZ, R103 ;  /* 0x000000ffff687224 */ /* 0x000fe200078e0067 */
[----:B------:R-:W3:Y:S01]  /*17f70*/  LDL.LU R97, [R1+0x57c] ;  /* 0x00057c0001617983 */ /* 0x000ee20000300800 */
[----:B------:R-:W-:Y:S02]  /*17f80*/  IMAD.MOV.U32 R118, RZ, RZ, R116 ;  /* 0x000000ffff767224 */ /* 0x000fe400078e0074 */
[----:B------:R-:W-:-:S02]  /*17f90*/  IMAD.MOV.U32 R103, RZ, RZ, R98 ;  /* 0x000000ffff677224 */ /* 0x000fc400078e0062 */
[----:B------:R-:W-:Y:S01]  /*17fa0*/  IMAD.MOV.U32 R116, RZ, RZ, R108 ;  /* 0x000000ffff747224 */ /* 0x000fe200078e006c */
[----:B------:R-:W3:Y:S01]  /*17fb0*/  LDL.LU R98, [R1+0x588] ;  /* 0x0005880001627983 */ /* 0x000ee20000300800 */
[----:B------:R-:W-:Y:S02]  /*17fc0*/  IMAD.MOV.U32 R108, RZ, RZ, R107 ;  /* 0x000000ffff6c7224 */ /* 0x000fe400078e006b */
[----:B------:R-:W-:Y:S01]  /*17fd0*/  IMAD.MOV.U32 R107, RZ, RZ, R106 ;  /* 0x000000ffff6b7224 */ /* 0x000fe200078e006a */
[----:B------:R-:W3:Y:S01]  /*17fe0*/  LDL.LU R112, [R1+0x61c] ;  /* 0x00061c0001707983 */ /* 0x000ee20000300800 */
[----:B------:R-:W-:Y:S02]  /*17ff0*/  IMAD.MOV.U32 R106, RZ, RZ, R105 ;  /* 0x000000ffff6a7224 */ /* 0x000fe400078e0069 */
[----:B------:R-:W-:Y:S02]  /*18000*/  IMAD.MOV.U32 R105, RZ, RZ, R100 ;  /* 0x000000ffff697224 */ /* 0x000fe400078e0064 */
[----:B------:R-:W-:-:S02]  /*18010*/  IMAD.MOV.U32 R100, RZ, RZ, R126 ;  /* 0x000000ffff647224 */ /* 0x000fc400078e007e */
[----:B------:R-:W3:Y:S01]  /*18020*/  LDL.LU R126, [R1+0x644] ;  /* 0x00064400017e7983 */ /* 0x000ee20000300800 */
[----:B------:R-:W-:-:S03]  /*18030*/  IMAD.MOV.U32 R137, RZ, RZ, R120 ;  /* 0x000000ffff897224 */ /* 0x000fc600078e0078 */
[----:B------:R-:W3:Y:S01]  /*18040*/  LDL.LU R120, [R1+0x574] ;  /* 0x0005740001787983 */ /* 0x000ee20000300800 */
[----:B------:R-:W-:Y:S01]  /*18050*/  @!P2 IMAD.MOV R84, RZ, RZ, -R84 ;  /* 0x000000ffff54a224 */ /* 0x000fe200078e0a54 */
[----:B------:R-:W-:Y:S02]  /*18060*/  ISETP.GT.U32.AND P2, PT, R3, R87, PT ;  /* 0x000000570300720c */ /* 0x000fe40003f44070 */
[----:B------:R-:W-:-:S05]  /*18070*/  IABS R90, R119 ;  /* 0x00000077005a7213 */ /* 0x000fca0000000000 */
[----:B------:R-:W-:-:S06]  /*18080*/  IMAD.HI.U32 R2, R4, R90, RZ ;  /* 0x0000005a04027227 */ /* 0x000fcc00078e00ff */
[----:B------:R-:W-:-:S05]  /*18090*/  @!P2 IMAD.IADD R87, R87, 0x1, -R3 ;  /* 0x000000015757a824 */ /* 0x000fca00078e0a03 */
[----:B------:R-:W-:Y:S01]  /*180a0*/  ISETP.GT.U32.AND P2, PT, R3, R87, PT ;  /* 0x000000570300720c */ /* 0x000fe20003f44070 */
[----:B------:R-:W-:-:S04]  /*180b0*/  IMAD.MOV R2, RZ, RZ, -R2 ;  /* 0x000000ffff027224 */ /* 0x000fc800078e0a02 */
[----:B------:R-:W-:Y:S01]  /*180c0*/  IMAD R90, R3, R2, R90 ;  /* 0x00000002035a7224 */ /* 0x000fe200078e025a */
[----:B------:R-:W-:Y:S01]  /*180d0*/  IABS R92, R122 ;  /* 0x0000007a005c7213 */ /* 0x000fe20000000000 */
[----:B------:R-:W-:-:S06]  /*180e0*/  IMAD.HI.U32 R5, R4, R93, RZ ;  /* 0x0000005d04057227 */ /* 0x000fcc00078e00ff */
[----:B------:R-:W-:Y:S01]  /*180f0*/  @!P2 IMAD.IADD R87, R87, 0x1, -R3 ;  /* 0x000000015757a824 */ /* 0x000fe200078e0a03 */
[----:B------:R-:W-:Y:S01]  /*18100*/  ISETP.GT.U32.AND P2, PT, R3, R90, PT ;  /* 0x0000005a0300720c */ /* 0x000fe20003f44070 */
[----:B------:R-:W-:-:S04]  /*18110*/  IMAD.HI.U32 R2, R4, R92, RZ ;  /* 0x0000005c04027227 */ /* 0x000fc800078e00ff */
[----:B------:R-:W-:Y:S01]  /*18120*/  @!P4 IMAD.MOV R87, RZ, RZ, -R87 ;  /* 0x000000ffff57c224 */ /* 0x000fe200078e0a57 */
[C---:B------:R-:W-:Y:S01]  /*18130*/  ISETP.GT.U32.AND P4, PT, R3.reuse, R89, PT ;  /* 0x000000590300720c */ /* 0x040fe20003f84070 */
[----:B------:R-:W-:Y:S02]  /*18140*/  IMAD.MOV R6, RZ, RZ, -R2 ;  /* 0x000000ffff067224 */ /* 0x000fe400078e0a02 */
[----:B------:R-:W-:Y:S02]  /*18150*/  IMAD.MOV R2, RZ, RZ, -R5 ;  /* 0x000000ffff027224 */ /* 0x000fe400078e0a05 */
[C---:B------:R-:W-:Y:S02]  /*18160*/  IMAD R92, R3.reuse, R6, R92 ;  /* 0x00000006035c7224 */ /* 0x040fe400078e025c */
[----:B------:R-:W-:Y:S02]  /*18170*/  @!P2 IMAD.IADD R90, R90, 0x1, -R3 ;  /* 0x000000015a5aa824 */ /* 0x000fe400078e0a03 */
[----:B------:R-:W-:-:S02]  /*18180*/  IMAD R93, R3, R2, R93 ;  /* 0x00000002035d7224 */ /* 0x000fc400078e025d */
[----:B------:R-:W-:Y:S01]  /*18190*/  @!P6 IMAD.MOV R88, RZ, RZ, -R88 ;  /* 0x000000ffff58e224 */ /* 0x000fe200078e0a58 */
[----:B------:R-:W-:Y:S01]  /*181a0*/  ISETP.GT.U32.AND P6, PT, R3, R92, PT ;  /* 0x0000005c0300720c */ /* 0x000fe20003fc4070 */
[----:B------:R-:W-:Y:S01]  /*181b0*/  @!P4 IMAD.IADD R89, R89, 0x1, -R3 ;  /* 0x000000015959c824 */ /* 0x000fe200078e0a03 */
[C---:B------:R-:W-:Y:S02]  /*181c0*/  ISETP.GT.U32.AND P2, PT, R3.reuse, R90, PT ;  /* 0x0000005a0300720c */ /* 0x040fe40003f44070 */
[----:B------:R-:W-:Y:S01]  /*181d0*/  ISETP.GT.U32.AND P4, PT, R3, R93, PT ;  /* 0x0000005d0300720c */ /* 0x000fe20003f84070 */
[----:B------:R-:W-:Y:S01]  /*181e0*/  @!P3 IMAD.MOV R86, RZ, RZ, -R86 ;  /* 0x000000ffff56b224 */ /* 0x000fe200078e0a56 */
[----:B------:R-:W-:Y:S01]  /*181f0*/  ISETP.GE.AND P3, PT, R119, RZ, PT ;  /* 0x000000ff7700720c */ /* 0x000fe20003f66270 */
[----:B------:R-:W-:Y:S02]  /*18200*/  IMAD.MOV.U32 R114, RZ, RZ, R111 ;  /* 0x000000ffff727224 */ /* 0x000fe400078e006f */
[----:B------:R-:W-:-:S04]  /*18210*/  IMAD.MOV.U32 R111, RZ, RZ, R96 ;  /* 0x000000ffff6f7224 */ /* 0x000fc800078e0060 */
[--C-:B------:R-:W-:Y:S02]  /*18220*/  @!P6 IMAD.IADD R92, R92, 0x1, -R3.reuse ;  /* 0x000000015c5ce824 */ /* 0x100fe400078e0a03 */
[--C-:B------:R-:W-:Y:S02]  /*18230*/  @!P2 IMAD.IADD R90, R90, 0x1, -R3.reuse ;  /* 0x000000015a5aa824 */ /* 0x100fe400078e0a03 */
[----:B------:R-:W-:Y:S02]  /*18240*/  @!P4 IMAD.IADD R93, R93, 0x1, -R3 ;  /* 0x000000015d5dc824 */ /* 0x000fe400078e0a03 */
[----:B------:R-:W-:Y:S01]  /*18250*/  @!P1 IMAD.MOV R89, RZ, RZ, -R89 ;  /* 0x000000ffff599224 */ /* 0x000fe200078e0a59 */
[C---:B------:R-:W-:Y:S01]  /*18260*/  ISETP.GT.U32.AND P1, PT, R3.reuse, R92, PT ;  /* 0x0000005c0300720c */ /* 0x040fe20003f24070 */
[----:B------:R-:W-:Y:S01]  /*18270*/  @!P3 IMAD.MOV R90, RZ, RZ, -R90 ;  /* 0x000000ffff5ab224 */ /* 0x000fe200078e0a5a */
[----:B------:R-:W-:Y:S02]  /*18280*/  ISETP.GT.U32.AND P3, PT, R3, R93, PT ;  /* 0x0000005d0300720c */ /* 0x000fe40003f64070 */
[----:B------:R-:W-:-:S02]  /*18290*/  ISETP.GE.AND P2, PT, R122, RZ, PT ;  /* 0x000000ff7a00720c */ /* 0x000fc40003f46270 */
[----:B------:R-:W-:-:S07]  /*182a0*/  ISETP.GE.AND P4, PT, R121, RZ, PT ;  /* 0x000000ff7900720c */ /* 0x000fce0003f86270 */
[--C-:B------:R-:W-:Y:S02]  /*182b0*/  @!P1 IMAD.IADD R92, R92, 0x1, -R3.reuse ;  /* 0x000000015c5c9824 */ /* 0x100fe400078e0a03 */
[----:B------:R-:W-:Y:S01]  /*182c0*/  @!P3 IMAD.IADD R93, R93, 0x1, -R3 ;  /* 0x000000015d5db824 */ /* 0x000fe200078e0a03 */
[----:B------:R-:W-:Y:S01]  /*182d0*/  ISETP.GE.AND P3, PT, R123, RZ, PT ;  /* 0x000000ff7b00720c */ /* 0x000fe20003f66270 */
[----:B--2---:R-:W-:Y:S01]  /*182e0*/  IMAD.MOV.U32 R96, RZ, RZ, R95 ;  /* 0x000000ffff607224 */ /* 0x004fe200078e005f */
[----:B------:R-:W-:-:S05]  /*182f0*/  IABS R95, R123 ;  /* 0x0000007b005f7213 */ /* 0x000fca0000000000 */
[----:B------:R-:W-:-:S04]  /*18300*/  IMAD.HI.U32 R2, R4, R95, RZ ;  /* 0x0000005f04027227 */ /* 0x000fc800078e00ff */
[----:B------:R-:W-:Y:S02]  /*18310*/  IMAD.MOV R2, RZ, RZ, -R2 ;  /* 0x000000ffff027224 */ /* 0x000fe400078e0a02 */
[----:B----4-:R-:W-:Y:S02]  /*18320*/  IMAD.MOV.U32 R119, RZ, RZ, R94 ;  /* 0x000000ffff777224 */ /* 0x010fe400078e005e */
[C---:B------:R-:W-:Y:S01]  /*18330*/  IMAD R95, R3.reuse, R2, R95 ;  /* 0x00000002035f7224 */ /* 0x040fe200078e025f */
[----:B------:R-:W-:Y:S01]  /*18340*/  IABS R94, R121 ;  /* 0x00000079005e7213 */ /* 0x000fe20000000000 */
[----:B---3--:R-:W-:Y:S02]  /*18350*/  IMAD.MOV.U32 R122, RZ, RZ, R98 ;  /* 0x000000ffff7a7224 */ /* 0x008fe400078e0062 */
[----:B------:R-:W-:Y:S01]  /*18360*/  IMAD.MOV.U32 R121, RZ, RZ, R97 ;  /* 0x000000ffff797224 */ /* 0x000fe200078e0061 */
[----:B------:R-:W-:Y:S01]  /*18370*/  ISETP.GT.U32.AND P1, PT, R3, R95, PT ;  /* 0x0000005f0300720c */ /* 0x000fe20003f24070 */
        /* <DEDUP_REMOVED lines=21> */
[----:B------:R-:W-:-:S02]  /*184d0*/  IMAD.MOV.U32 R115, RZ, RZ, R110 ;  /* 0x000000ffff737224 */ /* 0x000fc400078e006e */
[----:B------:R-:W-:Y:S01]  /*184e0*/  IMAD.MOV.U32 R119, RZ, RZ, R113 ;  /* 0x000000ffff777224 */ /* 0x000fe200078e0071 */
[----:B------:R-:W2:Y:S01]  /*184f0*/  LDL.LU R110, [R1+0x65c] ;  /* 0x00065c00016e7983 */ /* 0x000ea20000300800 */
[----:B------:R-:W-:Y:S02]  /*18500*/  IMAD.MOV.U32 R111, RZ, RZ, R102 ;  /* 0x000000ffff6f7224 */ /* 0x000fe400078e0066 */
[----:B------:R-:W-:Y:S01]  /*18510*/  IMAD.MOV.U32 R136, RZ, RZ, R120 ;  /* 0x000000ffff887224 */ /* 0x000fe200078e0078 */
[----:B------:R-:W3:Y:S01]  /*18520*/  LDL.LU R113, [R1+0x60c] ;  /* 0x00060c0001717983 */ /* 0x000ee20000300800 */
[----:B------:R-:W-:Y:S02]  /*18530*/  IMAD.MOV.U32 R102, RZ, RZ, R127 ;  /* 0x000000ffff667224 */ /* 0x000fe400078e007f */
[----:B------:R-:W-:Y:S01]  /*18540*/  IMAD.MOV.U32 R120, RZ, RZ, R114 ;  /* 0x000000ffff787224 */ /* 0x000fe200078e0072 */
[----:B------:R-:W4:Y:S04]  /*18550*/  LDL.LU R127, [R1+0x718] ;  /* 0x00071800017f7983 */ /* 0x000f280000300800 */
[----:B------:R-:W3:Y:S01]  /*18560*/  LDL.LU R114, [R1+0x5f4] ;  /* 0x0005f40001727983 */ /* 0x000ee20000300800 */
[----:B------:R-:W-:Y:S01]  /*18570*/  ISETP.GT.U32.AND P6, PT, R3, R91, PT ;  /* 0x0000005b0300720c */ /* 0x000fe20003fc4070 */
[----:B------:R-:W-:-:S04]  /*18580*/  IMAD.HI.U32 R5, R4, R94, RZ ;  /* 0x0000005e04057227 */ /* 0x000fc800078e00ff */
[----:B------:R-:W-:-:S04]  /*18590*/  IMAD.MOV R5, RZ, RZ, -R5 ;  /* 0x000000ffff057224 */ /* 0x000fc800078e0a05 */
[----:B------:R-:W-:Y:S02]  /*185a0*/  IMAD R94, R3, R5, R94 ;  /* 0x00000005035e7224 */ /* 0x000fe400078e025e */
[----:B------:R-:W-:-:S04]  /*185b0*/  IMAD.HI.U32 R2, R4, R96, RZ ;  /* 0x0000006004027227 */ /* 0x000fc800078e00ff */
[----:B------:R-:W-:Y:S01]  /*185c0*/  @!P6 IMAD.IADD R91, R91, 0x1, -R3 ;  /* 0x000000015b5be824 */ /* 0x000fe200078e0a03 */
[----:B------:R-:W-:Y:S01]  /*185d0*/  ISETP.GT.U32.AND P6, PT, R3, R94, PT ;  /* 0x0000005e0300720c */ /* 0x000fe20003fc4070 */
[----:B------:R-:W-:-:S04]  /*185e0*/  IMAD.MOV R2, RZ, RZ, -R2 ;  /* 0x000000ffff027224 */ /* 0x000fc800078e0a02 */
[----:B------:R-:W-:Y:S01]  /*185f0*/  IMAD R96, R3, R2, R96 ;  /* 0x0000000203607224 */ /* 0x000fe200078e0260 */
[----:B------:R-:W-:-:S07]  /*18600*/  IABS R98, R132 ;  /* 0x0000008400627213 */ /* 0x000fce0000000000 */
[----:B------:R-:W-:Y:S01]  /*18610*/  @!P6 IMAD.IADD R94, R94, 0x1, -R3 ;  /* 0x000000015e5ee824 */ /* 0x000fe200078e0a03 */
[----:B------:R-:W-:Y:S01]  /*18620*/  ISETP.GT.U32.AND P6, PT, R3, R96, PT ;  /* 0x000000600300720c */ /* 0x000fe20003fc4070 */
[----:B------:R-:W-:Y:S01]  /*18630*/  IMAD.HI.U32 R2, R4, R98, RZ ;  /* 0x0000006204027227 */ /* 0x000fe200078e00ff */
[----:B------:R-:W-:-:S03]  /*18640*/  IABS R99, R131 ;  /* 0x0000008300637213 */ /* 0x000fc60000000000 */
[----:B------:R-:W-:Y:S01]  /*18650*/  IMAD.MOV R2, RZ, RZ, -R2 ;  /* 0x000000ffff027224 */ /* 0x000fe200078e0a02 */
[----:B------:R-:W-:-:S07]  /*18660*/  IABS R97, R133 ;  /* 0x0000008500617213 */ /* 0x000fce0000000000 */
[----:B------:R-:W-:Y:S02]  /*18670*/  @!P6 IMAD.IADD R96, R96, 0x1, -R3 ;  /* 0x000000016060e824 */ /* 0x000fe400078e0a03 */
[C---:B------:R-:W-:Y:S02]  /*18680*/  IMAD R98, R3.reuse, R2, R98 ;  /* 0x0000000203627224 */ /* 0x040fe400078e0262 */
[----:B------:R-:W-:Y:S01]  /*18690*/  IMAD.HI.U32 R2, R4, R99, RZ ;  /* 0x0000006304027227 */ /* 0x000fe200078e00ff */
[----:B------:R-:W-:-:S03]  /*186a0*/  ISETP.GT.U32.AND P6, PT, R3, R96, PT ;  /* 0x000000600300720c */ /* 0x000fc60003fc4070 */
[----:B------:R-:W-:Y:S01]  /*186b0*/  @!P5 IMAD.MOV R91, RZ, RZ, -R91 ;  /* 0x000000ffff5bd224 */ /* 0x000fe200078e0a5b */
[----:B------:R-:W-:Y:S01]  /*186c0*/  ISETP.GT.U32.AND P5, PT, R3, R94, PT ;  /* 0x0000005e0300720c */ /* 0x000fe20003fa4070 */
[----:B------:R-:W-:Y:S02]  /*186d0*/  IMAD.MOV R2, RZ, RZ, -R2 ;  /* 0x000000ffff027224 */ /* 0x000fe400078e0a02 */
[----:B------:R-:W-:-:S04]  /*186e0*/  IMAD.HI.U32 R5, R4, R97, RZ ;  /* 0x0000006104057227 */ /* 0x000fc800078e00ff */
[----:B------:R-:W-:Y:S02]  /*186f0*/  IMAD.MOV.U32 R138, RZ, RZ, R123 ;  /* 0x000000ffff8a7224 */ /* 0x000fe400078e007b */
[----:B------:R-:W-:Y:S02]  /*18700*/  IMAD.MOV.U32 R123, RZ, RZ, R118 ;  /* 0x000000ffff7b7224 */ /* 0x000fe400078e0076 */
[----:B------:R-:W-:Y:S02]  /*18710*/  IMAD R99, R3, R2, R99 ;  /* 0x0000000203637224 */ /* 0x000fe400078e0263 */
[----:B------:R-:W-:Y:S02]  /*18720*/  IMAD.MOV R5, RZ, RZ, -R5 ;  /* 0x000000ffff057224 */ /* 0x000fe400078e0a05 */
[----:B------:R-:W-:Y:S02]  /*18730*/  IMAD.MOV.U32 R118, RZ, RZ, R112 ;  /* 0x000000ffff767224 */ /* 0x000fe400078e0070 */
[----:B------:R-:W-:-:S02]  /*18740*/  IMAD.MOV.U32 R112, RZ, RZ, R101 ;  /* 0x000000ffff707224 */ /* 0x000fc400078e0065 */
[----:B------:R-:W-:Y:S01]  /*18750*/  IMAD.MOV.U32 R101, RZ, RZ, R100 ;  /* 0x000000ffff657224 */ /* 0x000fe200078e0064 */
[----:B------:R-:W-:Y:S01]  /*18760*/  IABS R100, R137 ;  /* 0x0000008900647213 */ /* 0x000fe20000000000 */
[----:B------:R-:W-:Y:S01]  /*18770*/  @!P2 IMAD.MOV R92, RZ, RZ, -R92 ;  /* 0x000000ffff5ca224 */ /* 0x000fe200078e0a5c */
[C---:B------:R-:W-:Y:S01]  /*18780*/  ISETP.GT.U32.AND P2, PT, R3.reuse, R95, PT ;  /* 0x0000005f0300720c */ /* 0x040fe20003f44070 */
[----:B------:R-:W-:Y:S01]  /*18790*/  @!P6 IMAD.IADD R96, R96, 0x1, -R3 ;  /* 0x000000016060e824 */ /* 0x000fe200078e0a03 */
[C---:B------:R-:W-:Y:S01]  /*187a0*/  ISETP.GT.U32.AND P6, PT, R3.reuse, R99, PT ;  /* 0x000000630300720c */ /* 0x040fe20003fc4070 */
[C---:B------:R-:W-:Y:S02]  /*187b0*/  IMAD R97, R3.reuse, R5, R97 ;  /* 0x0000000503617224 */ /* 0x040fe400078e0261 */
[----:B------:R-:W-:Y:S02]  /*187c0*/  @!P5 IMAD.IADD R94, R94, 0x1, -R3 ;  /* 0x000000015e5ed824 */ /* 0x000fe400078e0a03 */
[----:B------:R-:W-:Y:S01]  /*187d0*/  IMAD.HI.U32 R2, R4, R100, RZ ;  /* 0x0000006404027227 */ /* 0x000fe200078e00ff */
[----:B------:R-:W-:-:S03]  /*187e0*/  ISETP.GT.U32.AND P5, PT, R3, R97, PT ;  /* 0x000000610300720c */ /* 0x000fc60003fa4070 */
[----:B------:R-:W-:Y:S02]  /*187f0*/  IMAD.MOV R2, RZ, RZ, -R2 ;  /* 0x000000ffff027224 */ /* 0x000fe400078e0a02 */
[--C-:B------:R-:W-:Y:S02]  /*18800*/  @!P2 IMAD.IADD R95, R95, 0x1, -R3.reuse ;  /* 0x000000015f5fa824 */ /* 0x100fe400078e0a03 */
[----:B------:R-:W-:Y:S02]  /*18810*/  IMAD R100, R3, R2, R100 ;  /* 0x0000000203647224 */ /* 0x000fe400078e0264 */
[----:B------:R-:W-:Y:S02]  /*18820*/  @!P6 IMAD.IADD R99, R99, 0x1, -R3 ;  /* 0x000000016363e824 */ /* 0x000fe400078e0a03 */
[----:B------:R-:W-:Y:S01]  /*18830*/  @!P0 IMAD.MOV R93, RZ, RZ, -R93 ;  /* 0x000000ffff5d8224 */ /* 0x000fe200078e0a5d */
[----:B------:R-:W-:Y:S01]  /*18840*/  ISETP.GE.AND P0, PT, R133, RZ, PT ;  /* 0x000000ff8500720c */ /* 0x000fe20003f06270 */
[----:B------:R-:W-:Y:S01]  /*18850*/  @!P1 IMAD.MOV R96, RZ, RZ, -R96 ;  /* 0x000000ffff609224 */ /* 0x000fe200078e0a60 */
[----:B------:R-:W-:Y:S01]  /*18860*/  ISETP.GT.U32.AND P1, PT, R3, R100, PT ;  /* 0x000000640300720c */ /* 0x000fe20003f24070 */
[----:B------:R-:W-:-:S02]  /*18870*/  IMAD.MOV.U32 R133, RZ, RZ, R111 ;  /* 0x000000ffff857224 */ /* 0x000fc400078e006f */
[----:B------:R-:W-:Y:S01]  /*18880*/  @!P3 IMAD.MOV R95, RZ, RZ, -R95 ;  /* 0x000000ffff5fb224 */ /* 0x000fe200078e0a5f */
[----:B------:R-:W-:Y:S01]  /*18890*/  ISETP.GT.U32.AND P3, PT, R3, R99, PT ;  /* 0x000000630300720c */ /* 0x000fe20003f64070 */
[----:B------:R-:W-:Y:S01]  /*188a0*/  @!P5 IMAD.IADD R97, R97, 0x1, -R3 ;  /* 0x000000016161d824 */ /* 0x000fe200078e0a03 */
[----:B------:R-:W-:Y:S01]  /*188b0*/  ISETP.GE.AND P5, PT, R131, RZ, PT ;  /* 0x000000ff8300720c */ /* 0x000fe20003fa6270 */
[----:B------:R-:W-:Y:S02]  /*188c0*/  IMAD.MOV.U32 R134, RZ, RZ, R112 ;  /* 0x000000ffff867224 */ /* 0x000fe400078e0070 */
[----:B------:R-:W-:Y:S02]  /*188d0*/  IMAD.MOV.U32 R131, RZ, RZ, R116 ;  /* 0x000000ffff837224 */ /* 0x000fe400078e0074 */
[----:B------:R-:W-:Y:S02]  /*188e0*/  IMAD.MOV.U32 R141, RZ, RZ, R133 ;  /* 0x000000ffff8d7224 */ /* 0x000fe400078e0085 */
[----:B------:R-:W-:Y:S01]  /*188f0*/  IMAD.MOV.U32 R133, RZ, RZ, R130 ;  /* 0x000000ffff857224 */ /* 0x000fe200078e0082 */
        /* <DEDUP_REMOVED lines=14> */
[----:B------:R-:W-:-:S02]  /*189e0*/  IMAD.MOV.U32 R148, RZ, RZ, R132 ;  /* 0x000000ffff947224 */ /* 0x000fc400078e0084 */
[----:B------:R-:W-:Y:S01]  /*189f0*/  @!P1 IMAD.IADD R100, R100, 0x1, -R3 ;  /* 0x0000000164649824 */ /* 0x000fe200078e0a03 */
[----:B------:R-:W-:Y:S01]  /*18a00*/  ISETP.GE.AND P1, PT, R135, RZ, PT ;  /* 0x000000ff8700720c */ /* 0x000fe20003f26270 */
[----:B------:R-:W-:Y:S01]  /*18a10*/  IMAD.MOV.U32 R111, RZ, RZ, R101 ;  /* 0x000000ffff6f7224 */ /* 0x000fe200078e0065 */
[----:B------:R-:W-:Y:S01]  /*18a20*/  IABS R101, R136 ;  /* 0x0000008800657213 */ /* 0x000fe20000000000 */
[----:B------:R-:W-:Y:S01]  /*18a30*/  @!P3 IMAD.IADD R99, R99, 0x1, -R3 ;  /* 0x000000016363b824 */ /* 0x000fe200078e0a03 */
[----:B------:R-:W-:Y:S01]  /*18a40*/  ISETP.GE.AND P3, PT, R136, RZ, PT ;  /* 0x000000ff8800720c */ /* 0x000fe20003f66270 */
[----:B--2---:R-:W-:Y:S02]  /*18a50*/  IMAD.MOV.U32 R115, RZ, RZ, R110 ;  /* 0x000000ffff737224 */ /* 0x004fe400078e006e */
[----:B---3--:R-:W-:Y:S02]  /*18a60*/  IMAD.MOV.U32 R117, RZ, RZ, R114 ;  /* 0x000000ffff757224 */ /* 0x008fe400078e0072 */
[----:B------:R-:W-:-:S02]  /*18a70*/  IMAD.MOV.U32 R114, RZ, RZ, R113 ;  /* 0x000000ffff727224 */ /* 0x000fc400078e0071 */
[----:B------:R-:W2:Y:S04]  /*18a80*/  LDL.LU R113, [R1+0x604] ;  /* 0x0006040001717983 */ /* 0x000ea80000300800 */
[----:B------:R-:W3:Y:S04]  /*18a90*/  LDL.LU R110, [R1+0x664] ;  /* 0x00066400016e7983 */ /* 0x000ee80000300800 */
[----:B------:R-:W4:Y:S04]  /*18aa0*/  LDL.LU R132, [R1+0x5d0] ;  /* 0x0005d00001847983 */ /* 0x000f280000300800 */
[----:B------:R-:W2:Y:S04]  /*18ab0*/  LDL.LU R135, [R1+0x5d4] ;  /* 0x0005d40001877983 */ /* 0x000ea80000300800 */
[----:B------:R-:W3:Y:S01]  /*18ac0*/  LDL.LU R136, [R1+0x5e0] ;  /* 0x0005e00001887983 */ /* 0x000ee20000300800 */
[----:B------:R-:W-:Y:S01]  /*18ad0*/  @!P4 IMAD.MOV R94, RZ, RZ, -R94 ;  /* 0x000000ffff5ec224 */ /* 0x000fe200078e0a5e */
[----:B------:R-:W-:Y:S01]  /*18ae0*/  ISETP.GT.U32.AND P4, PT, R3, R98, PT ;  /* 0x000000620300720c */ /* 0x000fe20003f84070 */
[----:B------:R-:W-:-:S12]  /*18af0*/  IMAD.HI.U32 R2, R4, R101, RZ ;  /* 0x0000006504027227 */ /* 0x000fd800078e00ff */
[----:B------:R-:W-:-:S05]  /*18b00*/  @!P4 IMAD.IADD R98, R98, 0x1, -R3 ;  /* 0x000000016262c824 */ /* 0x000fca00078e0a03 */
[----:B------:R-:W-:Y:S01]  /*18b10*/  ISETP.GT.U32.AND P6, PT, R3, R98, PT ;  /* 0x000000620300720c */ /* 0x000fe20003fc4070 */
[----:B------:R-:W-:-:S04]  /*18b20*/  IMAD.MOV R2, RZ, RZ, -R2 ;  /* 0x000000ffff027224 */ /* 0x000fc800078e0a02 */
[----:B------:R-:W-:-:S08]  /*18b30*/  IMAD R101, R3, R2, R101 ;  /* 0x0000000203657224 */ /* 0x000fd000078e0265 */
[----:B------:R-:W-:Y:S01]  /*18b40*/  @!P6 IMAD.IADD R98, R98, 0x1, -R3 ;  /* 0x000000016262e824 */ /* 0x000fe200078e0a03 */
[C---:B------:R-:W-:Y:S02]  /*18b50*/  ISETP.GT.U32.AND P6, PT, R3.reuse, R101, PT ;  /* 0x000000650300720c */ /* 0x040fe40003fc4070 */
[----:B------:R-:W-:Y:S01]  /*18b60*/  ISETP.GT.U32.AND P4, PT, R3, R97, PT ;  /* 0x000000610300720c */ /* 0x000fe20003f84070 */
[----:B------:R-:W-:-:S10]  /*18b70*/  @!P2 IMAD.MOV R98, RZ, RZ, -R98 ;  /* 0x000000ffff62a224 */ /* 0x000fd400078e0a62 */
[----:B------:R-:W-:-:S05]  /*18b80*/  @!P6 IMAD.IADD R101, R101, 0x1, -R3 ;  /* 0x000000016565e824 */ /* 0x000fca00078e0a03 */
[----:B------:R-:W-:Y:S01]  /*18b90*/  ISETP.GT.U32.AND P2, PT, R3, R101, PT ;  /* 0x000000650300720c */ /* 0x000fe20003f44070 */
[----:B------:R-:W-:Y:S02]  /*18ba0*/  IMAD.MOV.U32 R109, RZ, RZ, R104 ;  /* 0x000000ffff6d7224 */ /* 0x000fe400078e0068 */
[----:B------:R-:W-:Y:S01]  /*18bb0*/  @!P4 IMAD.IADD R97, R97, 0x1, -R3 ;  /* 0x000000016161c824 */ /* 0x000fe200078e0a03 */
[----:B------:R-:W-:Y:S01]  /*18bc0*/  ISETP.GE.AND P4, PT, R137, RZ, PT ;  /* 0x000000ff8900720c */ /* 0x000fe20003f86270 */
        /* <DEDUP_REMOVED lines=8> */
[----:B----4-:R-:W-:Y:S02]  /*18c50*/  IMAD.MOV.U32 R137, RZ, RZ, R132 ;  /* 0x000000ffff897224 */ /* 0x010fe400078e0084 */
[----:B------:R-:W-:Y:S02]  /*18c60*/  IMAD.MOV.U32 R132, RZ, RZ, R128 ;  /* 0x000000ffff847224 */ /* 0x000fe400078e0080 */
[----:B------:R-:W4:Y:S01]  /*18c70*/  LDL.LU R128, [R1+0x630] ;  /* 0x0006300001807983 */ /* 0x000f220000300800 */
[----:B---3--:R-:W-:Y:S02]  /*18c80*/  IMAD.MOV.U32 R139, RZ, RZ, R136 ;  /* 0x000000ffff8b7224 */ /* 0x008fe400078e0088 */
[----:B------:R-:W-:Y:S02]  /*18c90*/  IMAD.MOV.U32 R136, RZ, RZ, R133 ;  /* 0x000000ffff887224 */ /* 0x000fe400078e0085 */
[----:B------:R-:W3:Y:S01]  /*18ca0*/  LDL.LU R133, [R1+0x698] ;  /* 0x0006980001857983 */ /* 0x000ee20000300800 */
[----:B------:R-:W-:-:S04]  /*18cb0*/  IMAD.HI.U32 R6, R4, R102, RZ ;  /* 0x0000006604067227 */ /* 0x000fc800078e00ff */
[----:B------:R-:W-:Y:S01]  /*18cc0*/  IMAD.MOV R6, RZ, RZ, -R6 ;  /* 0x000000ffff067224 */ /* 0x000fe200078e0a06 */
[----:B------:R-:W-:-:S03]  /*18cd0*/  IABS R104, R138 ;  /* 0x0000008a00687213 */ /* 0x000fc60000000000 */
[C---:B------:R-:W-:Y:S02]  /*18ce0*/  IMAD R102, R3.reuse, R6, R102 ;  /* 0x0000000603667224 */ /* 0x040fe400078e0266 */
[----:B------:R-:W-:Y:S01]  /*18cf0*/  @!P0 IMAD.MOV R97, RZ, RZ, -R97 ;  /* 0x000000ffff618224 */ /* 0x000fe200078e0a61 */
[C---:B------:R-:W-:Y:S01]  /*18d00*/  ISETP.GT.U32.AND P0, PT, R3.reuse, R100, PT ;  /* 0x000000640300720c */ /* 0x040fe20003f04070 */
[----:B------:R-:W-:Y:S01]  /*18d10*/  IMAD.HI.U32 R2, R4, R104, RZ ;  /* 0x0000006804027227 */ /* 0x000fe200078e00ff */
[----:B------:R-:W-:-:S03]  /*18d20*/  ISETP.GT.U32.AND P6, PT, R3, R102, PT ;  /* 0x000000660300720c */ /* 0x000fc60003fc4070 */
[----:B------:R-:W-:Y:S02]  /*18d30*/  IMAD.MOV R2, RZ, RZ, -R2 ;  /* 0x000000ffff027224 */ /* 0x000fe400078e0a02 */
[----:B------:R-:W-:-:S04]  /*18d40*/  IMAD.HI.U32 R5, R4, R103, RZ ;  /* 0x0000006704057227 */ /* 0x000fc800078e00ff */
[C---:B------:R-:W-:Y:S02]  /*18d50*/  IMAD R104, R3.reuse, R2, R104 ;  /* 0x0000000203687224 */ /* 0x040fe400078e0268 */
[----:B------:R-:W-:Y:S02]  /*18d60*/  IMAD.MOV R5, RZ, RZ, -R5 ;  /* 0x000000ffff057224 */ /* 0x000fe400078e0a05 */
[----:B------:R-:W-:Y:S02]  /*18d70*/  IMAD.MOV.U32 R142, RZ, RZ, R134 ;  /* 0x000000ffff8e7224 */ /* 0x000fe400078e0086 */
[----:B------:R-:W-:Y:S01]  /*18d80*/  @!P0 IMAD.IADD R100, R100, 0x1, -R3 ;  /* 0x0000000164648824 */ /* 0x000fe200078e0a03 */
[C---:B------:R-:W-:Y:S01]  /*18d90*/  ISETP.GT.U32.AND P0, PT, R3.reuse, R104, PT ;  /* 0x000000680300720c */ /* 0x040fe20003f04070 */
[----:B------:R-:W-:Y:S01]  /*18da0*/  IMAD.MOV.U32 R134, RZ, RZ, R105 ;  /* 0x000000ffff867224 */ /* 0x000fe200078e0069 */
[----:B------:R-:W-:Y:S01]  /*18db0*/  IABS R105, R140 ;  /* 0x0000008c00697213 */ /* 0x000fe20000000000 */
[----:B------:R-:W-:-:S02]  /*18dc0*/  IMAD R103, R3, R5, R103 ;  /* 0x0000000503677224 */ /* 0x000fc400078e0267 */
[----:B------:R-:W-:Y:S02]  /*18dd0*/  @!P6 IMAD.IADD R102, R102, 0x1, -R3 ;  /* 0x000000016666e824 */ /* 0x000fe400078e0a03 */
[----:B------:R-:W-:Y:S01]  /*18de0*/  @!P5 IMAD.MOV R99, RZ, RZ, -R99 ;  /* 0x000000ffff63d224 */ /* 0x000fe200078e0a63 */
[C---:B------:R-:W-:Y:S01]  /*18df0*/  ISETP.GT.U32.AND P5, PT, R3.reuse, R103, PT ;  /* 0x000000670300720c */ /* 0x040fe20003fa4070 */
[----:B------:R-:W-:Y:S01]  /*18e00*/  IMAD.HI.U32 R5, R4, R105, RZ ;  /* 0x0000006904057227 */ /* 0x000fe200078e00ff */
[----:B------:R-:W-:-:S03]  /*18e10*/  ISETP.GT.U32.AND P6, PT, R3, R102, PT ;  /* 0x000000660300720c */ /* 0x000fc60003fc4070 */
[----:B------:R-:W-:Y:S02]  /*18e20*/  IMAD.MOV R5, RZ, RZ, -R5 ;  /* 0x000000ffff057224 */ /* 0x000fe400078e0a05 */
[----:B------:R-:W-:Y:S02]  /*18e30*/  @!P0 IMAD.IADD R104, R104, 0x1, -R3 ;  /* 0x0000000168688824 */ /* 0x000fe400078e0a03 */
[C---:B------:R-:W-:Y:S02]  /*18e40*/  IMAD R105, R3.reuse, R5, R105 ;  /* 0x0000000503697224 */ /* 0x040fe400078e0269 */
[----:B------:R-:W-:Y:S01]  /*18e50*/  @!P4 IMAD.MOV R100, RZ, RZ, -R100 ;  /* 0x000000ffff64c224 */ /* 0x000fe200078e0a64 */
[----:B------:R-:W-:Y:S01]  /*18e60*/  ISETP.GT.U32.AND P4, PT, R3, R104, PT ;  /* 0x000000680300720c */ /* 0x000fe20003f84070 */
[--C-:B------:R-:W-:Y:S01]  /*18e70*/  @!P5 IMAD.IADD R103, R103, 0x1, -R3.reuse ;  /* 0x000000016767d824 */ /* 0x100fe200078e0a03 */
[----:B------:R-:W-:Y:S01]  /*18e80*/  IABS R106, R141 ;  /* 0x0000008d006a7213 */ /* 0x000fe20000000000 */
[----:B------:R-:W-:Y:S01]  /*18e90*/  @!P6 IMAD.IADD R102, R102, 0x1, -R3 ;  /* 0x000000016666e824 */ /* 0x000fe200078e0a03 */
[----:B------:R-:W-:-:S02]  /*18ea0*/  ISETP.GT.U32.AND P6, PT, R3, R105, PT ;  /* 0x000000690300720c */ /* 0x000fc40003fc4070 */
[----:B------:R-:W-:Y:S01]  /*18eb0*/  ISETP.GT.U32.AND P5, PT, R3, R103, PT ;  /* 0x000000670300720c */ /* 0x000fe20003fa4070 */
[----:B------:R-:W-:Y:S01]  /*18ec0*/  IMAD.HI.U32 R2, R4, R106, RZ ;  /* 0x0000006a04027227 */ /* 0x000fe200078e00ff */
[----:B------:R-:W-:-:S03]  /*18ed0*/  ISETP.GE.AND P0, PT, R138, RZ, PT ;  /* 0x000000ff8a00720c */ /* 0x000fc60003f06270 */
[----:B------:R-:W-:Y:S02]  /*18ee0*/  IMAD.MOV R2, RZ, RZ, -R2 ;  /* 0x000000ffff027224 */ /* 0x000fe400078e0a02 */
[----:B------:R-:W-:Y:S02]  /*18ef0*/  IMAD.MOV.U32 R109, RZ, RZ, R107 ;  /* 0x000000ffff6d7224 */ /* 0x000fe400078e006b */
[----:B------:R-:W-:Y:S02]  /*18f00*/  IMAD.MOV.U32 R146, RZ, RZ, R137 ;  /* 0x000000ffff927224 */ /* 0x000fe400078e0089 */
[----:B--2---:R-:W-:Y:S02]  /*18f10*/  IMAD.MOV.U32 R138, RZ, RZ, R135 ;  /* 0x000000ffff8a7224 */ /* 0x004fe400078e0087 */
[----:B------:R-:W-:Y:S02]  /*18f20*/  IMAD.MOV.U32 R137, RZ, RZ, R134 ;  /* 0x000000ffff897224 */ /* 0x000fe400078e0086 */
[----:B------:R-:W-:Y:S01]  /*18f30*/  @!P4 IMAD.IADD R104, R104, 0x1, -R3 ;  /* 0x000000016868c824 */ /* 0x000fe200078e0a03 */
[----:B------:R-:W-:Y:S01]  /*18f40*/  ISETP.GE.AND P4, PT, R140, RZ, PT ;  /* 0x000000ff8c00720c */ /* 0x000fe20003f86270 */
[----:B------:R-:W-:-:S02]  /*18f50*/  IMAD R106, R3, R2, R106 ;  /* 0x00000002036a7224 */ /* 0x000fc400078e026a */
[----:B------:R-:W-:Y:S02]  /*18f60*/  @!P6 IMAD.IADD R105, R105, 0x1, -R3 ;  /* 0x000000016969e824 */ /* 0x000fe400078e0a03 */
[----:B------:R-:W-:Y:S02]  /*18f70*/  IMAD.MOV.U32 R135, RZ, RZ, R109 ;  /* 0x000000ffff877224 */ /* 0x000fe400078e006d */
[----:B------:R-:W-:Y:S02]  /*18f80*/  IMAD.MOV.U32 R140, RZ, RZ, R139 ;  /* 0x000000ffff8c7224 */ /* 0x000fe400078e008b */
[----:B------:R-:W-:Y:S02]  /*18f90*/  IMAD.MOV.U32 R134, RZ, RZ, R108 ;  /* 0x000000ffff867224 */ /* 0x000fe400078e006c */
[----:B------:R-:W-:Y:S02]  /*18fa0*/  IMAD.MOV.U32 R139, RZ, RZ, R138 ;  /* 0x000000ffff8b7224 */ /* 0x000fe400078e008a */
[----:B------:R-:W-:-:S02]  /*18fb0*/  IMAD.MOV.U32 R138, RZ, RZ, R137 ;  /* 0x000000ffff8a7224 */ /* 0x000fc400078e0089 */
[----:B------:R-:W-:Y:S01]  /*18fc0*/  @!P5 IMAD.IADD R103, R103, 0x1, -R3 ;  /* 0x000000016767d824 */ /* 0x000fe200078e0a03 */
[C---:B------:R-:W-:Y:S01]  /*18fd0*/  ISETP.GT.U32.AND P5, PT, R3.reuse, R106, PT ;  /* 0x0000006a0300720c */ /* 0x040fe20003fa4070 */
[----:B------:R-:W-:Y:S02]  /*18fe0*/  IMAD.MOV.U32 R137, RZ, RZ, R136 ;  /* 0x000000ffff897224 */ /* 0x000fe400078e0088 */
[----:B------:R-:W-:Y:S01]  /*18ff0*/  @!P3 IMAD.MOV R101, RZ, RZ, -R101 ;  /* 0x000000ffff65b224 */ /* 0x000fe200078e0a65 */
[----:B------:R-:W-:Y:S01]  /*19000*/  ISETP.GT.U32.AND P3, PT, R3, R105, PT ;  /* 0x000000690300720c */ /* 0x000fe20003f64070 */
[----:B------:R-:W-:Y:S02]  /*19010*/  IMAD.MOV.U32 R136, RZ, RZ, R135 ;  /* 0x000000ffff887224 */ /* 0x000fe400078e0087 */
[----:B------:R-:W-:Y:S02]  /*19020*/  IMAD.MOV.U32 R135, RZ, RZ, R134 ;  /* 0x000000ffff877224 */ /* 0x000fe400078e0086 */
[----:B------:R-:W-:-:S02]  /*19030*/  IMAD.MOV.U32 R145, RZ, RZ, R139 ;  /* 0x000000ffff917224 */ /* 0x000fc400078e008b */
[----:B------:R-:W-:Y:S02]  /*19040*/  IMAD.MOV.U32 R139, RZ, RZ, R138 ;  /* 0x000000ffff8b7224 */ /* 0x000fe400078e008a */
[----:B------:R-:W-:Y:S02]  /*19050*/  IMAD.MOV.U32 R138, RZ, RZ, R137 ;  /* 0x000000ffff8a7224 */ /* 0x000fe400078e0089 */
[----:B------:R-:W-:Y:S02]  /*19060*/  IMAD.MOV.U32 R137, RZ, RZ, R136 ;  /* 0x000000ffff897224 */ /* 0x000fe400078e0088 */
[----:B------:R-:W-:Y:S02]  /*19070*/  IMAD.MOV.U32 R136, RZ, RZ, R135 ;  /* 0x000000ffff887224 */ /* 0x000fe400078e0087 */
[--C-:B------:R-:W-:Y:S01]  /*19080*/  @!P5 IMAD.IADD R106, R106, 0x1, -R3.reuse ;  /* 0x000000016a6ad824 */ /* 0x100fe200078e0a03 */
[----:B------:R-:W-:Y:S01]  /*19090*/  ISETP.GE.AND P5, PT, R141, RZ, PT ;  /* 0x000000ff8d00720c */ /* 0x000fe20003fa6270 */
[----:B------:R-:W-:-:S02]  /*190a0*/  @!P3 IMAD.IADD R105, R105, 0x1, -R3 ;  /* 0x000000016969b824 */ /* 0x000fc400078e0a03 */
[----:B------:R-:W-:Y:S01]  /*190b0*/  IMAD.MOV.U32 R144, RZ, RZ, R140 ;  /* 0x000000ffff907224 */ /* 0x000fe200078e008c */
[----:B------:R-:W-:Y:S01]  /*190c0*/  IABS R109, R142 ;  /* 0x0000008e006d7213 */ /* 0x000fe20000000000 */
[----:B------:R-:W-:Y:S01]  /*190d0*/  @!P4 IMAD.MOV R105, RZ, RZ, -R105 ;  /* 0x000000ffff69c224 */ /* 0x000fe200078e0a69 */
[----:B------:R-:W-:Y:S01]  /*190e0*/  ISETP.GE.AND P4, PT, R142, RZ, PT ;  /* 0x000000ff8e00720c */ /* 0x000fe20003f86270 */
[----:B---3--:R-:W-:Y:S02]  /*190f0*/  IMAD.MOV.U32 R134, RZ, RZ, R133 ;  /* 0x000000ffff867224 */ /* 0x008fe400078e0085 */
        /* <DEDUP_REMOVED lines=25> */
[----:B----4-:R-:W-:Y:S02]  /*19290*/  IMAD.MOV.U32 R129, RZ, RZ, R128 ;  /* 0x000000ffff817224 */ /* 0x010fe400078e0080 */
[----:B------:R-:W-:Y:S01]  /*192a0*/  IMAD.MOV.U32 R112, RZ, RZ, R251 ;  /* 0x000000ffff707224 */ /* 0x000fe200078e00fb */
[----:B------:R-:W2:Y:S01]  /*192b0*/  LDL.LU R128, [R1+0x64c] ;  /* 0x00064c0001807983 */ /* 0x000ea20000300800 */
[----:B------:R-:W-:-:S03]  /*192c0*/  IMAD.MOV.U32 R155, RZ, RZ, R141 ;  /* 0x000000ffff9b7224 */ /* 0x000fc600078e008d */
[----:B------:R-:W3:Y:S04]  /*192d0*/  LDL.LU R251, [R1+0x648] ;  /* 0x0006480001fb7983 */ /* 0x000ee80000300800 */
[----:B------:R-:W4:Y:S01]  /*192e0*/  LDL.LU R141, [R1+0x5fc] ;  /* 0x0005fc00018d7983 */ /* 0x000f220000300800 */
[----:B------:R-:W-:-:S05]  /*192f0*/  IABS R107, R148 ;  /* 0x00000094006b7213 */ /* 0x000fca0000000000 */
[----:B------:R-:W-:-:S04]  /*19300*/  IMAD.HI.U32 R2, R4, R107, RZ ;  /* 0x0000006b04027227 */ /* 0x000fc800078e00ff */
[----:B------:R-:W-:-:S04]  /*19310*/  IMAD.MOV R2, RZ, RZ, -R2 ;  /* 0x000000ffff027224 */ /* 0x000fc800078e0a02 */
[----:B------:R-:W-:-:S05]  /*19320*/  IMAD R107, R3, R2, R107 ;  /* 0x00000002036b7224 */ /* 0x000fca00078e026b */
[----:B------:R-:W-:Y:S01]  /*19330*/  ISETP.GT.U32.AND P6, PT, R3, R107, PT ;  /* 0x0000006b0300720c */ /* 0x000fe20003fc4070 */
[----:B------:R-:W-:Y:S01]  /*19340*/  IMAD.HI.U32 R2, R4, R109, RZ ;  /* 0x0000006d04027227 */ /* 0x000fe200078e00ff */
[----:B------:R-:W-:-:S03]  /*19350*/  IABS R108, R147 ;  /* 0x00000093006c7213 */ /* 0x000fc60000000000 */
[----:B------:R-:W-:Y:S01]  /*19360*/  IMAD.MOV.U32 R117, RZ, RZ, R110 ;  /* 0x000000ffff757224 */ /* 0x000fe200078e006e */
[----:B------:R-:W-:Y:S01]  /*19370*/  IABS R110, R143 ;  /* 0x0000008f006e7213 */ /* 0x000fe20000000000 */
[----:B------:R-:W-:-:S06]  /*19380*/  IMAD.MOV R2, RZ, RZ, -R2 ;  /* 0x000000ffff027224 */ /* 0x000fcc00078e0a02 */
[----:B------:R-:W-:Y:S02]  /*19390*/  @!P6 IMAD.IADD R107, R107, 0x1, -R3 ;  /* 0x000000016b6be824 */ /* 0x000fe400078e0a03 */
[C---:B------:R-:W-:Y:S02]  /*193a0*/  IMAD R109, R3.reuse, R2, R109 ;  /* 0x00000002036d7224 */ /* 0x040fe400078e026d */
[----:B------:R-:W-:Y:S01]  /*193b0*/  IMAD.HI.U32 R2, R4, R110, RZ ;  /* 0x0000006e04027227 */ /* 0x000fe200078e00ff */
[----:B------:R-:W-:-:S03]  /*193c0*/  ISETP.GT.U32.AND P6, PT, R3, R107, PT ;  /* 0x0000006b0300720c */ /* 0x000fc60003fc4070 */
[----:B------:R-:W-:-:S04]  /*193d0*/  IMAD.HI.U32 R5, R4, R108, RZ ;  /* 0x0000006c04057227 */ /* 0x000fc800078e00ff */
[----:B------:R-:W-:Y:S02]  /*193e0*/  IMAD.MOV R2, RZ, RZ, -R2 ;  /* 0x000000ffff027224 */ /* 0x000fe400078e0a02 */
[----:B------:R-:W-:Y:S01]  /*193f0*/  IMAD.MOV R5, RZ, RZ, -R5 ;  /* 0x000000ffff057224 */ /* 0x000fe200078e0a05 */
[C---:B------:R-:W-:Y:S01]  /*19400*/  ISETP.GT.U32.AND P3, PT, R3.reuse, R109, PT ;  /* 0x0000006d0300720c */ /* 0x040fe20003f64070 */
[C---:B------:R-:W-:Y:S02]  /*19410*/  IMAD R110, R3.reuse, R2, R110 ;  /* 0x00000002036e7224 */ /* 0x040fe400078e026e */
[----:B------:R-:W-:Y:S02]  /*19420*/  IMAD R108, R3, R5, R108 ;  /* 0x00000005036c7224 */ /* 0x000fe400078e026c */
[----:B------:R-:W-:Y:S01]  /*19430*/  @!P6 IMAD.IADD R107, R107, 0x1, -R3 ;  /* 0x000000016b6be824 */ /* 0x000fe200078e0a03 */
[C---:B------:R-:W-:Y:S01]  /*19440*/  ISETP.GT.U32.AND P6, PT, R3.reuse, R110, PT ;  /* 0x0000006e0300720c */ /* 0x040fe20003fc4070 */
[----:B------:R-:W-:Y:S01]  /*19450*/  @!P2 IMAD.MOV R103, RZ, RZ, -R103 ;  /* 0x000000ffff67a224 */ /* 0x000fe200078e0a67 */
[C---:B------:R-:W-:Y:S01]  /*19460*/  ISETP.GT.U32.AND P2, PT, R3.reuse, R108, PT ;  /* 0x0000006c0300720c */ /* 0x040fe20003f44070 */
[----:B------:R-:W-:Y:S01]  /*19470*/  @!P1 IMAD.MOV R102, RZ, RZ, -R102 ;  /* 0x000000ffff669224 */ /* 0x000fe200078e0a66 */
[----:B------:R-:W-:-:S03]  /*19480*/  ISETP.GT.U32.AND P1, PT, R3, R106, PT ;  /* 0x0000006a0300720c */ /* 0x000fc60003f24070 */
[----:B------:R-:W-:-:S06]  /*19490*/  @!P3 IMAD.IADD R109, R109, 0x1, -R3 ;  /* 0x000000016d6db824 */ /* 0x000fcc00078e0a03 */
[--C-:B------:R-:W-:Y:S01]  /*194a0*/  @!P6 IMAD.IADD R110, R110, 0x1, -R3.reuse ;  /* 0x000000016e6ee824 */ /* 0x100fe200078e0a03 */
[----:B------:R-:W-:Y:S01]  /*194b0*/  ISETP.GT.U32.AND P6, PT, R3, R109, PT ;  /* 0x0000006d0300720c */ /* 0x000fe20003fc4070 */
[--C-:B------:R-:W-:Y:S02]  /*194c0*/  @!P2 IMAD.IADD R108, R108, 0x1, -R3.reuse ;  /* 0x000000016c6ca824 */ /* 0x100fe400078e0a03 */
[----:B------:R-:W-:-:S03]  /*194d0*/  @!P1 IMAD.IADD R106, R106, 0x1, -R3 ;  /* 0x000000016a6a9824 */ /* 0x000fc600078e0a03 */
[----:B------:R-:W-:Y:S01]  /*194e0*/  ISETP.GT.U32.AND P2, PT, R3, R108, PT ;  /* 0x0000006c0300720c */ /* 0x000fe20003f44070 */
[----:B------:R-:W-:Y:S01]  /*194f0*/  IMAD.MOV.U32 R140, RZ, RZ, R119 ;  /* 0x000000ffff8c7224 */ /* 0x000fe200078e0077 */
[----:B------:R-:W-:Y:S01]  /*19500*/  ISETP.GE.AND P1, PT, R147, RZ, PT ;  /* 0x000000ff9300720c */ /* 0x000fe20003f26270 */
[----:B------:R-:W-:Y:S02]  /*19510*/  IMAD.MOV.U32 R119, RZ, RZ, R112 ;  /* 0x000000ffff777224 */ /* 0x000fe400078e0070 */
[----:B------:R-:W-:Y:S01]  /*19520*/  IMAD.MOV.U32 R151, RZ, RZ, R142 ;  /* 0x000000ffff977224 */ /* 0x000fe200078e008e */
[----:B------:R-:W-:Y:S01]  /*19530*/  ISETP.GE.AND P3, PT, R143, RZ, PT ;  /* 0x000000ff8f00720c */ /* 0x000fe20003f66270 */
[----:B------:R-:W-:Y:S01]  /*19540*/  IMAD.MOV.U32 R142, RZ, RZ, R113 ;  /* 0x000000ffff8e7224 */ /* 0x000fe200078e0071 */
[----:B------:R-:W-:Y:S01]  /*19550*/  IABS R113, R144 ;  /* 0x0000009000717213 */ /* 0x000fe20000000000 */
[----:B------:R-:W-:Y:S02]  /*19560*/  IMAD.MOV.U32 R143, RZ, RZ, R119 ;  /* 0x000000ffff8f7224 */ /* 0x000fe400078e0077 */
[----:B------:R-:W-:Y:S01]  /*19570*/  @!P6 IMAD.IADD R109, R109, 0x1, -R3 ;  /* 0x000000016d6de824 */ /* 0x000fe200078e0a03 */
[----:B------:R-:W-:Y:S01]  /*19580*/  ISETP.GE.AND P6, PT, R144, RZ, PT ;  /* 0x000000ff9000720c */ /* 0x000fe20003fc6270 */
[----:B------:R-:W-:-:S02]  /*19590*/  IMAD.MOV.U32 R144, RZ, RZ, R142 ;  /* 0x000000ffff907224 */ /* 0x000fc400078e008e */
[----:B------:R-:W-:Y:S01]  /*195a0*/  @!P2 IMAD.IADD R108, R108, 0x1, -R3 ;  /* 0x000000016c6ca824 */ /* 0x000fe200078e0a03 */
[----:B------:R-:W-:Y:S01]  /*195b0*/  IABS R112, R145 ;  /* 0x0000009100707213 */ /* 0x000fe20000000000 */
[----:B------:R-:W-:Y:S01]  /*195c0*/  IMAD.MOV.U32 R142, RZ, RZ, R140 ;  /* 0x000000ffff8e7224 */ /* 0x000fe200078e008c */
[----:B------:R-:W2:Y:S01]  /*195d0*/  LDL.LU R119, [R1+0x624] ;  /* 0x0006240001777983 */ /* 0x000ea20000300800 */
[----:B------:R-:W-:Y:S02]  /*195e0*/  IMAD.MOV.U32 R157, RZ, RZ, R143 ;  /* 0x000000ffff9d7224 */ /* 0x000fe400078e008f */
[----:B------:R-:W-:Y:S02]  /*195f0*/  IMAD.MOV.U32 R140, RZ, RZ, R138 ;  /* 0x000000ffff8c7224 */ /* 0x000fe400078e008a */
[----:B------:R-:W-:Y:S02]  /*19600*/  IMAD.MOV.U32 R138, RZ, RZ, R136 ;  /* 0x000000ffff8a7224 */ /* 0x000fe400078e0088 */
[----:B------:R-:W-:-:S02]  /*19610*/  IMAD.MOV.U32 R136, RZ, RZ, R134 ;  /* 0x000000ffff887224 */ /* 0x000fc400078e0086 */
[----:B------:R-:W-:Y:S02]  /*19620*/  IMAD.MOV.U32 R134, RZ, RZ, R132 ;  /* 0x000000ffff867224 */ /* 0x000fe400078e0084 */
[----:B------:R-:W-:Y:S02]  /*19630*/  IMAD.MOV.U32 R132, RZ, RZ, R131 ;  /* 0x000000ffff847224 */ /* 0x000fe400078e0083 */
[----:B------:R-:W-:Y:S01]  /*19640*/  @!P1 IMAD.MOV R108, RZ, RZ, -R108 ;  /* 0x000000ffff6c9224 */ /* 0x000fe200078e0a6c */
[----:B------:R-:W-:Y:S01]  /*19650*/  ISETP.GE.AND P1, PT, R145, RZ, PT ;  /* 0x000000ff9100720c */ /* 0x000fe20003f26270 */
[----:B------:R-:W-:Y:S02]  /*19660*/  IMAD.MOV.U32 R131, RZ, RZ, R122 ;  /* 0x000000ffff837224 */ /* 0x000fe400078e007a */
[----:B------:R-:W-:Y:S02]  /*19670*/  IMAD.MOV.U32 R122, RZ, RZ, R118 ;  /* 0x000000ffff7a7224 */ /* 0x000fe400078e0076 */
[----:B------:R-:W-:-:S02]  /*19680*/  IMAD.MOV.U32 R118, RZ, RZ, R116 ;  /* 0x000000ffff767224 */ /* 0x000fc400078e0074 */
[----:B------:R-:W-:Y:S01]  /*19690*/  @!P0 IMAD.MOV R104, RZ, RZ, -R104 ;  /* 0x000000ffff688224 */ /* 0x000fe200078e0a68 */
[----:B------:R-:W-:Y:S01]  /*196a0*/  ISETP.GE.AND P0, PT, R148, RZ, PT ;  /* 0x000000ff9400720c */ /* 0x000fe20003f06270 */
        /* <DEDUP_REMOVED lines=9> */
[----:B---3--:R-:W-:Y:S02]  /*19740*/  IMAD.MOV.U32 R116, RZ, RZ, R251 ;  /* 0x000000ffff747224 */ /* 0x008fe400078e00fb */
[----:B------:R-:W-:Y:S01]  /*19750*/  IMAD.MOV.U32 R141, RZ, RZ, R127 ;  /* 0x000000ffff8d7224 */ /* 0x000fe200078e007f */
[----:B------:R-:W3:Y:S01]  /*19760*/  LDL.LU R251, [R1+0x6c8] ;  /* 0x0006c80001fb7983 */ /* 0x000ee20000300800 */
[----:B--2---:R-:W-:-:S02]  /*19770*/  IMAD.MOV.U32 R117, RZ, RZ, R128 ;  /* 0x000000ffff757224 */ /* 0x004fc400078e0080 */
[----:B------:R-:W-:Y:S01]  /*19780*/  IMAD.MOV.U32 R127, RZ, RZ, R126 ;  /* 0x000000ffff7f7224 */ /* 0x000fe200078e007e */
[----:B------:R-:W2:Y:S01]  /*19790*/  LDL.LU R128, [R1+0x730] ;  /* 0x0007300001807983 */ /* 0x000ea20000300800 */
[----:B------:R-:W-:-:S03]  /*197a0*/  IMAD.MOV.U32 R126, RZ, RZ, R129 ;  /* 0x000000ffff7e7224 */ /* 0x000fc600078e0081 */
[----:B------:R-:W4:Y:S04]  /*197b0*/  LDL.LU R129, [R1+0x688] ;  /* 0x0006880001817983 */ /* 0x000f280000300800 */
[----:B------:R-:W3:Y:S04]  /*197c0*/  LDL R147, [R1+0x608] ;  /* 0x0006080001937983 */ /* 0x000ee80000100800 */
[----:B------:R-:W2:Y:S01]  /*197d0*/  LDL.LU R148, [R1+0x610] ;  /* 0x0006100001947983 */ /* 0x000ea20000300800 */
[----:B------:R-:W-:Y:S01]  /*197e0*/  IMAD.MOV.U32 R120, RZ, RZ, R111 ;  /* 0x000000ffff787224 */ /* 0x000fe200078e006f */
[----:B------:R-:W-:Y:S01]  /*197f0*/  IABS R111, R146 ;  /* 0x00000092006f7213 */ /* 0x000fe20000000000 */
[----:B------:R-:W-:-:S04]  /*19800*/  @!P5 IMAD.MOV R106, RZ, RZ, -R106 ;  /* 0x000000ffff6ad224 */ /* 0x000fc800078e0a6a */
[----:B------:R-:W-:Y:S01]  /*19810*/  IMAD.HI.U32 R2, R4, R111, RZ ;  /* 0x0000006f04027227 */ /* 0x000fe200078e00ff */
[----:B------:R-:W-:-:S03]  /*19820*/  ISETP.GT.U32.AND P5, PT, R3, R110, PT ;  /* 0x0000006e0300720c */ /* 0x000fc60003fa4070 */
[----:B------:R-:W-:-:S04]  /*19830*/  IMAD.MOV R2, RZ, RZ, -R2 ;  /* 0x000000ffff027224 */ /* 0x000fc800078e0a02 */
[----:B------:R-:W-:Y:S02]  /*19840*/  IMAD R111, R3, R2, R111 ;  /* 0x00000002036f7224 */ /* 0x000fe400078e026f */
[----:B------:R-:W-:-:S04]  /*19850*/  IMAD.HI.U32 R2, R4, R113, RZ ;  /* 0x0000007104027227 */ /* 0x000fc800078e00ff */
[----:B------:R-:W-:Y:S02]  /*19860*/  IMAD.MOV R2, RZ, RZ, -R2 ;  /* 0x000000ffff027224 */ /* 0x000fe400078e0a02 */
[----:B------:R-:W-:Y:S02]  /*19870*/  @!P5 IMAD.IADD R110, R110, 0x1, -R3 ;  /* 0x000000016e6ed824 */ /* 0x000fe400078e0a03 */
[----:B------:R-:W-:Y:S02]  /*19880*/  IMAD R113, R3, R2, R113 ;  /* 0x0000000203717224 */ /* 0x000fe400078e0271 */
[----:B------:R-:W-:-:S03]  /*19890*/  @!P3 IMAD.MOV R110, RZ, RZ, -R110 ;  /* 0x000000ffff6eb224 */ /* 0x000fc600078e0a6e */
[----:B------:R-:W-:Y:S01]  /*198a0*/  ISETP.GT.U32.AND P3, PT, R3, R113, PT ;  /* 0x000000710300720c */ /* 0x000fe20003f64070 */
[----:B------:R-:W-:Y:S02]  /*198b0*/  IMAD.MOV.U32 R149, RZ, RZ, R142 ;  /* 0x000000ffff957224 */ /* 0x000fe400078e008e */
[----:B------:R-:W-:Y:S02]  /*198c0*/  IMAD.MOV.U32 R153, RZ, RZ, R144 ;  /* 0x000000ffff997224 */ /* 0x000fe400078e0090 */
[----:B------:R-:W-:Y:S02]  /*198d0*/  IMAD.MOV.U32 R144, RZ, RZ, R131 ;  /* 0x000000ffff907224 */ /* 0x000fe400078e0083 */
[----:B------:R-:W-:Y:S02]  /*198e0*/  IMAD.MOV.U32 R131, RZ, RZ, R123 ;  /* 0x000000ffff837224 */ /* 0x000fe400078e007b */
[----:B------:R-:W-:Y:S01]  /*198f0*/  IMAD.MOV.U32 R123, RZ, RZ, R115 ;  /* 0x000000ffff7b7224 */ /* 0x000fe200078e0073 */
[----:B------:R-:W-:-:S03]  /*19900*/  IABS R115, R149 ;  /* 0x0000009500737213 */ /* 0x000fc60000000000 */
[----:B------:R-:W-:Y:S01]  /*19910*/  @!P3 IMAD.IADD R113, R113, 0x1, -R3 ;  /* 0x000000017171b824 */ /* 0x000fe200078e0a03 */
[----:B------:R-:W-:Y:S02]  /*19920*/  ISETP.GE.AND P3, PT, R149, RZ, PT ;  /* 0x000000ff9500720c */ /* 0x000fe40003f66270 */
[----:B------:R-:W4:Y:S01]  /*19930*/  LDL.LU R149, [R1+0x628] ;  /* 0x0006280001957983 */ /* 0x000f220000300800 */
[----:B------:R-:W-:-:S04]  /*19940*/  IMAD.HI.U32 R5, R4, R112, RZ ;  /* 0x0000007004057227 */ /* 0x000fc800078e00ff */
[----:B------:R-:W-:-:S04]  /*19950*/  IMAD.MOV R5, RZ, RZ, -R5 ;  /* 0x000000ffff057224 */ /* 0x000fc800078e0a05 */
[----:B------:R-:W-:-:S05]  /*19960*/  IMAD R112, R3, R5, R112 ;  /* 0x0000000503707224 */ /* 0x000fca00078e0270 */
[C---:B------:R-:W-:Y:S01]  /*19970*/  ISETP.GT.U32.AND P5, PT, R3.reuse, R112, PT ;  /* 0x000000700300720c */ /* 0x040fe20003fa4070 */
[----:B--2---:R-:W-:Y:S02]  /*19980*/  IMAD.MOV.U32 R156, RZ, RZ, R148 ;  /* 0x000000ffff9c7224 */ /* 0x004fe400078e0094 */
[----:B------:R-:W2:Y:S10]  /*19990*/  LDL.LU R148, [R1+0x618] ;  /* 0x0006180001947983 */ /* 0x000eb40000300800 */
[----:B------:R-:W-:Y:S01]  /*199a0*/  @!P5 IMAD.IADD R112, R112, 0x1, -R3 ;  /* 0x000000017070d824 */ /* 0x000fe200078e0a03 */
[----:B------:R-:W-:Y:S01]  /*199b0*/  ISETP.GT.U32.AND P2, PT, R3, R111, PT ;  /* 0x0000006f0300720c */ /* 0x000fe20003f44070 */
[----:B------:R-:W-:-:S02]  /*199c0*/  @!P4 IMAD.MOV R109, RZ, RZ, -R109 ;  /* 0x000000ffff6dc224 */ /* 0x000fc400078e0a6d */
[----:B------:R-:W-:Y:S01]  /*199d0*/  IMAD.HI.U32 R2, R4, R115, RZ ;  /* 0x0000007304027227 */ /* 0x000fe200078e00ff */
[----:B------:R-:W-:-:S03]  /*199e0*/  ISETP.GT.U32.AND P4, PT, R3, R112, PT ;  /* 0x000000700300720c */ /* 0x000fc60003f84070 */
[----:B------:R-:W-:-:S04]  /*199f0*/  IMAD.MOV R2, RZ, RZ, -R2 ;  /* 0x000000ffff027224 */ /* 0x000fc800078e0a02 */
[----:B------:R-:W-:Y:S02]  /*19a00*/  IMAD R115, R3, R2, R115 ;  /* 0x0000000203737224 */ /* 0x000fe400078e0273 */
[--C-:B------:R-:W-:Y:S01]  /*19a10*/  @!P2 IMAD.IADD R111, R111, 0x1, -R3.reuse ;  /* 0x000000016f6fa824 */ /* 0x100fe200078e0a03 */
[----:B------:R-:W-:Y:S02]  /*19a20*/  ISETP.GE.AND P2, PT, R114, RZ, PT ;  /* 0x000000ff7200720c */ /* 0x000fe40003f46270 */
[----:B------:R-:W-:Y:S01]  /*19a30*/  IABS R114, R114 ;  /* 0x0000007200727213 */ /* 0x000fe20000000000 */
[----:B------:R-:W-:Y:S01]  /*19a40*/  @!P4 IMAD.IADD R112, R112, 0x1, -R3 ;  /* 0x000000017070c824 */ /* 0x000fe200078e0a03 */
[----:B------:R-:W-:-:S03]  /*19a50*/  ISETP.GT.U32.AND P4, PT, R3, R115, PT ;  /* 0x000000730300720c */ /* 0x000fc60003f84070 */
[----:B------:R-:W-:-:S04]  /*19a60*/  IMAD.HI.U32 R5, R4, R114, RZ ;  /* 0x0000007204057227 */ /* 0x000fc800078e00ff */
[----:B------:R-:W-:Y:S01]  /*19a70*/  IMAD.MOV.U32 R142, RZ, RZ, R116 ;  /* 0x000000ffff8e7224 */ /* 0x000fe200078e0074 */
[----:B------:R-:W-:Y:S01]  /*19a80*/  IABS R116, R155 ;  /* 0x0000009b00747213 */ /* 0x000fe20000000000 */
[----:B------:R-:W-:-:S04]  /*19a90*/  IMAD.MOV R5, RZ, RZ, -R5 ;  /* 0x000000ffff057224 */ /* 0x000fc800078e0a05 */
[----:B------:R-:W-:Y:S02]  /*19aa0*/  IMAD R114, R3, R5, R114 ;  /* 0x0000000503727224 */ /* 0x000fe400078e0272 */
[----:B------:R-:W-:-:S04]  /*19ab0*/  IMAD.HI.U32 R5, R4, R116, RZ ;  /* 0x0000007404057227 */ /* 0x000fc800078e00ff */
[----:B------:R-:W-:Y:S02]  /*19ac0*/  @!P4 IMAD.IADD R115, R115, 0x1, -R3 ;  /* 0x000000017373c824 */ /* 0x000fe400078e0a03 */
[----:B------:R-:W-:-:S03]  /*19ad0*/  IMAD.MOV R5, RZ, RZ, -R5 ;  /* 0x000000ffff057224 */ /* 0x000fc600078e0a05 */
[C---:B------:R-:W-:Y:S01]  /*19ae0*/  ISETP.GT.U32.AND P4, PT, R3.reuse, R115, PT ;  /* 0x000000730300720c */ /* 0x040fe20003f84070 */
[----:B------:R-:W-:Y:S02]  /*19af0*/  IMAD R116, R3, R5, R116 ;  /* 0x0000000503747224 */ /* 0x000fe400078e0274 */
[----:B------:R-:W-:-:S03]  /*19b00*/  @!P1 IMAD.MOV R112, RZ, RZ, -R112 ;  /* 0x000000ffff709224 */ /* 0x000fc600078e0a70 */
[----:B------:R-:W-:Y:S01]  /*19b10*/  ISETP.GT.U32.AND P1, PT, R3, R116, PT ;  /* 0x000000740300720c */ /* 0x000fe20003f24070 */
[----:B------:R-:W-:Y:S02]  /*19b20*/  IMAD.MOV.U32 R150, RZ, RZ, R120 ;  /* 0x000000ffff967224 */ /* 0x000fe400078e0078 */
[----:B------:R-:W-:-:S04]  /*19b30*/  @!P0 IMAD.MOV R107, RZ, RZ, -R107 ;  /* 0x000000ffff6b8224 */ /* 0x000fc800078e0a6b */
[----:B------:R-:W-:Y:S01]  /*19b40*/  @!P4 IMAD.IADD R115, R115, 0x1, -R3 ;  /* 0x000000017373c824 */ /* 0x000fe200078e0a03 */
[----:B------:R-:W-:Y:S01]  /*19b50*/  ISETP.GE.AND P4, PT, R155, RZ, PT ;  /* 0x000000ff9b00720c */ /* 0x000fe20003f86270 */
[----:B------:R-:W-:Y:S01]  /*19b60*/  IMAD.MOV.U32 R155, RZ, RZ, R150 ;  /* 0x000000ffff9b7224 */ /* 0x000fe200078e0096 */
[----:B------:R-:W-:Y:S01]  /*19b70*/  ISETP.GE.AND P0, PT, R146, RZ, PT ;  /* 0x000000ff9200720c */ /* 0x000fe20003f06270 */
[----:B------:R-:W-:Y:S02]  /*19b80*/  IMAD.MOV.U32 R146, RZ, RZ, R140 ;  /* 0x000000ffff927224 */ /* 0x000fe400078e008c */
[----:B------:R-:W-:Y:S02]  /*19b90*/  IMAD.MOV.U32 R140, RZ, RZ, R139 ;  /* 0x000000ffff8c7224 */ /* 0x000fe400078e008b */
[----:B------:R-:W-:Y:S01]  /*19ba0*/  IMAD.MOV.U32 R139, RZ, RZ, R117 ;  /* 0x000000ffff8b7224 */ /* 0x000fe200078e0075 */
[----:B------:R-:W-:Y:S01]  /*19bb0*/  IABS R117, R151 ;  /* 0x0000009700757213 */ /* 0x000fe20000000000 */
[----:B------:R-:W-:Y:S01]  /*19bc0*/  @!P1 IMAD.IADD R116, R116, 0x1, -R3 ;  /* 0x0000000174749824 */ /* 0x000fe200078e0a03 */
[----:B------:R-:W-:Y:S01]  /*19bd0*/  ISETP.GE.AND P1, PT, R151, RZ, PT ;  /* 0x000000ff9700720c */ /* 0x000fe20003f26270 */
[----:B----4-:R-:W-:Y:S01]  /*19be0*/  IMAD.MOV.U32 R151, RZ, RZ, R149 ;  /* 0x000000ffff977224 */ /* 0x010fe200078e0095 */
[----:B------:R-:W-:Y:S01]  /*19bf0*/  ISETP.GT.U32.AND P5, PT, R3, R111, PT ;  /* 0x0000006f0300720c */ /* 0x000fe20003fa4070 */
[----:B--2---:R-:W-:-:S02]  /*19c00*/  IMAD.MOV.U32 R150, RZ, RZ, R148 ;  /* 0x000000ffff967224 */ /* 0x004fc400078e0094 */
[----:B------:R-:W-:Y:S02]  /*19c10*/  IMAD.MOV.U32 R148, RZ, RZ, R144 ;  /* 0x000000ffff947224 */ /* 0x000fe400078e0090 */
[----:B------:R-:W-:Y:S02]  /*19c20*/  IMAD.MOV.U32 R144, RZ, RZ, R142 ;  /* 0x000000ffff907224 */ /* 0x000fe400078e008e */
[----:B------:R-:W-:Y:S02]  /*19c30*/  IMAD.MOV.U32 R142, RZ, RZ, R127 ;  /* 0x000000ffff8e7224 */ /* 0x000fe400078e007f */
[----:B------:R-:W-:Y:S02]  /*19c40*/  IMAD.MOV.U32 R127, RZ, RZ, R126 ;  /* 0x000000ffff7f7224 */ /* 0x000fe400078e007e */
[----:B------:R-:W-:Y:S02]  /*19c50*/  IMAD.MOV.U32 R126, RZ, RZ, R129 ;  /* 0x000000ffff7e7224 */ /* 0x000fe400078e0081 */
[----:B------:R-:W2:Y:S04]  /*19c60*/  LDL.LU R129, [R1+0x668] ;  /* 0x0006680001817983 */ /* 0x000ea80000300800 */
[----:B------:R-:W4:Y:S01]  /*19c70*/  LDL.LU R149, [R1+0x620] ;  /* 0x0006200001957983 */ /* 0x000f220000300800 */
[----:B------:R-:W-:Y:S01]  /*19c80*/  @!P5 IMAD.IADD R111, R111, 0x1, -R3 ;  /* 0x000000016f6fd824 */ /* 0x000fe200078e0a03 */
[----:B------:R-:W-:Y:S01]  /*19c90*/  ISETP.GT.U32.AND P5, PT, R3, R114, PT ;  /* 0x000000720300720c */ /* 0x000fe20003fa4070 */
[----:B------:R-:W-:-:S04]  /*19ca0*/  IMAD.HI.U32 R2, R4, R117, RZ ;  /* 0x0000007504027227 */ /* 0x000fc800078e00ff */
[----:B------:R-:W-:Y:S02]  /*19cb0*/  IMAD.MOV.U32 R152, RZ, RZ, R143 ;  /* 0x000000ffff987224 */ /* 0x000fe400078e008f */
[----:B------:R-:W-:Y:S01]  /*19cc0*/  IMAD.MOV.U32 R143, RZ, RZ, R118 ;  /* 0x000000ffff8f7224 */ /* 0x000fe200078e0076 */
[----:B------:R-:W-:Y:S01]  /*19cd0*/  IABS R118, R157 ;  /* 0x0000009d00767213 */ /* 0x000fe20000000000 */
[----:B------:R-:W-:-:S04]  /*19ce0*/  IMAD.MOV R2, RZ, RZ, -R2 ;  /* 0x000000ffff027224 */ /* 0x000fc800078e0a02 */
[----:B------:R-:W-:Y:S01]  /*19cf0*/  @!P5 IMAD.IADD R114, R114, 0x1, -R3 ;  /* 0x000000017272d824 */ /* 0x000fe200078e0a03 */
[C---:B------:R-:W-:Y:S01]  /*19d00*/  ISETP.GT.U32.AND P5, PT, R3.reuse, R113, PT ;  /* 0x000000710300720c */ /* 0x040fe20003fa4070 */
[----:B------:R-:W-:Y:S02]  /*19d10*/  @!P0 IMAD.MOV R111, RZ, RZ, -R111 ;  /* 0x000000ffff6f8224 */ /* 0x000fe400078e0a6f */
[C---:B------:R-:W-:Y:S01]  /*19d20*/  IMAD R117, R3.reuse, R2, R117 ;  /* 0x0000000203757224 */ /* 0x040fe200078e0275 */
[----:B------:R-:W-:Y:S01]  /*19d30*/  ISETP.GT.U32.AND P0, PT, R3, R114, PT ;  /* 0x000000720300720c */ /* 0x000fe20003f04070 */
[----:B------:R-:W-:-:S04]  /*19d40*/  IMAD.HI.U32 R2, R4, R118, RZ ;  /* 0x0000007604027227 */ /* 0x000fc800078e00ff */
[----:B------:R-:W-:-:S04]  /*19d50*/  IMAD.MOV R2, RZ, RZ, -R2 ;  /* 0x000000ffff027224 */ /* 0x000fc800078e0a02 */
[----:B------:R-:W-:Y:S02]  /*19d60*/  IMAD R118, R3, R2, R118 ;  /* 0x0000000203767224 */ /* 0x000fe400078e0276 */
[--C-:B------:R-:W-:Y:S01]  /*19d70*/  @!P5 IMAD.IADD R113, R113, 0x1, -R3.reuse ;  /* 0x000000017171d824 */ /* 0x100fe200078e0a03 */
[C---:B------:R-:W-:Y:S01]  /*19d80*/  ISETP.GT.U32.AND P5, PT, R3.reuse, R117, PT ;  /* 0x000000750300720c */ /* 0x040fe20003fa4070 */
[----:B------:R-:W-:Y:S01]  /*19d90*/  @!P0 IMAD.IADD R114, R114, 0x1, -R3 ;  /* 0x0000000172728824 */ /* 0x000fe200078e0a03 */
[----:B------:R-:W-:Y:S01]  /*19da0*/  ISETP.GT.U32.AND P0, PT, R3, R118, PT ;  /* 0x000000760300720c */ /* 0x000fe20003f04070 */
[----:B---3--:R-:W-:Y:S02]  /*19db0*/  IMAD.MOV.U32 R154, RZ, RZ, R147 ;  /* 0x000000ffff9a7224 */ /* 0x008fe400078e0093 */
[----:B------:R-:W-:Y:S02]  /*19dc0*/  IMAD.MOV.U32 R147, RZ, RZ, R146 ;  /* 0x000000ffff937224 */ /* 0x000fe400078e0092 */
[----:B------:R-:W-:-:S02]  /*19dd0*/  IMAD.MOV.U32 R146, RZ, RZ, R145 ;  /* 0x000000ffff927224 */ /* 0x000fc400078e0091 */
[----:B------:R-:W-:Y:S02]  /*19de0*/  IMAD.MOV.U32 R145, RZ, RZ, R121 ;  /* 0x000000ffff917224 */ /* 0x000fe400078e0079 */
[----:B------:R-:W-:Y:S01]  /*19df0*/  IMAD.MOV.U32 R121, RZ, RZ, R119 ;  /* 0x000000ffff797224 */ /* 0x000fe200078e0077 */
[----:B------:R-:W-:Y:S01]  /*19e00*/  IABS R119, R152 ;  /* 0x0000009800777213 */ /* 0x000fe20000000000 */
[--C-:B------:R-:W-:Y:S01]  /*19e10*/  @!P5 IMAD.IADD R117, R117, 0x1, -R3.reuse ;  /* 0x000000017575d824 */ /* 0x100fe200078e0a03 */
[----:B------:R-:W-:Y:S01]  /*19e20*/  ISETP.GT.U32.AND P5, PT, R3, R116, PT ;  /* 0x000000740300720c */ /* 0x000fe20003fa4070 */
[----:B------:R-:W-:Y:S02]  /*19e30*/  @!P0 IMAD.IADD R118, R118, 0x1, -R3 ;  /* 0x0000000176768824 */ /* 0x000fe400078e0a03 */
[----:B------:R-:W-:-:S03]  /*19e40*/  IMAD.HI.U32 R5, R4, R119, RZ ;  /* 0x0000007704057227 */ /* 0x000fc600078e00ff */
[----:B------:R-:W-:Y:S01]  /*19e50*/  ISETP.GT.U32.AND P0, PT, R3, R118, PT ;  /* 0x000000760300720c */ /* 0x000fe20003f04070 */
[----:B------:R-:W-:-:S04]  /*19e60*/  IMAD.MOV R5, RZ, RZ, -R5 ;  /* 0x000000ffff057224 */ /* 0x000fc800078e0a05 */
[C---:B------:R-:W-:Y:S02]  /*19e70*/  IMAD R119, R3.reuse, R5, R119 ;  /* 0x0000000503777224 */ /* 0x040fe400078e0277 */
[----:B------:R-:W-:Y:S02]  /*19e80*/  IMAD.MOV.U32 R164, RZ, RZ, R150 ;  /* 0x000000ffffa47224 */ /* 0x000fe400078e0096 */
[----:B------:R-:W-:Y:S02]  /*19e90*/  IMAD.MOV.U32 R150, RZ, RZ, R121 ;  /* 0x000000ffff967224 */ /* 0x000fe400078e0079 */
[----:B------:R-:W-:Y:S01]  /*19ea0*/  @!P3 IMAD.MOV R115, RZ, RZ, -R115 ;  /* 0x000000ffff73b224 */ /* 0x000fe200078e0a73 */
[----:B------:R-:W-:Y:S01]  /*19eb0*/  ISETP.GT.U32.AND P3, PT, R3, R119, PT ;  /* 0x000000770300720c */ /* 0x000fe20003f64070 */
[----:B------:R-:W-:Y:S01]  /*19ec0*/  @!P5 IMAD.IADD R116, R116, 0x1, -R3 ;  /* 0x000000017474d824 */ /* 0x000fe200078e0a03 */
[----:B------:R-:W-:Y:S01]  /*19ed0*/  ISETP.GE.AND P5, PT, R152, RZ, PT ;  /* 0x000000ff9800720c */ /* 0x000fe20003fa6270 */
[----:B------:R-:W-:-:S02]  /*19ee0*/  IMAD.MOV.U32 R152, RZ, RZ, R151 ;  /* 0x000000ffff987224 */ /* 0x000fc400078e0097 */
[----:B------:R-:W-:Y:S01]  /*19ef0*/  IMAD.MOV.U32 R151, RZ, RZ, R150 ;  /* 0x000000ffff977224 */ /* 0x000fe200078e0096 */
[----:B------:R-:W-:Y:S01]  /*19f00*/  IABS R120, R153 ;  /* 0x0000009900787213 */ /* 0x000fe20000000000 */
[----:B------:R-:W-:Y:S01]  /*19f10*/  @!P0 IMAD.IADD R118, R118, 0x1, -R3 ;  /* 0x0000000176768824 */ /* 0x000fe200078e0a03 */
[----:B------:R-:W-:Y:S01]  /*19f20*/  ISETP.GE.AND P0, PT, R153, RZ, PT ;  /* 0x000000ff9900720c */ /* 0x000fe20003f06270 */
[----:B------:R-:W-:Y:S02]  /*19f30*/  IMAD.MOV.U32 R153, RZ, RZ, R152 ;  /* 0x000000ffff997224 */ /* 0x000fe400078e0098 */
[----:B------:R-:W-:Y:S01]  /*19f40*/  IMAD.MOV.U32 R152, RZ, RZ, R151 ;  /* 0x000000ffff987224 */ /* 0x000fe200078e0097 */
[----:B------:R-:W-:Y:S01]  /*19f50*/  IABS R121, R154 ;  /* 0x0000009a00797213 */ /* 0x000fe20000000000 */
[----:B------:R-:W-:Y:S01]  /*19f60*/  @!P3 IMAD.IADD R119, R119, 0x1, -R3 ;  /* 0x000000017777b824 */ /* 0x000fe200078e0a03 */
[----:B------:R-:W-:Y:S01]  /*19f70*/  ISETP.GE.AND P3, PT, R154, RZ, PT ;  /* 0x000000ff9a00720c */ /* 0x000fe20003f66270 */
[----:B------:R-:W-:-:S02]  /*19f80*/  IMAD.MOV.U32 R160, RZ, RZ, R152 ;  /* 0x000000ffffa07224 */ /* 0x000fc400078e0098 */
[----:B------:R-:W-:Y:S02]  /*19f90*/  IMAD.MOV.U32 R154, RZ, RZ, R124 ;  /* 0x000000ffff9a7224 */ /* 0x000fe400078e007c */
[----:B------:R-:W-:Y:S01]  /*19fa0*/  @!P2 IMAD.MOV R114, RZ, RZ, -R114 ;  /* 0x000000ffff72a224 */ /* 0x000fe200078e0a72 */
        /* <DEDUP_REMOVED lines=8> */
[----:B------:R-:W-:-:S04]  /*1a030*/  IMAD.HI.U32 R2, R4, R120, RZ ;  /* 0x0000007804027227 */ /* 0x000fc800078e00ff */
[----:B------:R-:W-:Y:S01]  /*1a040*/  @!P6 IMAD.MOV R113, RZ, RZ, -R113 ;  /* 0x000000ffff71e224 */ /* 0x000fe200078e0a71 */
[----:B------:R-:W-:Y:S01]  /*1a050*/  ISETP.GT.U32.AND P6, PT, R3, R117, PT ;  /* 0x000000750300720c */ /* 0x000fe20003fc4070 */
[----:B------:R-:W-:-:S04]  /*1a060*/  IMAD.MOV R2, RZ, RZ, -R2 ;  /* 0x000000ffff027224 */ /* 0x000fc800078e0a02 */
[----:B------:R-:W-:Y:S02]  /*1a070*/  IMAD R120, R3, R2, R120 ;  /* 0x0000000203787224 */ /* 0x000fe400078e0278 */
[----:B------:R-:W-:-:S04]  /*1a080*/  IMAD.HI.U32 R2, R4, R121, RZ ;  /* 0x0000007904027227 */ /* 0x000fc800078e00ff */
[----:B------:R-:W-:Y:S02]  /*1a090*/  IMAD.MOV R2, RZ, RZ, -R2 ;  /* 0x000000ffff027224 */ /* 0x000fe400078e0a02 */
[----:B------:R-:W-:Y:S02]  /*1a0a0*/  @!P6 IMAD.IADD R117, R117, 0x1, -R3 ;  /* 0x000000017575e824 */ /* 0x000fe400078e0a03 */
[----:B------:R-:W-:Y:S02]  /*1a0b0*/  IMAD R121, R3, R2, R121 ;  /* 0x0000000203797224 */ /* 0x000fe400078e0279 */
[----:B------:R-:W-:Y:S02]  /*1a0c0*/  @!P1 IMAD.MOV R117, RZ, RZ, -R117 ;  /* 0x000000ffff759224 */ /* 0x000fe400078e0a75 */
[----:B----4-:R-:W-:Y:S02]  /*1a0d0*/  IMAD.MOV.U32 R150, RZ, RZ, R149 ;  /* 0x000000ffff967224 */ /* 0x010fe400078e0095 */
        /* <DEDUP_REMOVED lines=14> */
[----:B------:R-:W3:Y:S01]  /*1a1c0*/  LDL.LU R147, [R1+0x69c] ;  /* 0x00069c0001937983 */ /* 0x000ee20000300800 */
[----:B------:R-:W-:Y:S02]  /*1a1d0*/  IMAD.MOV.U32 R159, RZ, RZ, R150 ;  /* 0x000000ffff9f7224 */ /* 0x000fe400078e0096 */
[----:B------:R-:W-:Y:S02]  /*1a1e0*/  IMAD.MOV.U32 R150, RZ, RZ, R149 ;  /* 0x000000ffff967224 */ /* 0x000fe400078e0095 */
[----:B------:R-:W-:Y:S02]  /*1a1f0*/  IMAD.MOV.U32 R154, RZ, RZ, R152 ;  /* 0x000000ffff9a7224 */ /* 0x000fe400078e0098 */
[----:B------:R-:W-:Y:S02]  /*1a200*/  IMAD.MOV.U32 R163, RZ, RZ, R151 ;  /* 0x000000ffffa37224 */ /* 0x000fe400078e0097 */
[----:B------:R-:W-:-:S02]  /*1a210*/  IMAD.MOV.U32 R153, RZ, RZ, R146 ;  /* 0x000000ffff997224 */ /* 0x000fc400078e0092 */
[----:B------:R-:W-:Y:S02]  /*1a220*/  IMAD.MOV.U32 R149, RZ, RZ, R145 ;  /* 0x000000ffff957224 */ /* 0x000fe400078e0091 */
[----:B------:R-:W-:Y:S02]  /*1a230*/  IMAD.MOV.U32 R151, RZ, RZ, R148 ;  /* 0x000000ffff977224 */ /* 0x000fe400078e0094 */
[----:B------:R-:W4:Y:S01]  /*1a240*/  LDL.LU R148, [R1+0x6a4] ;  /* 0x0006a40001947983 */ /* 0x000f220000300800 */
[----:B------:R-:W-:Y:S02]  /*1a250*/  IMAD.MOV.U32 R157, RZ, RZ, R154 ;  /* 0x000000ffff9d7224 */ /* 0x000fe400078e009a */
[----:B------:R-:W-:Y:S01]  /*1a260*/  IMAD.MOV.U32 R154, RZ, RZ, R153 ;  /* 0x000000ffff9a7224 */ /* 0x000fe200078e0099 */
[----:B------:R-:W3:Y:S01]  /*1a270*/  LDL.LU R146, [R1+0x6d8] ;  /* 0x0006d80001927983 */ /* 0x000ee20000300800 */
[----:B------:R-:W-:-:S03]  /*1a280*/  IMAD.MOV.U32 R153, RZ, RZ, R149 ;  /* 0x000000ffff997224 */ /* 0x000fc600078e0095 */
[----:B------:R-:W4:Y:S04]  /*1a290*/  LDL.LU R145, [R1+0x74c] ;  /* 0x00074c0001917983 */ /* 0x000f280000300800 */
[----:B------:R-:W4:Y:S04]  /*1a2a0*/  LDL.LU R135, [R1+0x68c] ;  /* 0x00068c0001877983 */ /* 0x000f280000300800 */
[----:B------:R-:W3:Y:S01]  /*1a2b0*/  LDL.LU R149, [R1+0x66c] ;  /* 0x00066c0001957983 */ /* 0x000ee20000300800 */
[----:B------:R-:W-:Y:S02]  /*1a2c0*/  IMAD.MOV.U32 R144, RZ, RZ, R141 ;  /* 0x000000ffff907224 */ /* 0x000fe400078e008d */
[----:B------:R-:W-:Y:S01]  /*1a2d0*/  IMAD.MOV.U32 R141, RZ, RZ, R123 ;  /* 0x000000ffff8d7224 */ /* 0x000fe200078e007b */
[----:B------:R-:W-:-:S02]  /*1a2e0*/  IABS R123, R155 ;  /* 0x0000009b007b7213 */ /* 0x000fc40000000000 */
[----:B------:R-:W-:-:S03]  /*1a2f0*/  ISETP.GT.U32.AND P1, PT, R3, R121, PT ;  /* 0x000000790300720c */ /* 0x000fc60003f24070 */
[----:B------:R-:W-:-:S04]  /*1a300*/  IMAD.HI.U32 R5, R4, R123, RZ ;  /* 0x0000007b04057227 */ /* 0x000fc800078e00ff */
[----:B------:R-:W-:Y:S01]  /*1a310*/  IMAD.MOV.U32 R143, RZ, RZ, R122 ;  /* 0x000000ffff8f7224 */ /* 0x000fe200078e007a */
[----:B------:R-:W-:Y:S01]  /*1a320*/  IABS R122, R156 ;  /* 0x0000009c007a7213 */ /* 0x000fe20000000000 */
[----:B------:R-:W-:Y:S02]  /*1a330*/  IMAD.MOV R5, RZ, RZ, -R5 ;  /* 0x000000ffff057224 */ /* 0x000fe400078e0a05 */
[----:B------:R-:W-:Y:S01]  /*1a340*/  @!P4 IMAD.MOV R116, RZ, RZ, -R116 ;  /* 0x000000ffff74c224 */ /* 0x000fe200078e0a74 */
[C---:B------:R-:W-:Y:S01]  /*1a350*/  ISETP.GT.U32.AND P4, PT, R3.reuse, R119, PT ;  /* 0x000000770300720c */ /* 0x040fe20003f84070 */
[C---:B------:R-:W-:Y:S02]  /*1a360*/  IMAD R123, R3.reuse, R5, R123 ;  /* 0x00000005037b7224 */ /* 0x040fe400078e027b */
[----:B------:R-:W-:Y:S01]  /*1a370*/  IMAD.HI.U32 R2, R4, R122, RZ ;  /* 0x0000007a04027227 */ /* 0x000fe200078e00ff */
[----:B------:R-:W-:-:S03]  /*1a380*/  ISETP.GT.U32.AND P6, PT, R3, R120, PT ;  /* 0x000000780300720c */ /* 0x000fc60003fc4070 */
[----:B------:R-:W-:Y:S01]  /*1a390*/  @!P1 IMAD.IADD R121, R121, 0x1, -R3 ;  /* 0x0000000179799824 */ /* 0x000fe200078e0a03 */
[----:B------:R-:W-:Y:S01]  /*1a3a0*/  ISETP.GT.U32.AND P1, PT, R3, R123, PT ;  /* 0x0000007b0300720c */ /* 0x000fe20003f24070 */
[----:B------:R-:W-:Y:S01]  /*1a3b0*/  IMAD.MOV R2, RZ, RZ, -R2 ;  /* 0x000000ffff027224 */ /* 0x000fe200078e0a02 */
[----:B------:R-:W-:-:S03]  /*1a3c0*/  IABS R124, R164 ;  /* 0x000000a4007c7213 */ /* 0x000fc60000000000 */
[----:B------:R-:W-:Y:S02]  /*1a3d0*/  IMAD R122, R3, R2, R122 ;  /* 0x00000002037a7224 */ /* 0x000fe400078e027a */
[--C-:B------:R-:W-:Y:S02]  /*1a3e0*/  @!P4 IMAD.IADD R119, R119, 0x1, -R3.reuse ;  /* 0x000000017777c824 */ /* 0x100fe400078e0a03 */
[----:B------:R-:W-:Y:S01]  /*1a3f0*/  IMAD.HI.U32 R2, R4, R124, RZ ;  /* 0x0000007c04027227 */ /* 0x000fe200078e00ff */
[----:B------:R-:W-:Y:S02]  /*1a400*/  ISETP.GT.U32.AND P4, PT, R3, R122, PT ;  /* 0x0000007a0300720c */ /* 0x000fe40003f84070 */
[----:B------:R-:W-:Y:S01]  /*1a410*/  IABS R127, R163 ;  /* 0x000000a3007f7213 */ /* 0x000fe20000000000 */
[--C-:B------:R-:W-:Y:S02]  /*1a420*/  @!P1 IMAD.IADD R123, R123, 0x1, -R3.reuse ;  /* 0x000000017b7b9824 */ /* 0x100fe400078e0a03 */
[----:B------:R-:W-:-:S02]  /*1a430*/  @!P6 IMAD.IADD R120, R120, 0x1, -R3 ;  /* 0x000000017878e824 */ /* 0x000fc400078e0a03 */
[----:B------:R-:W-:Y:S02]  /*1a440*/  IMAD.MOV R2, RZ, RZ, -R2 ;  /* 0x000000ffff027224 */ /* 0x000fe400078e0a02 */
[----:B------:R-:W-:Y:S01]  /*1a450*/  @!P5 IMAD.MOV R119, RZ, RZ, -R119 ;  /* 0x000000ffff77d224 */ /* 0x000fe200078e0a77 */
[C---:B------:R-:W-:Y:S01]  /*1a460*/  ISETP.GT.U32.AND P5, PT, R3.reuse, R123, PT ;  /* 0x0000007b0300720c */ /* 0x040fe20003fa4070 */
[C---:B------:R-:W-:Y:S01]  /*1a470*/  IMAD R124, R3.reuse, R2, R124 ;  /* 0x00000002037c7224 */ /* 0x040fe200078e027c */
[----:B------:R-:W-:Y:S01]  /*1a480*/  ISETP.GT.U32.AND P6, PT, R3, R120, PT ;  /* 0x000000780300720c */ /* 0x000fe20003fc4070 */
[----:B------:R-:W-:-:S04]  /*1a490*/  IMAD.HI.U32 R2, R4, R127, RZ ;  /* 0x0000007f04027227 */ /* 0x000fc800078e00ff */
[----:B------:R-:W-:Y:S02]  /*1a4a0*/  IMAD.MOV.U32 R152, RZ, RZ, R136 ;  /* 0x000000ffff987224 */ /* 0x000fe400078e0088 */
[----:B------:R-:W-:Y:S02]  /*1a4b0*/  IMAD.MOV.U32 R136, RZ, RZ, R130 ;  /* 0x000000ffff887224 */ /* 0x000fe400078e0082 */
[----:B------:R-:W-:Y:S01]  /*1a4c0*/  IMAD.MOV.U32 R130, RZ, RZ, R126 ;  /* 0x000000ffff827224 */ /* 0x000fe200078e007e */
[----:B------:R-:W-:Y:S01]  /*1a4d0*/  IABS R126, R159 ;  /* 0x0000009f007e7213 */ /* 0x000fe20000000000 */
[----:B------:R-:W-:Y:S02]  /*1a4e0*/  @!P4 IMAD.IADD R122, R122, 0x1, -R3 ;  /* 0x000000017a7ac824 */ /* 0x000fe400078e0a03 */
[----:B------:R-:W-:Y:S02]  /*1a4f0*/  IMAD.MOV R2, RZ, RZ, -R2 ;  /* 0x000000ffff027224 */ /* 0x000fe400078e0a02 */
[----:B------:R-:W-:Y:S01]  /*1a500*/  IMAD.HI.U32 R5, R4, R126, RZ ;  /* 0x0000007e04057227 */ /* 0x000fe200078e00ff */
[----:B------:R-:W-:-:S03]  /*1a510*/  ISETP.GT.U32.AND P1, PT, R3, R122, PT ;  /* 0x0000007a0300720c */ /* 0x000fc60003f24070 */
        /* <DEDUP_REMOVED lines=8> */
[----:B------:R-:W-:-:S02]  /*1a5a0*/  IMAD R126, R3, R5, R126 ;  /* 0x00000005037e7224 */ /* 0x000fc400078e027e */
[----:B------:R-:W-:-:S03]  /*1a5b0*/  @!P1 IMAD.IADD R122, R122, 0x1, -R3 ;  /* 0x000000017a7a9824 */ /* 0x000fc600078e0a03 */
[----:B------:R-:W-:Y:S02]  /*1a5c0*/  ISETP.GT.U32.AND P1, PT, R3, R126, PT ;  /* 0x0000007e0300720c */ /* 0x000fe40003f24070 */
[----:B------:R-:W-:Y:S01]  /*1a5d0*/  ISETP.GE.AND P6, PT, R155, RZ, PT ;  /* 0x000000ff9b00720c */ /* 0x000fe20003fc6270 */
[--C-:B------:R-:W-:Y:S02]  /*1a5e0*/  @!P5 IMAD.IADD R127, R127, 0x1, -R3.reuse ;  /* 0x000000017f7fd824 */ /* 0x100fe400078e0a03 */
[--C-:B------:R-:W-:Y:S01]  /*1a5f0*/  @!P4 IMAD.IADD R121, R121, 0x1, -R3.reuse ;  /* 0x000000017979c824 */ /* 0x100fe200078e0a03 */
[----:B------:R-:W-:Y:S01]  /*1a600*/  ISETP.GE.AND P4, PT, R164, RZ, PT ;  /* 0x000000ffa400720c */ /* 0x000fe20003f86270 */
[----:B------:R-:W-:Y:S01]  /*1a610*/  @!P0 IMAD.IADD R124, R124, 0x1, -R3 ;  /* 0x000000017c7c8824 */ /* 0x000fe200078e0a03 */
[----:B------:R-:W-:Y:S01]  /*1a620*/  ISETP.GT.U32.AND P5, PT, R3, R127, PT ;  /* 0x0000007f0300720c */ /* 0x000fe20003fa4070 */
[----:B------:R-:W-:Y:S01]  /*1a630*/  IMAD.MOV.U32 R164, RZ, RZ, R158 ;  /* 0x000000ffffa47224 */ /* 0x000fe200078e009e */
[----:B------:R-:W-:Y:S01]  /*1a640*/  ISETP.GE.AND P0, PT, R159, RZ, PT ;  /* 0x000000ff9f00720c */ /* 0x000fe20003f06270 */
[----:B------:R-:W-:-:S02]  /*1a650*/  IMAD.MOV.U32 R159, RZ, RZ, R153 ;  /* 0x000000ffff9f7224 */ /* 0x000fc400078e0099 */
[----:B------:R-:W-:Y:S02]  /*1a660*/  IMAD.MOV.U32 R158, RZ, RZ, R154 ;  /* 0x000000ffff9e7224 */ /* 0x000fe400078e009a */
[----:B------:R-:W-:Y:S01]  /*1a670*/  @!P1 IMAD.IADD R126, R126, 0x1, -R3 ;  /* 0x000000017e7e9824 */ /* 0x000fe200078e0a03 */
[----:B------:R-:W-:Y:S01]  /*1a680*/  ISETP.GE.AND P1, PT, R163, RZ, PT ;  /* 0x000000ffa300720c */ /* 0x000fe20003f26270 */
[----:B------:R-:W-:Y:S02]  /*1a690*/  IMAD.MOV.U32 R155, RZ, RZ, R150 ;  /* 0x000000ffff9b7224 */ /* 0x000fe400078e0096 */
[----:B------:R-:W-:Y:S02]  /*1a6a0*/  IMAD.MOV.U32 R163, RZ, RZ, R159 ;  /* 0x000000ffffa37224 */ /* 0x000fe400078e009f */
[----:B------:R-:W-:Y:S02]  /*1a6b0*/  IMAD.MOV.U32 R150, RZ, RZ, R138 ;  /* 0x000000ffff967224 */ /* 0x000fe400078e008a */
[----:B------:R-:W-:-:S02]  /*1a6c0*/  IMAD.MOV.U32 R159, RZ, RZ, R158 ;  /* 0x000000ffff9f7224 */ /* 0x000fc400078e009e */
[----:B------:R-:W-:Y:S01]  /*1a6d0*/  @!P2 IMAD.MOV R118, RZ, RZ, -R118 ;  /* 0x000000ffff76a224 */ /* 0x000fe200078e0a76 */
[----:B------:R-:W-:Y:S01]  /*1a6e0*/  ISETP.GE.AND P2, PT, R156, RZ, PT ;  /* 0x000000ff9c00720c */ /* 0x000fe20003f46270 */
        /* <DEDUP_REMOVED lines=8> */
[----:B------:R-:W-:Y:S02]  /*1a770*/  IMAD.MOV.U32 R160, RZ, RZ, R159 ;  /* 0x000000ffffa07224 */ /* 0x000fe400078e009f */
[----:B------:R-:W-:Y:S02]  /*1a780*/  IMAD.MOV.U32 R137, RZ, RZ, R133 ;  /* 0x000000ffff897224 */ /* 0x000fe400078e0085 */
[----:B------:R-:W-:Y:S02]  /*1a790*/  IMAD.MOV.U32 R159, RZ, RZ, R158 ;  /* 0x000000ffff9f7224 */ /* 0x000fe400078e009e */
[----:B--2---:R-:W-:Y:S01]  /*1a7a0*/  IMAD.MOV.U32 R133, RZ, RZ, R129 ;  /* 0x000000ffff857224 */ /* 0x004fe200078e0081 */
[----:B------:R-:W-:Y:S01]  /*1a7b0*/  IABS R129, R161 ;  /* 0x000000a100817213 */ /* 0x000fe20000000000 */
[----:B------:R-:W-:Y:S01]  /*1a7c0*/  @!P5 IMAD.IADD R127, R127, 0x1, -R3 ;  /* 0x000000017f7fd824 */ /* 0x000fe200078e0a03 */
[----:B------:R-:W-:Y:S01]  /*1a7d0*/  ISETP.GE.AND P5, PT, R161, RZ, PT ;  /* 0x000000ffa100720c */ /* 0x000fe20003fa6270 */
[----:B------:R-:W-:-:S02]  /*1a7e0*/  IMAD.MOV.U32 R161, RZ, RZ, R160 ;  /* 0x000000ffffa17224 */ /* 0x000fc400078e00a0 */
[----:B------:R-:W-:Y:S02]  /*1a7f0*/  IMAD.MOV.U32 R160, RZ, RZ, R159 ;  /* 0x000000ffffa07224 */ /* 0x000fe400078e009f */
[----:B------:R-:W-:Y:S02]  /*1a800*/  IMAD.MOV.U32 R154, RZ, RZ, R138 ;  /* 0x000000ffff9a7224 */ /* 0x000fe400078e008a */
[----:B------:R-:W-:Y:S01]  /*1a810*/  IMAD.MOV.U32 R157, RZ, RZ, R156 ;  /* 0x000000ffff9d7224 */ /* 0x000fe200078e009c */
[----:B------:R-:W2:Y:S01]  /*1a820*/  LDL.LU R138, [R1+0x6b8] ;  /* 0x0006b800018a7983 */ /* 0x000ea20000300800 */
[----:B------:R-:W-:Y:S02]  /*1a830*/  IMAD.MOV.U32 R156, RZ, RZ, R155 ;  /* 0x000000ffff9c7224 */ /* 0x000fe400078e009b */
[----:B------:R-:W-:Y:S01]  /*1a840*/  IMAD.MOV.U32 R174, RZ, RZ, R160 ;  /* 0x000000ffffae7224 */ /* 0x000fe200078e00a0 */
[----:B------:R-:W2:Y:S01]  /*1a850*/  LDL.LU R155, [R1+0x6b4] ;  /* 0x0006b400019b7983 */ /* 0x000ea20000300800 */
[----:B------:R-:W-:-:S03]  /*1a860*/  IMAD.HI.U32 R2, R4, R129, RZ ;  /* 0x0000008104027227 */ /* 0x000fc600078e00ff */
[----:B------:R-:W4:Y:S01]  /*1a870*/  LDL.LU R160, [R1+0x63c] ;  /* 0x00063c0001a07983 */ /* 0x000f220000300800 */
[----:B------:R-:W-:Y:S02]  /*1a880*/  IMAD.MOV.U32 R153, RZ, RZ, R140 ;  /* 0x000000ffff997224 */ /* 0x000fe400078e008c */
[----:B------:R-:W-:Y:S02]  /*1a890*/  IMAD.MOV.U32 R140, RZ, RZ, R133 ;  /* 0x000000ffff8c7224 */ /* 0x000fe400078e0085 */
[----:B------:R-:W-:Y:S01]  /*1a8a0*/  IMAD.MOV.U32 R133, RZ, RZ, R130 ;  /* 0x000000ffff857224 */ /* 0x000fe200078e0082 */
[----:B------:R-:W-:Y:S01]  /*1a8b0*/  IABS R130, R162 ;  /* 0x000000a200827213 */ /* 0x000fe20000000000 */
[----:B------:R-:W-:Y:S02]  /*1a8c0*/  IMAD.MOV R2, RZ, RZ, -R2 ;  /* 0x000000ffff027224 */ /* 0x000fe400078e0a02 */
[----:B------:R-:W-:Y:S01]  /*1a8d0*/  @!P3 IMAD.MOV R121, RZ, RZ, -R121 ;  /* 0x000000ffff79b224 */ /* 0x000fe200078e0a79 */
[----:B------:R-:W-:Y:S01]  /*1a8e0*/  ISETP.GT.U32.AND P3, PT, R3, R124, PT ;  /* 0x0000007c0300720c */ /* 0x000fe20003f64070 */
[----:B------:R-:W-:-:S04]  /*1a8f0*/  IMAD.HI.U32 R5, R4, R128, RZ ;  /* 0x0000008004057227 */ /* 0x000fc800078e00ff */
[----:B------:R-:W-:Y:S01]  /*1a900*/  @!P2 IMAD.MOV R122, RZ, RZ, -R122 ;  /* 0x000000ffff7aa224 */ /* 0x000fe200078e0a7a */
[C---:B------:R-:W-:Y:S01]  /*1a910*/  ISETP.GT.U32.AND P2, PT, R3.reuse, R126, PT ;  /* 0x0000007e0300720c */ /* 0x040fe20003f44070 */
[----:B------:R-:W-:Y:S02]  /*1a920*/  IMAD R129, R3, R2, R129 ;  /* 0x0000000203817224 */ /* 0x000fe400078e0281 */
[----:B------:R-:W-:-:S04]  /*1a930*/  IMAD.HI.U32 R2, R4, R130, RZ ;  /* 0x0000008204027227 */ /* 0x000fc800078e00ff */
[----:B------:R-:W-:Y:S02]  /*1a940*/  IMAD.MOV R5, RZ, RZ, -R5 ;  /* 0x000000ffff057224 */ /* 0x000fe400078e0a05 */
[----:B------:R-:W-:Y:S02]  /*1a950*/  IMAD.MOV R2, RZ, RZ, -R2 ;  /* 0x000000ffff027224 */ /* 0x000fe400078e0a02 */
[C---:B------:R-:W-:Y:S02]  /*1a960*/  IMAD R128, R3.reuse, R5, R128 ;  /* 0x0000000503807224 */ /* 0x040fe400078e0280 */
[C---:B------:R-:W-:Y:S02]  /*1a970*/  IMAD R130, R3.reuse, R2, R130 ;  /* 0x0000000203827224 */ /* 0x040fe400078e0282 */
[--C-:B------:R-:W-:Y:S01]  /*1a980*/  @!P3 IMAD.IADD R124, R124, 0x1, -R3.reuse ;  /* 0x000000017c7cb824 */ /* 0x100fe200078e0a03 */
[C---:B------:R-:W-:Y:S01]  /*1a990*/  ISETP.GT.U32.AND P3, PT, R3.reuse, R128, PT ;  /* 0x000000800300720c */ /* 0x040fe20003f64070 */
[----:B------:R-:W-:Y:S01]  /*1a9a0*/  @!P2 IMAD.IADD R126, R126, 0x1, -R3 ;  /* 0x000000017e7ea824 */ /* 0x000fe200078e0a03 */
[C---:B------:R-:W-:Y:S01]  /*1a9b0*/  ISETP.GT.U32.AND P2, PT, R3.reuse, R130, PT ;  /* 0x000000820300720c */ /* 0x040fe20003f44070 */
[----:B------:R-:W-:Y:S01]  /*1a9c0*/  @!P4 IMAD.MOV R124, RZ, RZ, -R124 ;  /* 0x000000ffff7cc224 */ /* 0x000fe200078e0a7c */
[----:B------:R-:W-:Y:S01]  /*1a9d0*/  ISETP.GT.U32.AND P4, PT, R3, R129, PT ;  /* 0x000000810300720c */ /* 0x000fe20003f84070 */
[----:B------:R-:W-:-:S08]  /*1a9e0*/  IMAD.MOV.U32 R158, RZ, RZ, R157 ;  /* 0x000000ffff9e7224 */ /* 0x000fd000078e009d */
[--C-:B------:R-:W-:Y:S02]  /*1a9f0*/  @!P3 IMAD.IADD R128, R128, 0x1, -R3.reuse ;  /* 0x000000018080b824 */ /* 0x100fe400078e0a03 */
[--C-:B------:R-:W-:Y:S02]  /*1aa00*/  @!P2 IMAD.IADD R130, R130, 0x1, -R3.reuse ;  /* 0x000000018282a824 */ /* 0x100fe400078e0a03 */
[----:B------:R-:W-:Y:S01]  /*1aa10*/  @!P4 IMAD.IADD R129, R129, 0x1, -R3 ;  /* 0x000000018181c824 */ /* 0x000fe200078e0a03 */
[C---:B------:R-:W-:Y:S01]  /*1aa20*/  ISETP.GT.U32.AND P4, PT, R3.reuse, R128, PT ;  /* 0x000000800300720c */ /* 0x040fe20003f84070 */
[----:B------:R-:W-:Y:S01]  /*1aa30*/  IMAD.MOV.U32 R157, RZ, RZ, R143 ;  /* 0x000000ffff9d7224 */ /* 0x000fe200078e008f */
[----:B------:R-:W-:Y:S01]  /*1aa40*/  ISETP.GT.U32.AND P2, PT, R3, R130, PT ;  /* 0x000000820300720c */ /* 0x000fe20003f44070 */
[----:B------:R-:W-:Y:S02]  /*1aa50*/  IMAD.MOV.U32 R143, RZ, RZ, R131 ;  /* 0x000000ffff8f7224 */ /* 0x000fe400078e0083 */
[----:B------:R-:W-:-:S02]  /*1aa60*/  IMAD.MOV.U32 R159, RZ, RZ, R158 ;  /* 0x000000ffff9f7224 */ /* 0x000fc400078e009e */
[----:B------:R-:W-:Y:S01]  /*1aa70*/  IMAD.MOV.U32 R158, RZ, RZ, R143 ;  /* 0x000000ffff9e7224 */ /* 0x000fe200078e008f */
[----:B------:R-:W-:Y:S01]  /*1aa80*/  IABS R131, R165 ;  /* 0x000000a500837213 */ /* 0x000fe20000000000 */
[----:B------:R-:W-:Y:S02]  /*1aa90*/  IMAD.MOV.U32 R143, RZ, RZ, R140 ;  /* 0x000000ffff8f7224 */ /* 0x000fe400078e008c */
[----:B------:R-:W-:Y:S01]  /*1aaa0*/  @!P1 IMAD.MOV R127, RZ, RZ, -R127 ;  /* 0x000000ffff7f9224 */ /* 0x000fe200078e0a7f */
[----:B------:R-:W-:Y:S01]  /*1aab0*/  ISETP.GE.AND P1, PT, R165, RZ, PT ;  /* 0x000000ffa500720c */ /* 0x000fe20003f26270 */
[----:B------:R-:W-:Y:S02]  /*1aac0*/  IMAD.MOV.U32 R140, RZ, RZ, R132 ;  /* 0x000000ffff8c7224 */ /* 0x000fe400078e0084 */
[----:B------:R-:W-:Y:S01]  /*1aad0*/  IMAD.MOV.U32 R165, RZ, RZ, R136 ;  /* 0x000000ffffa57224 */ /* 0x000fe200078e0088 */
[----:B------:R-:W-:Y:S01]  /*1aae0*/  ISETP.GE.AND P3, PT, R162, RZ, PT ;  /* 0x000000ffa200720c */ /* 0x000fe20003f66270 */
[----:B------:R-:W-:Y:S01]  /*1aaf0*/  IMAD.MOV.U32 R175, RZ, RZ, R159 ;  /* 0x000000ffffaf7224 */ /* 0x000fe200078e009f */
[----:B------:R-:W-:Y:S01]  /*1ab00*/  IABS R132, R164 ;  /* 0x000000a400847213 */ /* 0x000fe20000000000 */
[----:B------:R-:W-:-:S02]  /*1ab10*/  IMAD.MOV.U32 R169, RZ, RZ, R161 ;  /* 0x000000ffffa97224 */ /* 0x000fc400078e00a1 */
[----:B------:R-:W-:Y:S02]  /*1ab20*/  IMAD.MOV.U32 R159, RZ, RZ, R143 ;  /* 0x000000ffff9f7224 */ /* 0x000fe400078e008f */
[----:B------:R-:W-:Y:S02]  /*1ab30*/  IMAD.MOV.U32 R162, RZ, RZ, R140 ;  /* 0x000000ffffa27224 */ /* 0x000fe400078e008c */
[----:B------:R-:W-:Y:S01]  /*1ab40*/  @!P4 IMAD.IADD R128, R128, 0x1, -R3 ;  /* 0x000000018080c824 */ /* 0x000fe200078e0a03 */
[----:B------:R-:W-:Y:S01]  /*1ab50*/  ISETP.GE.AND P4, PT, R164, RZ, PT ;  /* 0x000000ffa400720c */ /* 0x000fe20003f86270 */
[----:B------:R-:W-:Y:S01]  /*1ab60*/  IMAD.MOV.U32 R161, RZ, RZ, R139 ;  /* 0x000000ffffa17224 */ /* 0x000fe200078e008b */
[----:B------:R-:W2:Y:S01]  /*1ab70*/  LDL.LU R140, [R1+0x6c4] ;  /* 0x0006c400018c7983 */ /* 0x000ea20000300800 */
[----:B------:R-:W-:Y:S02]  /*1ab80*/  IMAD.MOV.U32 R172, RZ, RZ, R165 ;  /* 0x000000ffffac7224 */ /* 0x000fe400078e00a5 */
[----:B------:R-:W-:Y:S01]  /*1ab90*/  IMAD.MOV.U32 R139, RZ, RZ, R133 ;  /* 0x000000ffff8b7224 */ /* 0x000fe200078e0085 */
[----:B------:R-:W2:Y:S01]  /*1aba0*/  LDL.LU R143, [R1+0x760] ;  /* 0x00076000018f7983 */ /* 0x000ea20000300800 */
[----:B------:R-:W-:Y:S01]  /*1abb0*/  @!P2 IMAD.IADD R130, R130, 0x1, -R3 ;  /* 0x000000018282a824 */ /* 0x000fe200078e0a03 */
[----:B------:R-:W-:Y:S01]  /*1abc0*/  IABS R133, R163 ;  /* 0x000000a300857213 */ /* 0x000fe20000000000 */
[----:B------:R-:W-:Y:S01]  /*1abd0*/  IMAD.MOV.U32 R164, RZ, RZ, R157 ;  /* 0x000000ffffa47224 */ /* 0x000fe200078e009d */
[----:B------:R-:W-:Y:S01]  /*1abe0*/  ISETP.GE.AND P2, PT, R163, RZ, PT ;  /* 0x000000ffa300720c */ /* 0x000fe20003f46270 */
[----:B------:R-:W-:-:S02]  /*1abf0*/  IMAD.MOV.U32 R165, RZ, RZ, R154 ;  /* 0x000000ffffa57224 */ /* 0x000fc400078e009a */
[----:B------:R-:W-:Y:S02]  /*1ac00*/  IMAD.MOV.U32 R157, RZ, RZ, R251 ;  /* 0x000000ffff9d7224 */ /* 0x000fe400078e00fb */
[----:B------:R-:W-:Y:S01]  /*1ac10*/  IMAD.MOV.U32 R154, RZ, RZ, R152 ;  /* 0x000000ffff9a7224 */ /* 0x000fe200078e0098 */
[----:B------:R-:W2:Y:S01]  /*1ac20*/  LDL.LU R251, [R1+0x758] ;  /* 0x0007580001fb7983 */ /* 0x000ea20000300800 */
[----:B------:R-:W-:Y:S02]  /*1ac30*/  IMAD.MOV.U32 R173, RZ, RZ, R162 ;  /* 0x000000ffffad7224 */ /* 0x000fe400078e00a2 */
[----:B------:R-:W-:Y:S02]  /*1ac40*/  IMAD.MOV.U32 R163, RZ, RZ, R158 ;  /* 0x000000ffffa37224 */ /* 0x000fe400078e009e */
[----:B------:R-:W-:Y:S01]  /*1ac50*/  IMAD.MOV.U32 R152, RZ, RZ, R151 ;  /* 0x000000ffff987224 */ /* 0x000fe200078e0097 */
[----:B------:R-:W2:Y:S01]  /*1ac60*/  LDL.LU R158, [R1+0x6cc] ;  /* 0x0006cc00019e7983 */ /* 0x000ea20000300800 */
[----:B------:R-:W-:-:S03]  /*1ac70*/  IMAD.MOV.U32 R162, RZ, RZ, R159 ;  /* 0x000000ffffa27224 */ /* 0x000fc600078e009f */
[----:B------:R-:W2:Y:S01]  /*1ac80*/  LDL.LU R159, [R1+0x6ec] ;  /* 0x0006ec00019f7983 */ /* 0x000ea20000300800 */
[----:B---3--:R-:W-:Y:S02]  /*1ac90*/  IMAD.MOV.U32 R151, RZ, RZ, R149 ;  /* 0x000000ffff977224 */ /* 0x008fe400078e0095 */
[----:B------:R-:W-:Y:S02]  /*1aca0*/  IMAD.MOV.U32 R149, RZ, RZ, R146 ;  /* 0x000000ffff957224 */ /* 0x000fe400078e0092 */
[----:B------:R-:W3:Y:S01]  /*1acb0*/  LDL.LU R146, [R1+0x680] ;  /* 0x0006800001927983 */ /* 0x000ee20000300800 */
[----:B------:R-:W-:Y:S01]  /*1acc0*/  @!P0 IMAD.MOV R126, RZ, RZ, -R126 ;  /* 0x000000ffff7e8224 */ /* 0x000fe200078e0a7e */
[----:B------:R-:W-:Y:S01]  /*1acd0*/  ISETP.GT.U32.AND P0, PT, R3, R129, PT ;  /* 0x000000810300720c */ /* 0x000fe20003f04070 */
[----:B------:R-:W-:-:S04]  /*1ace0*/  IMAD.HI.U32 R6, R4, R131, RZ ;  /* 0x0000008304067227 */ /* 0x000fc800078e00ff */
[----:B------:R-:W-:-:S04]  /*1acf0*/  IMAD.MOV R6, RZ, RZ, -R6 ;  /* 0x000000ffff067224 */ /* 0x000fc800078e0a06 */
[----:B------:R-:W-:-:S04]  /*1ad00*/  IMAD R131, R3, R6, R131 ;  /* 0x0000000603837224 */ /* 0x000fc800078e0283 */
[----:B------:R-:W-:Y:S01]  /*1ad10*/  @!P0 IMAD.IADD R129, R129, 0x1, -R3 ;  /* 0x0000000181818824 */ /* 0x000fe200078e0a03 */
[----:B------:R-:W-:Y:S01]  /*1ad20*/  ISETP.GT.U32.AND P0, PT, R3, R131, PT ;  /* 0x000000830300720c */ /* 0x000fe20003f04070 */
[----:B------:R-:W-:-:S04]  /*1ad30*/  IMAD.HI.U32 R2, R4, R132, RZ ;  /* 0x0000008404027227 */ /* 0x000fc800078e00ff */
[----:B------:R-:W-:-:S04]  /*1ad40*/  IMAD.HI.U32 R5, R4, R133, RZ ;  /* 0x0000008504057227 */ /* 0x000fc800078e00ff */
[----:B------:R-:W-:-:S04]  /*1ad50*/  IMAD.MOV R2, RZ, RZ, -R2 ;  /* 0x000000ffff027224 */ /* 0x000fc800078e0a02 */
[----:B------:R-:W-:Y:S02]  /*1ad60*/  @!P0 IMAD.IADD R131, R131, 0x1, -R3 ;  /* 0x0000000183838824 */ /* 0x000fe400078e0a03 */
[----:B------:R-:W-:Y:S02]  /*1ad70*/  IMAD.MOV R5, RZ, RZ, -R5 ;  /* 0x000000ffff057224 */ /* 0x000fe400078e0a05 */
[C---:B------:R-:W-:Y:S01]  /*1ad80*/  IMAD R132, R3.reuse, R2, R132 ;  /* 0x0000000203847224 */ /* 0x040fe200078e0284 */
[C---:B------:R-:W-:Y:S01]  /*1ad90*/  ISETP.GT.U32.AND P0, PT, R3.reuse, R131, PT ;  /* 0x000000830300720c */ /* 0x040fe20003f04070 */
[----:B------:R-:W-:Y:S02]  /*1ada0*/  IMAD.MOV.U32 R170, RZ, RZ, R161 ;  /* 0x000000ffffaa7224 */ /* 0x000fe400078e00a1 */
[C---:B------:R-:W-:Y:S02]  /*1adb0*/  IMAD R133, R3.reuse, R5, R133 ;  /* 0x0000000503857224 */ /* 0x040fe400078e0285 */
[----:B------:R-:W-:Y:S01]  /*1adc0*/  @!P6 IMAD.MOV R128, RZ, RZ, -R128 ;  /* 0x000000ffff80e224 */ /* 0x000fe200078e0a80 */
[----:B------:R-:W-:Y:S01]  /*1add0*/  ISETP.GT.U32.AND P6, PT, R3, R132, PT ;  /* 0x000000840300720c */ /* 0x000fe20003fc4070 */
[----:B------:R-:W-:-:S02]  /*1ade0*/  IMAD.MOV.U32 R161, RZ, RZ, R134 ;  /* 0x000000ffffa17224 */ /* 0x000fc400078e0086 */
[----:B------:R-:W-:Y:S01]  /*1adf0*/  @!P5 IMAD.MOV R129, RZ, RZ, -R129 ;  /* 0x000000ffff81d224 */ /* 0x000fe200078e0a81 */
[----:B------:R-:W-:-:S03]  /*1ae00*/  ISETP.GT.U32.AND P5, PT, R3, R133, PT ;  /* 0x000000850300720c */ /* 0x000fc60003fa4070 */
[----:B------:R-:W-:Y:S01]  /*1ae10*/  @!P0 IMAD.IADD R131, R131, 0x1, -R3 ;  /* 0x0000000183838824 */ /* 0x000fe200078e0a03 */
[----:B------:R-:W-:-:S03]  /*1ae20*/  IABS R136, R174 ;  /* 0x000000ae00887213 */ /* 0x000fc60000000000 */
[----:B------:R-:W-:Y:S02]  /*1ae30*/  @!P1 IMAD.MOV R131, RZ, RZ, -R131 ;  /* 0x000000ffff839224 */ /* 0x000fe400078e0a83 */
[----:B------:R-:W-:Y:S02]  /*1ae40*/  @!P6 IMAD.IADD R132, R132, 0x1, -R3 ;  /* 0x000000018484e824 */ /* 0x000fe400078e0a03 */
[----:B------:R-:W-:Y:S01]  /*1ae50*/  IMAD.MOV.U32 R166, RZ, RZ, R137 ;  /* 0x000000ffffa67224 */ /* 0x000fe200078e0089 */
[----:B------:R-:W-:Y:S01]  /*1ae60*/  IABS R137, R169 ;  /* 0x000000a900897213 */ /* 0x000fe20000000000 */
[----:B------:R-:W-:Y:S01]  /*1ae70*/  @!P5 IMAD.IADD R133, R133, 0x1, -R3 ;  /* 0x000000018585d824 */ /* 0x000fe200078e0a03 */
[----:B------:R-:W-:-:S04]  /*1ae80*/  ISETP.GT.U32.AND P6, PT, R3, R132, PT ;  /* 0x000000840300720c */ /* 0x000fc80003fc4070 */
[----:B------:R-:W-:Y:S01]  /*1ae90*/  ISETP.GT.U32.AND P5, PT, R3, R133, PT ;  /* 0x000000850300720c */ /* 0x000fe20003fa4070 */
[----:B------:R-:W-:-:S08]  /*1aea0*/  IMAD.MOV.U32 R168, RZ, RZ, R162 ;  /* 0x000000ffffa87224 */ /* 0x000fd000078e00a2 */
[----:B------:R-:W-:-:S04]  /*1aeb0*/  @!P6 IMAD.IADD R132, R132, 0x1, -R3 ;  /* 0x000000018484e824 */ /* 0x000fc800078e0a03 */
[----:B------:R-:W-:Y:S02]  /*1aec0*/  @!P5 IMAD.IADD R133, R133, 0x1, -R3 ;  /* 0x000000018585d824 */ /* 0x000fe400078e0a03 */
[----:B------:R-:W-:Y:S02]  /*1aed0*/  @!P3 IMAD.MOV R130, RZ, RZ, -R130 ;  /* 0x000000ffff82b224 */ /* 0x000fe400078e0a82 */
[----:B------:R-:W-:Y:S02]  /*1aee0*/  IMAD.MOV.U32 R171, RZ, RZ, R166 ;  /* 0x000000ffffab7224 */ /* 0x000fe400078e00a6 */
[----:B------:R-:W-:Y:S02]  /*1aef0*/  IMAD.MOV.U32 R166, RZ, RZ, R164 ;  /* 0x000000ffffa67224 */ /* 0x000fe400078e00a4 */
[----:B------:R-:W-:Y:S02]  /*1af00*/  IMAD.MOV.U32 R164, RZ, RZ, R153 ;  /* 0x000000ffffa47224 */ /* 0x000fe400078e0099 */
[----:B----4-:R-:W-:-:S02]  /*1af10*/  IMAD.MOV.U32 R167, RZ, RZ, R160 ;  /* 0x000000ffffa77224 */ /* 0x010fc400078e00a0 */
[----:B------:R-:W-:Y:S02]  /*1af20*/  IMAD.MOV.U32 R160, RZ, RZ, R142 ;  /* 0x000000ffffa07224 */ /* 0x000fe400078e008e */
[----:B------:R-:W-:Y:S01]  /*1af30*/  IMAD.MOV.U32 R142, RZ, RZ, R135 ;  /* 0x000000ffff8e7224 */ /* 0x000fe200078e0087 */
[----:B------:R-:W-:Y:S02]  /*1af40*/  IABS R135, R175 ;  /* 0x000000af00877213 */ /* 0x000fe40000000000 */
[----:B------:R-:W-:-:S03]  /*1af50*/  IABS R134, R167 ;  /* 0x000000a700867213 */ /* 0x000fc60000000000 */
[----:B------:R-:W-:-:S04]  /*1af60*/  IMAD.HI.U32 R2, R4, R135, RZ ;  /* 0x0000008704027227 */ /* 0x000fc800078e00ff */
[----:B------:R-:W-:Y:S02]  /*1af70*/  IMAD.MOV R2, RZ, RZ, -R2 ;  /* 0x000000ffff027224 */ /* 0x000fe400078e0a02 */
[----:B------:R-:W-:-:S04]  /*1af80*/  IMAD.HI.U32 R5, R4, R134, RZ ;  /* 0x0000008604057227 */ /* 0x000fc800078e00ff */
[----:B------:R-:W-:Y:S02]  /*1af90*/  IMAD R135, R3, R2, R135 ;  /* 0x0000000203877224 */ /* 0x000fe400078e0287 */
[----:B------:R-:W-:-:S03]  /*1afa0*/  IMAD.MOV R5, RZ, RZ, -R5 ;  /* 0x000000ffff057224 */ /* 0x000fc600078e0a05 */
[C---:B------:R-:W-:Y:S01]  /*1afb0*/  ISETP.GT.U32.AND P1, PT, R3.reuse, R135, PT ;  /* 0x000000870300720c */ /* 0x040fe20003f24070 */
[----:B------:R-:W-:Y:S02]  /*1afc0*/  IMAD R134, R3, R5, R134 ;  /* 0x0000000503867224 */ /* 0x000fe400078e0286 */
[----:B------:R-:W-:-:S03]  /*1afd0*/  IMAD.HI.U32 R5, R4, R136, RZ ;  /* 0x0000008804057227 */ /* 0x000fc600078e00ff */
[----:B------:R-:W-:Y:S01]  /*1afe0*/  ISETP.GT.U32.AND P0, PT, R3, R134, PT ;  /* 0x000000860300720c */ /* 0x000fe20003f04070 */
[----:B------:R-:W-:Y:S02]  /*1aff0*/  IMAD.MOV R5, RZ, RZ, -R5 ;  /* 0x000000ffff057224 */ /* 0x000fe400078e0a05 */
[----:B------:R-:W-:-:S04]  /*1b000*/  IMAD.HI.U32 R2, R4, R137, RZ ;  /* 0x0000008904027227 */ /* 0x000fc800078e00ff */
[----:B--2---:R-:W-:Y:S01]  /*1b010*/  IMAD.MOV.U32 R162, RZ, RZ, R138 ;  /* 0x000000ffffa27224 */ /* 0x004fe200078e008a */
[----:B------:R-:W-:Y:S01]  /*1b020*/  IABS R138, R170 ;  /* 0x000000aa008a7213 */ /* 0x000fe20000000000 */
[----:B------:R-:W-:Y:S02]  /*1b030*/  IMAD R136, R3, R5, R136 ;  /* 0x0000000503887224 */ /* 0x000fe400078e0288 */
[----:B------:R-:W-:Y:S02]  /*1b040*/  IMAD.MOV R2, RZ, RZ, -R2 ;  /* 0x000000ffff027224 */ /* 0x000fe400078e0a02 */
[----:B------:R-:W-:Y:S01]  /*1b050*/  @!P1 IMAD.IADD R135, R135, 0x1, -R3 ;  /* 0x0000000187879824 */ /* 0x000fe200078e0a03 */
[C---:B------:R-:W-:Y:S01]  /*1b060*/  ISETP.GT.U32.AND P6, PT, R3.reuse, R136, PT ;  /* 0x000000880300720c */ /* 0x040fe20003fc4070 */
[C---:B------:R-:W-:Y:S02]  /*1b070*/  IMAD R137, R3.reuse, R2, R137 ;  /* 0x0000000203897224 */ /* 0x040fe400078e0289 */
[----:B------:R-:W-:Y:S01]  /*1b080*/  @!P0 IMAD.IADD R134, R134, 0x1, -R3 ;  /* 0x0000000186868824 */ /* 0x000fe200078e0a03 */
[C---:B------:R-:W-:Y:S01]  /*1b090*/  ISETP.GT.U32.AND P1, PT, R3.reuse, R135, PT ;  /* 0x000000870300720c */ /* 0x040fe20003f24070 */
[----:B------:R-:W-:Y:S01]  /*1b0a0*/  IMAD.HI.U32 R5, R4, R138, RZ ;  /* 0x0000008a04057227 */ /* 0x000fe200078e00ff */
[----:B------:R-:W-:-:S02]  /*1b0b0*/  ISETP.GT.U32.AND P5, PT, R3, R137, PT ;  /* 0x000000890300720c */ /* 0x000fc40003fa4070 */
[----:B------:R-:W-:Y:S01]  /*1b0c0*/  ISETP.GT.U32.AND P0, PT, R3, R134, PT ;  /* 0x000000860300720c */ /* 0x000fe20003f04070 */
[----:B------:R-:W-:Y:S01]  /*1b0d0*/  IMAD.MOV R5, RZ, RZ, -R5 ;  /* 0x000000ffff057224 */ /* 0x000fe200078e0a05 */
[----:B------:R-:W-:-:S03]  /*1b0e0*/  ISETP.GE.AND P3, PT, R167, RZ, PT ;  /* 0x000000ffa700720c */ /* 0x000fc60003f66270 */
[----:B------:R-:W-:Y:S02]  /*1b0f0*/  IMAD R138, R3, R5, R138 ;  /* 0x00000005038a7224 */ /* 0x000fe400078e028a */
[--C-:B------:R-:W-:Y:S02]  /*1b100*/  @!P6 IMAD.IADD R136, R136, 0x1, -R3.reuse ;  /* 0x000000018888e824 */ /* 0x100fe400078e0a03 */
[----:B------:R-:W-:Y:S01]  /*1b110*/  @!P1 IMAD.IADD R135, R135, 0x1, -R3 ;  /* 0x0000000187879824 */ /* 0x000fe200078e0a03 */
[----:B------:R-:W-:Y:S01]  /*1b120*/  ISETP.GT.U32.AND P1, PT, R3, R138, PT ;  /* 0x0000008a0300720c */ /* 0x000fe20003f24070 */
[----:B------:R-:W-:Y:S01]  /*1b130*/  IMAD.MOV.U32 R167, RZ, RZ, R163 ;  /* 0x000000ffffa77224 */ /* 0x000fe200078e00a3 */
[----:B------:R-:W-:Y:S01]  /*1b140*/  ISETP.GE.AND P6, PT, R169, RZ, PT ;  /* 0x000000ffa900720c */ /* 0x000fe20003fc6270 */
[----:B------:R-:W-:Y:S02]  /*1b150*/  IMAD.MOV.U32 R169, RZ, RZ, R168 ;  /* 0x000000ffffa97224 */ /* 0x000fe400078e00a8 */
[--C-:B------:R-:W-:Y:S01]  /*1b160*/  @!P5 IMAD.IADD R137, R137, 0x1, -R3.reuse ;  /* 0x000000018989d824 */ /* 0x100fe200078e0a03 */
[----:B------:R-:W-:Y:S01]  /*1b170*/  ISETP.GT.U32.AND P5, PT, R3, R136, PT ;  /* 0x000000880300720c */ /* 0x000fe20003fa4070 */
[----:B------:R-:W-:-:S02]  /*1b180*/  @!P0 IMAD.IADD R134, R134, 0x1, -R3 ;  /* 0x0000000186868824 */ /* 0x000fc400078e0a03 */
[----:B------:R-:W-:Y:S02]  /*1b190*/  IMAD.MOV.U32 R168, RZ, RZ, R167 ;  /* 0x000000ffffa87224 */ /* 0x000fe400078e00a7 */
[----:B------:R-:W-:Y:S02]  /*1b1a0*/  IMAD.MOV.U32 R167, RZ, RZ, R166 ;  /* 0x000000ffffa77224 */ /* 0x000fe400078e00a6 */
[----:B------:R-:W-:Y:S02]  /*1b1b0*/  IMAD.MOV.U32 R153, RZ, RZ, R150 ;  /* 0x000000ffff997224 */ /* 0x000fe400078e0096 */
[----:B------:R-:W-:Y:S01]  /*1b1c0*/  @!P3 IMAD.MOV R134, RZ, RZ, -R134 ;  /* 0x000000ffff86b224 */ /* 0x000fe200078e0a86 */
[----:B------:R-:W-:Y:S01]  /*1b1d0*/  ISETP.GE.AND P3, PT, R170, RZ, PT ;  /* 0x000000ffaa00720c */ /* 0x000fe20003f66270 */
        /* <DEDUP_REMOVED lines=10> */
[----:B------:R-:W-:Y:S01]  /*1b280*/  @!P1 IMAD.IADD R138, R138, 0x1, -R3 ;  /* 0x000000018a8a9824 */ /* 0x000fe200078e0a03 */
[----:B------:R-:W-:Y:S01]  /*1b290*/  ISETP.GE.AND P1, PT, R171, RZ, PT ;  /* 0x000000ffab00720c */ /* 0x000fe20003f26270 */
[----:B------:R-:W-:Y:S01]  /*1b2a0*/  IMAD.MOV.U32 R178, RZ, RZ, R167 ;  /* 0x000000ffffb27224 */ /* 0x000fe200078e00a7 */
[----:B------:R-:W4:Y:S01]  /*1b2b0*/  LDL.LU R153, [R1+0x748] ;  /* 0x0007480001997983 */ /* 0x000f220000300800 */
[----:B------:R-:W-:Y:S02]  /*1b2c0*/  IMAD.MOV.U32 R151, RZ, RZ, R150 ;  /* 0x000000ffff977224 */ /* 0x000fe400078e0096 */
[----:B------:R-:W-:Y:S02]  /*1b2d0*/  IMAD.MOV.U32 R167, RZ, RZ, R154 ;  /* 0x000000ffffa77224 */ /* 0x000fe400078e009a */
[----:B------:R-:W-:-:S02]  /*1b2e0*/  IMAD.MOV.U32 R150, RZ, RZ, R149 ;  /* 0x000000ffff967224 */ /* 0x000fc400078e0095 */
[----:B------:R-:W-:Y:S01]  /*1b2f0*/  IMAD.MOV.U32 R154, RZ, RZ, R148 ;  /* 0x000000ffff9a7224 */ /* 0x000fe200078e0094 */
[----:B------:R-:W4:Y:S01]  /*1b300*/  LDL.LU R149, [R1+0x6b0] ;  /* 0x0006b00001957983 */ /* 0x000f220000300800 */
[----:B------:R-:W-:Y:S01]  /*1b310*/  @!P5 IMAD.IADD R136, R136, 0x1, -R3 ;  /* 0x000000018888d824 */ /* 0x000fe200078e0a03 */
[----:B------:R-:W-:Y:S02]  /*1b320*/  IABS R139, R173 ;  /* 0x000000ad008b7213 */ /* 0x000fe40000000000 */
[----:B------:R-:W4:Y:S01]  /*1b330*/  LDL.LU R148, [R1+0x708] ;  /* 0x0007080001947983 */ /* 0x000f220000300800 */
[----:B------:R-:W-:Y:S01]  /*1b340*/  ISETP.GE.AND P5, PT, R173, RZ, PT ;  /* 0x000000ffad00720c */ /* 0x000fe20003fa6270 */
[----:B------:R-:W-:Y:S01]  /*1b350*/  @!P4 IMAD.MOV R132, RZ, RZ, -R132 ;  /* 0x000000ffff84c224 */ /* 0x000fe200078e0a84 */
[----:B------:R-:W-:Y:S02]  /*1b360*/  ISETP.GE.AND P0, PT, R174, RZ, PT ;  /* 0x000000ffae00720c */ /* 0x000fe40003f06270 */
[----:B------:R-:W-:Y:S01]  /*1b370*/  ISETP.GE.AND P4, PT, R175, RZ, PT ;  /* 0x000000ffaf00720c */ /* 0x000fe20003f86270 */
[----:B---3--:R-:W-:-:S04]  /*1b380*/  IMAD.MOV.U32 R166, RZ, RZ, R146 ;  /* 0x000000ffffa67224 */ /* 0x008fc800078e0092 */
[----:B------:R-:W-:Y:S02]  /*1b390*/  IMAD.MOV.U32 R170, RZ, RZ, R166 ;  /* 0x000000ffffaa7224 */ /* 0x000fe400078e00a6 */
[----:B------:R-:W-:Y:S02]  /*1b3a0*/  IMAD.MOV.U32 R166, RZ, RZ, R164 ;  /* 0x000000ffffa67224 */ /* 0x000fe400078e00a4 */
[----:B------:R-:W-:Y:S01]  /*1b3b0*/  IMAD.MOV.U32 R164, RZ, RZ, R141 ;  /* 0x000000ffffa47224 */ /* 0x000fe200078e008d */
[----:B------:R-:W-:Y:S01]  /*1b3c0*/  IABS R141, R171 ;  /* 0x000000ab008d7213 */ /* 0x000fe20000000000 */
[----:B------:R-:W-:Y:S02]  /*1b3d0*/  IMAD.MOV.U32 R171, RZ, RZ, R169 ;  /* 0x000000ffffab7224 */ /* 0x000fe400078e00a9 */
[----:B------:R-:W-:Y:S02]  /*1b3e0*/  IMAD.MOV.U32 R169, RZ, RZ, R164 ;  /* 0x000000ffffa97224 */ /* 0x000fe400078e00a4 */
[----:B------:R-:W-:-:S02]  /*1b3f0*/  IMAD.MOV.U32 R164, RZ, RZ, R155 ;  /* 0x000000ffffa47224 */ /* 0x000fc400078e009b */
[----:B------:R-:W3:Y:S04]  /*1b400*/  LDL.LU R155, [R1+0x6e4] ;  /* 0x0006e400019b7983 */ /* 0x000ee80000300800 */
[----:B------:R-:W4:Y:S04]  /*1b410*/  LDL.LU R173, [R1+0x674] ;  /* 0x0006740001ad7983 */ /* 0x000f280000300800 */
[----:B------:R-:W3:Y:S04]  /*1b420*/  LDL.LU R174, [R1+0x678] ;  /* 0x0006780001ae7983 */ /* 0x000ee80000300800 */
[----:B------:R-:W4:Y:S01]  /*1b430*/  LDL.LU R175, [R1+0x67c] ;  /* 0x00067c0001af7983 */ /* 0x000f220000300800 */
[----:B------:R-:W-:-:S04]  /*1b440*/  IMAD.HI.U32 R2, R4, R139, RZ ;  /* 0x0000008b04027227 */ /* 0x000fc800078e00ff */
[----:B------:R-:W-:-:S04]  /*1b450*/  IMAD.MOV R2, RZ, RZ, -R2 ;  /* 0x000000ffff027224 */ /* 0x000fc800078e0a02 */
[C---:B------:R-:W-:Y:S02]  /*1b460*/  IMAD R139, R3.reuse, R2, R139 ;  /* 0x00000002038b7224 */ /* 0x040fe400078e028b */
[----:B------:R-:W-:Y:S01]  /*1b470*/  @!P2 IMAD.MOV R133, RZ, RZ, -R133 ;  /* 0x000000ffff85a224 */ /* 0x000fe200078e0a85 */
[C---:B------:R-:W-:Y:S01]  /*1b480*/  ISETP.GT.U32.AND P2, PT, R3.reuse, R137, PT ;  /* 0x000000890300720c */ /* 0x040fe20003f44070 */
[----:B------:R-:W-:Y:S01]  /*1b490*/  @!P4 IMAD.MOV R135, RZ, RZ, -R135 ;  /* 0x000000ffff87c224 */ /* 0x000fe200078e0a87 */
[----:B------:R-:W-:-:S11]  /*1b4a0*/  ISETP.GT.U32.AND P4, PT, R3, R139, PT ;  /* 0x0000008b0300720c */ /* 0x000fd60003f84070 */
[--C-:B------:R-:W-:Y:S02]  /*1b4b0*/  @!P2 IMAD.IADD R137, R137, 0x1, -R3.reuse ;  /* 0x000000018989a824 */ /* 0x100fe400078e0a03 */
[----:B------:R-:W-:Y:S02]  /*1b4c0*/  @!P4 IMAD.IADD R139, R139, 0x1, -R3 ;  /* 0x000000018b8bc824 */ /* 0x000fe400078e0a03 */
[----:B------:R-:W-:-:S03]  /*1b4d0*/  @!P6 IMAD.MOV R137, RZ, RZ, -R137 ;  /* 0x000000ffff89e224 */ /* 0x000fc600078e0a89 */
[----:B------:R-:W-:Y:S01]  /*1b4e0*/  ISETP.GT.U32.AND P6, PT, R3, R139, PT ;  /* 0x0000008b0300720c */ /* 0x000fe20003fc4070 */
[----:B------:R-:W-:Y:S02]  /*1b4f0*/  IMAD.MOV.U32 R176, RZ, RZ, R169 ;  /* 0x000000ffffb07224 */ /* 0x000fe400078e00a9 */
[----:B------:R-:W-:Y:S02]  /*1b500*/  IMAD.MOV.U32 R184, RZ, RZ, R171 ;  /* 0x000000ffffb87224 */ /* 0x000fe400078e00ab */
[----:B------:R-:W-:Y:S02]  /*1b510*/  IMAD.MOV.U32 R171, RZ, RZ, R167 ;  /* 0x000000ffffab7224 */ /* 0x000fe400078e00a7 */
[----:B------:R-:W-:Y:S01]  /*1b520*/  IMAD.MOV.U32 R167, RZ, RZ, R156 ;  /* 0x000000ffffa77224 */ /* 0x000fe200078e009c */
[----:B------:R-:W-:Y:S01]  /*1b530*/  ISETP.GE.AND P2, PT, R172, RZ, PT ;  /* 0x000000ffac00720c */ /* 0x000fe20003f46270 */
[----:B------:R-:W-:-:S04]  /*1b540*/  IMAD.MOV.U32 R146, RZ, RZ, R140 ;  /* 0x000000ffff927224 */ /* 0x000fc800078e008c */
[----:B------:R-:W-:Y:S01]  /*1b550*/  @!P6 IMAD.IADD R139, R139, 0x1, -R3 ;  /* 0x000000018b8be824 */ /* 0x000fe200078e0a03 */
[----:B------:R-:W-:Y:S01]  /*1b560*/  IABS R140, R172 ;  /* 0x000000ac008c7213 */ /* 0x000fe20000000000 */
[----:B------:R-:W-:Y:S02]  /*1b570*/  IMAD.MOV.U32 R172, RZ, RZ, R170 ;  /* 0x000000ffffac7224 */ /* 0x000fe400078e00aa */
[----:B------:R-:W-:Y:S01]  /*1b580*/  @!P5 IMAD.MOV R139, RZ, RZ, -R139 ;  /* 0x000000ffff8bd224 */ /* 0x000fe200078e0a8b */
[----:B------:R-:W-:Y:S01]  /*1b590*/  ISETP.GE.AND P5, PT, R176, RZ, PT ;  /* 0x000000ffb000720c */ /* 0x000fe20003fa6270 */
[----:B------:R-:W-:Y:S02]  /*1b5a0*/  IMAD.MOV.U32 R170, RZ, RZ, R168 ;  /* 0x000000ffffaa7224 */ /* 0x000fe400078e00a8 */
[----:B------:R-:W-:Y:S01]  /*1b5b0*/  IMAD.MOV.U32 R168, RZ, RZ, R142 ;  /* 0x000000ffffa87224 */ /* 0x000fe200078e008e */
[----:B------:R-:W-:Y:S02]  /*1b5c0*/  IABS R142, R172 ;  /* 0x000000ac008e7213 */ /* 0x000fe40000000000 */
[----:B------:R-:W-:Y:S01]  /*1b5d0*/  ISETP.GE.AND P4, PT, R172, RZ, PT ;  /* 0x000000ffac00720c */ /* 0x000fe20003f86270 */
[----:B------:R-:W-:-:S02]  /*1b5e0*/  IMAD.MOV.U32 R172, RZ, RZ, R168 ;  /* 0x000000ffffac7224 */ /* 0x000fc400078e00a8 */
[----:B--2---:R-:W-:Y:S01]  /*1b5f0*/  IMAD.MOV.U32 R156, RZ, RZ, R143 ;  /* 0x000000ffff9c7224 */ /* 0x004fe200078e008f */
[----:B------:R-:W-:Y:S01]  /*1b600*/  IABS R143, R176 ;  /* 0x000000b0008f7213 */ /* 0x000fe20000000000 */
[----:B----4-:R-:W-:Y:S02]  /*1b610*/  IMAD.MOV.U32 R181, RZ, RZ, R175 ;  /* 0x000000ffffb57224 */ /* 0x010fe400078e00af */
[----:B------:R-:W2:Y:S04]  /*1b620*/  LDL.LU R175, [R1+0x694] ;  /* 0x0006940001af7983 */ /* 0x000ea80000300800 */
[----:B------:R-:W4:Y:S01]  /*1b630*/  LDL.LU R176, [R1+0x690] ;  /* 0x0006900001b07983 */ /* 0x000f220000300800 */
[----:B------:R-:W-:Y:S02]  /*1b640*/  IMAD.MOV.U32 R183, RZ, RZ, R173 ;  /* 0x000000ffffb77224 */ /* 0x000fe400078e00ad */
[----:B------:R-:W-:-:S02]  /*1b650*/  IMAD.MOV.U32 R173, RZ, RZ, R172 ;  /* 0x000000ffffad7224 */ /* 0x000fc400078e00ac */
[----:B------:R-:W4:Y:S01]  /*1b660*/  LDL.LU R172, [R1+0x684] ;  /* 0x0006840001ac7983 */ /* 0x000f220000300800 */
[----:B------:R-:W-:Y:S01]  /*1b670*/  @!P0 IMAD.MOV R136, RZ, RZ, -R136 ;  /* 0x000000ffff888224 */ /* 0x000fe200078e0a88 */
[----:B------:R-:W-:Y:S01]  /*1b680*/  ISETP.GT.U32.AND P0, PT, R3, R138, PT ;  /* 0x0000008a0300720c */ /* 0x000fe20003f04070 */
[----:B------:R-:W-:-:S04]  /*1b690*/  IMAD.HI.U32 R5, R4, R140, RZ ;  /* 0x0000008c04057227 */ /* 0x000fc800078e00ff */
[----:B------:R-:W-:Y:S02]  /*1b6a0*/  IMAD.MOV R5, RZ, RZ, -R5 ;  /* 0x000000ffff057224 */ /* 0x000fe400078e0a05 */
[----:B------:R-:W-:-:S04]  /*1b6b0*/  IMAD.HI.U32 R2, R4, R141, RZ ;  /* 0x0000008d04027227 */ /* 0x000fc800078e00ff */
[C---:B------:R-:W-:Y:S02]  /*1b6c0*/  IMAD R140, R3.reuse, R5, R140 ;  /* 0x00000005038c7224 */ /* 0x040fe400078e028c */
[----:B------:R-:W-:Y:S02]  /*1b6d0*/  IMAD.MOV R2, RZ, RZ, -R2 ;  /* 0x000000ffff027224 */ /* 0x000fe400078e0a02 */
[----:B------:R-:W-:Y:S01]  /*1b6e0*/  @!P0 IMAD.IADD R138, R138, 0x1, -R3 ;  /* 0x000000018a8a8824 */ /* 0x000fe200078e0a03 */
[C---:B------:R-:W-:Y:S01]  /*1b6f0*/  ISETP.GT.U32.AND P0, PT, R3.reuse, R140, PT ;  /* 0x0000008c0300720c */ /* 0x040fe20003f04070 */
[----:B------:R-:W-:Y:S02]  /*1b700*/  IMAD R141, R3, R2, R141 ;  /* 0x00000002038d7224 */ /* 0x000fe400078e028d */
[----:B------:R-:W-:-:S03]  /*1b710*/  IMAD.HI.U32 R2, R4, R142, RZ ;  /* 0x0000008e04027227 */ /* 0x000fc600078e00ff */
[----:B------:R-:W-:Y:S01]  /*1b720*/  ISETP.GT.U32.AND P6, PT, R3, R141, PT ;  /* 0x0000008d0300720c */ /* 0x000fe20003fc4070 */
[----:B------:R-:W-:-:S04]  /*1b730*/  IMAD.MOV R2, RZ, RZ, -R2 ;  /* 0x000000ffff027224 */ /* 0x000fc800078e0a02 */
[----:B------:R-:W-:Y:S02]  /*1b740*/  IMAD R142, R3, R2, R142 ;  /* 0x00000002038e7224 */ /* 0x000fe400078e028e */
[----:B------:R-:W-:-:S03]  /*1b750*/  @!P0 IMAD.IADD R140, R140, 0x1, -R3 ;  /* 0x000000018c8c8824 */ /* 0x000fc600078e0a03 */
[----:B------:R-:W-:Y:S01]  /*1b760*/  ISETP.GT.U32.AND P0, PT, R3, R142, PT ;  /* 0x0000008e0300720c */ /* 0x000fe20003f04070 */
[----:B------:R-:W-:Y:S02]  /*1b770*/  IMAD.MOV.U32 R168, RZ, RZ, R163 ;  /* 0x000000ffffa87224 */ /* 0x000fe400078e00a3 */
[----:B------:R-:W-:Y:S01]  /*1b780*/  IMAD.MOV.U32 R163, RZ, RZ, R144 ;  /* 0x000000ffffa37224 */ /* 0x000fe200078e0090 */
[----:B------:R-:W-:Y:S01]  /*1b790*/  IABS R144, R178 ;  /* 0x000000b200907213 */ /* 0x000fe20000000000 */
[----:B------:R-:W-:Y:S02]  /*1b7a0*/  @!P6 IMAD.IADD R141, R141, 0x1, -R3 ;  /* 0x000000018d8de824 */ /* 0x000fe400078e0a03 */
[----:B------:R-:W-:Y:S01]  /*1b7b0*/  IMAD.MOV.U32 R169, RZ, RZ, R165 ;  /* 0x000000ffffa97224 */ /* 0x000fe200078e00a5 */
[C---:B------:R-:W-:Y:S01]  /*1b7c0*/  ISETP.GT.U32.AND P6, PT, R3.reuse, R140, PT ;  /* 0x0000008c0300720c */ /* 0x040fe20003fc4070 */
[----:B------:R-:W-:Y:S01]  /*1b7d0*/  IMAD.MOV.U32 R165, RZ, RZ, R145 ;  /* 0x000000ffffa57224 */ /* 0x000fe200078e0091 */
[----:B------:R-:W-:Y:S01]  /*1b7e0*/  IABS R145, R177 ;  /* 0x000000b100917213 */ /* 0x000fe20000000000 */
[----:B------:R-:W-:Y:S01]  /*1b7f0*/  @!P3 IMAD.MOV R138, RZ, RZ, -R138 ;  /* 0x000000ffff8ab224 */ /* 0x000fe200078e0a8a */
[----:B------:R-:W-:Y:S01]  /*1b800*/  ISETP.GT.U32.AND P3, PT, R3, R141, PT ;  /* 0x0000008d0300720c */ /* 0x000fe20003f64070 */
[----:B------:R-:W-:-:S02]  /*1b810*/  IMAD.MOV.U32 R185, RZ, RZ, R170 ;  /* 0x000000ffffb97224 */ /* 0x000fc400078e00aa */
[----:B------:R-:W-:-:S04]  /*1b820*/  IMAD.HI.U32 R6, R4, R144, RZ ;  /* 0x0000009004067227 */ /* 0x000fc800078e00ff */
[----:B------:R-:W-:Y:S02]  /*1b830*/  IMAD.MOV.U32 R170, RZ, RZ, R166 ;  /* 0x000000ffffaa7224 */ /* 0x000fe400078e00a6 */
[----:B------:R-:W-:Y:S01]  /*1b840*/  IMAD.MOV.U32 R166, RZ, RZ, R146 ;  /* 0x000000ffffa67224 */ /* 0x000fe200078e0092 */
[----:B------:R-:W-:Y:S01]  /*1b850*/  IABS R146, R179 ;  /* 0x000000b300927213 */ /* 0x000fe20000000000 */
[----:B------:R-:W-:Y:S02]  /*1b860*/  @!P0 IMAD.IADD R142, R142, 0x1, -R3 ;  /* 0x000000018e8e8824 */ /* 0x000fe400078e0a03 */
[----:B------:R-:W-:-:S04]  /*1b870*/  IMAD.HI.U32 R5, R4, R145, RZ ;  /* 0x0000009104057227 */ /* 0x000fc800078e00ff */
[----:B------:R-:W-:Y:S01]  /*1b880*/  IMAD.MOV R6, RZ, RZ, -R6 ;  /* 0x000000ffff067224 */ /* 0x000fe200078e0a06 */
[----:B------:R-:W-:Y:S01]  /*1b890*/  ISETP.GT.U32.AND P0, PT, R3, R142, PT ;  /* 0x0000008e0300720c */ /* 0x000fe20003f04070 */
[----:B------:R-:W-:-:S04]  /*1b8a0*/  IMAD.HI.U32 R2, R4, R146, RZ ;  /* 0x0000009204027227 */ /* 0x000fc800078e00ff */
[----:B------:R-:W-:Y:S02]  /*1b8b0*/  IMAD.MOV R5, RZ, RZ, -R5 ;  /* 0x000000ffff057224 */ /* 0x000fe400078e0a05 */
[C---:B------:R-:W-:Y:S02]  /*1b8c0*/  IMAD R144, R3.reuse, R6, R144 ;  /* 0x0000000603907224 */ /* 0x040fe400078e0290 */
[----:B------:R-:W-:Y:S02]  /*1b8d0*/  IMAD.MOV R2, RZ, RZ, -R2 ;  /* 0x000000ffff027224 */ /* 0x000fe400078e0a02 */
[----:B------:R-:W-:Y:S02]  /*1b8e0*/  IMAD R145, R3, R5, R145 ;  /* 0x0000000503917224 */ /* 0x000fe400078e0291 */
[--C-:B------:R-:W-:Y:S02]  /*1b8f0*/  @!P6 IMAD.IADD R140, R140, 0x1, -R3.reuse ;  /* 0x000000018c8ce824 */ /* 0x100fe400078e0a03 */
[----:B------:R-:W-:Y:S01]  /*1b900*/  @!P3 IMAD.IADD R141, R141, 0x1, -R3 ;  /* 0x000000018d8db824 */ /* 0x000fe200078e0a03 */
[C---:B------:R-:W-:Y:S01]  /*1b910*/  ISETP.GT.U32.AND P3, PT, R3.reuse, R144, PT ;  /* 0x000000900300720c */ /* 0x040fe20003f64070 */
[----:B------:R-:W-:-:S02]  /*1b920*/  IMAD R146, R3, R2, R146 ;  /* 0x0000000203927224 */ /* 0x000fc400078e0292 */
[----:B------:R-:W-:Y:S01]  /*1b930*/  @!P2 IMAD.MOV R140, RZ, RZ, -R140 ;  /* 0x000000ffff8ca224 */ /* 0x000fe200078e0a8c */
[C---:B------:R-:W-:Y:S01]  /*1b940*/  ISETP.GT.U32.AND P2, PT, R3.reuse, R145, PT ;  /* 0x000000910300720c */ /* 0x040fe20003f44070 */
[----:B---3--:R-:W-:Y:S02]  /*1b950*/  IMAD.MOV.U32 R182, RZ, RZ, R174 ;  /* 0x000000ffffb67224 */ /* 0x008fe400078e00ae */
[----:B------:R-:W-:Y:S02]  /*1b960*/  IMAD.MOV.U32 R174, RZ, RZ, R164 ;  /* 0x000000ffffae7224 */ /* 0x000fe400078e00a4 */
[----:B------:R-:W-:Y:S01]  /*1b970*/  @!P0 IMAD.IADD R142, R142, 0x1, -R3 ;  /* 0x000000018e8e8824 */ /* 0x000fe200078e0a03 */
[----:B------:R-:W-:Y:S01]  /*1b980*/  ISETP.GT.U32.AND P0, PT, R3, R146, PT ;  /* 0x000000920300720c */ /* 0x000fe20003f04070 */
[----:B------:R-:W-:Y:S01]  /*1b990*/  IMAD.MOV.U32 R164, RZ, RZ, R147 ;  /* 0x000000ffffa47224 */ /* 0x000fe200078e0093 */
[----:B------:R-:W-:Y:S01]  /*1b9a0*/  IABS R147, R185 ;  /* 0x000000b900937213 */ /* 0x000fe20000000000 */
[----:B------:R-:W-:-:S04]  /*1b9b0*/  IMAD.HI.U32 R7, R4, R143, RZ ;  /* 0x0000008f04077227 */ /* 0x000fc800078e00ff */
[----:B------:R-:W-:Y:S01]  /*1b9c0*/  @!P1 IMAD.MOV R141, RZ, RZ, -R141 ;  /* 0x000000ffff8d9224 */ /* 0x000fe200078e0a8d */
[----:B------:R-:W-:Y:S01]  /*1b9d0*/  ISETP.GE.AND P1, PT, R178, RZ, PT ;  /* 0x000000ffb200720c */ /* 0x000fe20003f26270 */
[----:B------:R-:W-:Y:S02]  /*1b9e0*/  IMAD.MOV.U32 R178, RZ, RZ, R173 ;  /* 0x000000ffffb27224 */ /* 0x000fe400078e00ad */
[----:B------:R-:W-:Y:S02]  /*1b9f0*/  IMAD.MOV.U32 R173, RZ, RZ, R168 ;  /* 0x000000ffffad7224 */ /* 0x000fe400078e00a8 */
[----:B------:R-:W-:Y:S02]  /*1ba00*/  IMAD.MOV R7, RZ, RZ, -R7 ;  /* 0x000000ffff077224 */ /* 0x000fe400078e0a07 */
[----:B------:R-:W-:Y:S02]  /*1ba10*/  IMAD.MOV.U32 R168, RZ, RZ, R167 ;  /* 0x000000ffffa87224 */ /* 0x000fe400078e00a7 */
[----:B------:R-:W-:-:S02]  /*1ba20*/  @!P3 IMAD.IADD R144, R144, 0x1, -R3 ;  /* 0x000000019090b824 */ /* 0x000fc400078e0a03 */
[----:B------:R-:W-:-:S04]  /*1ba30*/  IMAD.HI.U32 R2, R4, R147, RZ ;  /* 0x0000009304027227 */ /* 0x000fc800078e00ff */
[----:B------:R-:W-:Y:S02]  /*1ba40*/  IMAD.MOV.U32 R167, RZ, RZ, R166 ;  /* 0x000000ffffa77224 */ /* 0x000fe400078e00a6 */
[----:B------:R-:W-:Y:S02]  /*1ba50*/  IMAD.MOV.U32 R166, RZ, RZ, R163 ;  /* 0x000000ffffa67224 */ /* 0x000fe400078e00a3 */
[----:B------:R-:W-:Y:S02]  /*1ba60*/  IMAD.MOV.U32 R163, RZ, RZ, R154 ;  /* 0x000000ffffa37224 */ /* 0x000fe400078e009a */
[----:B------:R-:W-:Y:S02]  /*1ba70*/  IMAD R143, R3, R7, R143 ;  /* 0x00000007038f7224 */ /* 0x000fe400078e028f */
[----:B------:R-:W-:Y:S01]  /*1ba80*/  IMAD.MOV.U32 R154, RZ, RZ, R148 ;  /* 0x000000ffff9a7224 */ /* 0x000fe200078e0094 */
[----:B------:R-:W-:Y:S01]  /*1ba90*/  IABS R148, R184 ;  /* 0x000000b800947213 */ /* 0x000fe20000000000 */
[--C-:B------:R-:W-:Y:S01]  /*1baa0*/  @!P2 IMAD.IADD R145, R145, 0x1, -R3.reuse ;  /* 0x000000019191a824 */ /* 0x100fe200078e0a03 */
[C---:B------:R-:W-:Y:S01]  /*1bab0*/  ISETP.GT.U32.AND P2, PT, R3.reuse, R144, PT ;  /* 0x000000900300720c */ /* 0x040fe20003f44070 */
[----:B------:R-:W-:Y:S01]  /*1bac0*/  IMAD.MOV R2, RZ, RZ, -R2 ;  /* 0x000000ffff027224 */ /* 0x000fe200078e0a02 */
[C---:B------:R-:W-:Y:S01]  /*1bad0*/  ISETP.GT.U32.AND P6, PT, R3.reuse, R143, PT ;  /* 0x0000008f0300720c */ /* 0x040fe20003fc4070 */
[----:B------:R-:W-:Y:S01]  /*1bae0*/  @!P0 IMAD.IADD R146, R146, 0x1, -R3 ;  /* 0x0000000192928824 */ /* 0x000fe200078e0a03 */
[C---:B------:R-:W-:Y:S01]  /*1baf0*/  ISETP.GT.U32.AND P0, PT, R3.reuse, R145, PT ;  /* 0x000000910300720c */ /* 0x040fe20003f04070 */
[----:B------:R-:W-:-:S02]  /*1bb00*/  IMAD R147, R3, R2, R147 ;  /* 0x0000000203937224 */ /* 0x000fc400078e0293 */
[----:B------:R-:W-:-:S04]  /*1bb10*/  IMAD.HI.U32 R2, R4, R148, RZ ;  /* 0x0000009404027227 */ /* 0x000fc800078e00ff */
[----:B------:R-:W-:Y:S02]  /*1bb20*/  IMAD.MOV R2, RZ, RZ, -R2 ;  /* 0x000000ffff027224 */ /* 0x000fe400078e0a02 */
[--C-:B------:R-:W-:Y:S01]  /*1bb30*/  @!P2 IMAD.IADD R144, R144, 0x1, -R3.reuse ;  /* 0x000000019090a824 */ /* 0x100fe200078e0a03 */
[C---:B------:R-:W-:Y:S01]  /*1bb40*/  ISETP.GT.U32.AND P2, PT, R3.reuse, R147, PT ;  /* 0x000000930300720c */ /* 0x040fe20003f44070 */
[----:B------:R-:W-:Y:S02]  /*1bb50*/  IMAD R148, R3, R2, R148 ;  /* 0x0000000203947224 */ /* 0x000fe400078e0294 */
[--C-:B------:R-:W-:Y:S02]  /*1bb60*/  @!P6 IMAD.IADD R143, R143, 0x1, -R3.reuse ;  /* 0x000000018f8fe824 */ /* 0x100fe400078e0a03 */
[----:B------:R-:W-:Y:S01]  /*1bb70*/  @!P0 IMAD.IADD R145, R145, 0x1, -R3 ;  /* 0x0000000191918824 */ /* 0x000fe200078e0a03 */
[C---:B------:R-:W-:Y:S02]  /*1bb80*/  ISETP.GT.U32.AND P0, PT, R3.reuse, R148, PT ;  /* 0x000000940300720c */ /* 0x040fe40003f04070 */
[----:B------:R-:W-:Y:S01]  /*1bb90*/  ISETP.GT.U32.AND P3, PT, R3, R143, PT ;  /* 0x0000008f0300720c */ /* 0x000fe20003f64070 */
[----:B------:R-:W-:-:S04]  /*1bba0*/  @!P4 IMAD.MOV R142, RZ, RZ, -R142 ;  /* 0x000000ffff8ec224 */ /* 0x000fc800078e0a8e */
[----:B------:R-:W-:Y:S01]  /*1bbb0*/  @!P2 IMAD.IADD R147, R147, 0x1, -R3 ;  /* 0x000000019393a824 */ /* 0x000fe200078e0a03 */
[----:B------:R-:W-:Y:S02]  /*1bbc0*/  ISETP.GT.U32.AND P4, PT, R3, R146, PT ;  /* 0x000000920300720c */ /* 0x000fe40003f84070 */
[----:B------:R-:W-:-:S03]  /*1bbd0*/  ISETP.GE.AND P6, PT, R177, RZ, PT ;  /* 0x000000ffb100720c */ /* 0x000fc60003fc6270 */
[--C-:B------:R-:W-:Y:S01]  /*1bbe0*/  @!P0 IMAD.IADD R148, R148, 0x1, -R3.reuse ;  /* 0x0000000194948824 */ /* 0x100fe200078e0a03 */
[----:B------:R-:W-:Y:S01]  /*1bbf0*/  ISETP.GT.U32.AND P0, PT, R3, R147, PT ;  /* 0x000000930300720c */ /* 0x000fe20003f04070 */
[----:B------:R-:W-:Y:S02]  /*1bc00*/  IMAD.MOV.U32 R177, RZ, RZ, R174 ;  /* 0x000000ffffb17224 */ /* 0x000fe400078e00ae */
[----:B------:R-:W-:Y:S01]  /*1bc10*/  @!P3 IMAD.IADD R143, R143, 0x1, -R3 ;  /* 0x000000018f8fb824 */ /* 0x000fe200078e0a03 */
[----:B------:R-:W-:Y:S01]  /*1bc20*/  ISETP.GE.AND P3, PT, R179, RZ, PT ;  /* 0x000000ffb300720c */ /* 0x000fe20003f66270 */
[----:B------:R-:W-:Y:S02]  /*1bc30*/  IMAD.MOV.U32 R180, RZ, RZ, R178 ;  /* 0x000000ffffb47224 */ /* 0x000fe400078e00b2 */
[----:B------:R-:W-:Y:S02]  /*1bc40*/  IMAD.MOV.U32 R179, RZ, RZ, R177 ;  /* 0x000000ffffb37224 */ /* 0x000fe400078e00b1 */
[----:B------:R-:W-:-:S02]  /*1bc50*/  IMAD.MOV.U32 R199, RZ, RZ, R180 ;  /* 0x000000ffffc77224 */ /* 0x000fc400078e00b4 */
[----:B------:R-:W-:Y:S02]  /*1bc60*/  IMAD.MOV.U32 R200, RZ, RZ, R179 ;  /* 0x000000ffffc87224 */ /* 0x000fe400078e00b3 */
[--C-:B------:R-:W-:Y:S02]  /*1bc70*/  @!P4 IMAD.IADD R146, R146, 0x1, -R3.reuse ;  /* 0x000000019292c824 */ /* 0x100fe400078e0a03 */
[----:B------:R-:W-:Y:S01]  /*1bc80*/  @!P0 IMAD.IADD R147, R147, 0x1, -R3 ;  /* 0x0000000193938824 */ /* 0x000fe200078e0a03 */
[----:B------:R-:W-:Y:S01]  /*1bc90*/  ISETP.GE.AND P0, PT, R181, RZ, PT ;  /* 0x000000ffb500720c */ /* 0x000fe20003f06270 */
[----:B------:R-:W-:Y:S02]  /*1bca0*/  IMAD.MOV.U32 R174, RZ, RZ, R171 ;  /* 0x000000ffffae7224 */ /* 0x000fe400078e00ab */
[----:B------:R-:W-:Y:S02]  /*1bcb0*/  IMAD.MOV.U32 R171, RZ, RZ, R170 ;  /* 0x000000ffffab7224 */ /* 0x000fe400078e00aa */
[----:B------:R-:W-:Y:S01]  /*1bcc0*/  @!P3 IMAD.MOV R146, RZ, RZ, -R146 ;  /* 0x000000ffff92b224 */ /* 0x000fe200078e0a92 */
[----:B------:R-:W-:Y:S01]  /*1bcd0*/  ISETP.GE.AND P3, PT, R182, RZ, PT ;  /* 0x000000ffb600720c */ /* 0x000fe20003f66270 */
[----:B------:R-:W-:-:S02]  /*1bce0*/  IMAD.MOV.U32 R170, RZ, RZ, R169 ;  /* 0x000000ffffaa7224 */ /* 0x000fc400078e00a9 */
[----:B------:R-:W-:Y:S02]  /*1bcf0*/  IMAD.MOV.U32 R169, RZ, RZ, R156 ;  /* 0x000000ffffa97224 */ /* 0x000fe400078e009c */
[----:B------:R-:W-:Y:S02]  /*1bd00*/  IMAD.MOV.U32 R156, RZ, RZ, R153 ;  /* 0x000000ffff9c7224 */ /* 0x000fe400078e0099 */
[----:B------:R-:W-:Y:S02]  /*1bd10*/  IMAD.MOV.U32 R153, RZ, RZ, R149 ;  /* 0x000000ffff997224 */ /* 0x000fe400078e0095 */
[----:B--2---:R-:W-:Y:S02]  /*1bd20*/  IMAD.MOV.U32 R178, RZ, RZ, R175 ;  /* 0x000000ffffb27224 */ /* 0x004fe400078e00af */
[----:B------:R-:W-:Y:S02]  /*1bd30*/  IMAD.MOV.U32 R175, RZ, RZ, R151 ;  /* 0x000000ffffaf7224 */ /* 0x000fe400078e0097 */
[----:B----4-:R-:W-:-:S02]  /*1bd40*/  IMAD.MOV.U32 R177, RZ, RZ, R176 ;  /* 0x000000ffffb17224 */ /* 0x010fc400078e00b0 */
[----:B------:R-:W-:Y:S02]  /*1bd50*/  IMAD.MOV.U32 R176, RZ, RZ, R164 ;  /* 0x000000ffffb07224 */ /* 0x000fe400078e00a4 */
[----:B------:R-:W-:Y:S02]  /*1bd60*/  IMAD.MOV.U32 R180, RZ, RZ, R175 ;  /* 0x000000ffffb47224 */ /* 0x000fe400078e00af */
[----:B------:R-:W-:Y:S01]  /*1bd70*/  IMAD.MOV.U32 R179, RZ, RZ, R176 ;  /* 0x000000ffffb37224 */ /* 0x000fe200078e00b0 */
[----:B------:R-:W-:Y:S01]  /*1bd80*/  IABS R151, R181 ;  /* 0x000000b500977213 */ /* 0x000fe20000000000 */
[----:B------:R-:W-:Y:S02]  /*1bd90*/  IMAD.MOV.U32 R181, RZ, RZ, R180 ;  /* 0x000000ffffb57224 */ /* 0x000fe400078e00b4 */
[----:B------:R-:W-:Y:S02]  /*1bda0*/  IMAD.MOV.U32 R180, RZ, RZ, R179 ;  /* 0x000000ffffb47224 */ /* 0x000fe400078e00b3 */
[----:B------:R-:W-:Y:S01]  /*1bdb0*/  IMAD.MOV.U32 R164, RZ, RZ, R150 ;  /* 0x000000ffffa47224 */ /* 0x000fe200078e0096 */
[----:B------:R-:W-:Y:S01]  /*1bdc0*/  IABS R150, R182 ;  /* 0x000000b600967213 */ /* 0x000fe20000000000 */
[----:B------:R-:W-:-:S02]  /*1bdd0*/  IMAD.MOV.U32 R179, RZ, RZ, R178 ;  /* 0x000000ffffb37224 */ /* 0x000fc400078e00b2 */
[----:B------:R-:W-:Y:S02]  /*1bde0*/  IMAD.MOV.U32 R178, RZ, RZ, R177 ;  /* 0x000000ffffb27224 */ /* 0x000fe400078e00b1 */
[----:B------:R-:W-:Y:S02]  /*1bdf0*/  IMAD.MOV.U32 R177, RZ, RZ, R172 ;  /* 0x000000ffffb17224 */ /* 0x000fe400078e00ac */
[----:B------:R-:W-:Y:S02]  /*1be00*/  IMAD.MOV.U32 R182, RZ, RZ, R181 ;  /* 0x000000ffffb67224 */ /* 0x000fe400078e00b5 */
[----:B------:R-:W-:Y:S02]  /*1be10*/  IMAD.MOV.U32 R175, RZ, RZ, R155 ;  /* 0x000000ffffaf7224 */ /* 0x000fe400078e009b */
[----:B------:R-:W-:Y:S01]  /*1be20*/  IMAD.MOV.U32 R181, RZ, RZ, R180 ;  /* 0x000000ffffb57224 */ /* 0x000fe200078e00b4 */
[----:B------:R-:W2:Y:S01]  /*1be30*/  LDL.LU R155, [R1+0x73c] ;  /* 0x00073c00019b7983 */ /* 0x000ea20000300800 */
        /* <DEDUP_REMOVED lines=10> */
[----:B------:R-:W-:Y:S01]  /*1bee0*/  IMAD.MOV.U32 R168, RZ, RZ, R167 ;  /* 0x000000ffffa87224 */ /* 0x000fe200078e00a7 */
[----:B------:R-:W4:Y:S04]  /*1bef0*/  LDL.LU R172, [R1+0x710] ;  /* 0x0007100001ac7983 */ /* 0x000f280000300800 */
[----:B------:R-:W2:Y:S01]  /*1bf00*/  LDL.LU R167, [R1+0x6bc] ;  /* 0x0006bc0001a77983 */ /* 0x000ea20000300800 */
[----:B------:R-:W-:Y:S01]  /*1bf10*/  ISETP.GE.AND P2, PT, R184, RZ, PT ;  /* 0x000000ffb800720c */ /* 0x000fe20003f46270 */
[----:B------:R-:W-:Y:S01]  /*1bf20*/  @!P6 IMAD.MOV R145, RZ, RZ, -R145 ;  /* 0x000000ffff91e224 */ /* 0x000fe200078e0a91 */
[----:B------:R-:W-:Y:S01]  /*1bf30*/  IABS R149, R183 ;  /* 0x000000b700957213 */ /* 0x000fe20000000000 */
[----:B------:R-:W4:Y:S01]  /*1bf40*/  LDL.LU R184, [R1+0x6ac] ;  /* 0x0006ac0001b87983 */ /* 0x000f220000300800 */
[----:B------:R-:W-:-:S03]  /*1bf50*/  ISETP.GE.AND P6, PT, R183, RZ, PT ;  /* 0x000000ffb700720c */ /* 0x000fc60003fc6270 */
[----:B------:R-:W4:Y:S01]  /*1bf60*/  LDL.LU R183, [R1+0x6a8] ;  /* 0x0006a80001b77983 */ /* 0x000f220000300800 */
        /* <DEDUP_REMOVED lines=14> */
[----:B------:R-:W-:Y:S01]  /*1c050*/  @!P5 IMAD.MOV R143, RZ, RZ, -R143 ;  /* 0x000000ffff8fd224 */ /* 0x000fe200078e0a8f */
[----:B------:R-:W-:Y:S01]  /*1c060*/  ISETP.GT.U32.AND P5, PT, R3, R148, PT ;  /* 0x000000940300720c */ /* 0x000fe20003fa4070 */
[----:B------:R-:W-:-:S04]  /*1c070*/  IMAD.HI.U32 R2, R4, R149, RZ ;  /* 0x0000009504027227 */ /* 0x000fc800078e00ff */
[----:B------:R-:W-:-:S04]  /*1c080*/  IMAD.HI.U32 R5, R4, R150, RZ ;  /* 0x0000009604057227 */ /* 0x000fc800078e00ff */
[----:B------:R-:W-:Y:S02]  /*1c090*/  IMAD.MOV R2, RZ, RZ, -R2 ;  /* 0x000000ffff027224 */ /* 0x000fe400078e0a02 */
[----:B------:R-:W-:Y:S02]  /*1c0a0*/  IMAD.MOV R5, RZ, RZ, -R5 ;  /* 0x000000ffff057224 */ /* 0x000fe400078e0a05 */
[C---:B------:R-:W-:Y:S02]  /*1c0b0*/  IMAD R149, R3.reuse, R2, R149 ;  /* 0x0000000203957224 */ /* 0x040fe400078e0295 */
[C---:B------:R-:W-:Y:S02]  /*1c0c0*/  IMAD R150, R3.reuse, R5, R150 ;  /* 0x0000000503967224 */ /* 0x040fe400078e0296 */
[----:B------:R-:W-:Y:S01]  /*1c0d0*/  @!P1 IMAD.MOV R144, RZ, RZ, -R144 ;  /* 0x000000ffff909224 */ /* 0x000fe200078e0a90 */
[C---:B------:R-:W-:Y:S01]  /*1c0e0*/  ISETP.GT.U32.AND P1, PT, R3.reuse, R149, PT ;  /* 0x000000950300720c */ /* 0x040fe20003f24070 */
[----:B------:R-:W-:Y:S01]  /*1c0f0*/  @!P5 IMAD.IADD R148, R148, 0x1, -R3 ;  /* 0x000000019494d824 */ /* 0x000fe200078e0a03 */
[----:B------:R-:W-:Y:S01]  /*1c100*/  ISETP.GT.U32.AND P5, PT, R3, R150, PT ;  /* 0x000000960300720c */ /* 0x000fe20003fa4070 */
[----:B------:R-:W-:-:S04]  /*1c110*/  IMAD.HI.U32 R2, R4, R151, RZ ;  /* 0x0000009704027227 */ /* 0x000fc800078e00ff */
[----:B------:R-:W-:-:S06]  /*1c120*/  IMAD.MOV R2, RZ, RZ, -R2 ;  /* 0x000000ffff027224 */ /* 0x000fcc00078e0a02 */
[--C-:B------:R-:W-:Y:S01]  /*1c130*/  @!P1 IMAD.IADD R149, R149, 0x1, -R3.reuse ;  /* 0x0000000195959824 */ /* 0x100fe200078e0a03 */
[----:B------:R-:W-:Y:S01]  /*1c140*/  ISETP.GE.AND P1, PT, R152, RZ, PT ;  /* 0x000000ff9800720c */ /* 0x000fe20003f26270 */
[----:B------:R-:W-:Y:S01]  /*1c150*/  @!P5 IMAD.IADD R150, R150, 0x1, -R3 ;  /* 0x000000019696d824 */ /* 0x000fe200078e0a03 */
[----:B------:R-:W-:Y:S01]  /*1c160*/  IABS R152, R152 ;  /* 0x0000009800987213 */ /* 0x000fe20000000000 */
[----:B------:R-:W-:-:S03]  /*1c170*/  IMAD R151, R3, R2, R151 ;  /* 0x0000000203977224 */ /* 0x000fc600078e0297 */
[----:B------:R-:W-:Y:S01]  /*1c180*/  ISETP.GT.U32.AND P5, PT, R3, R150, PT ;  /* 0x000000960300720c */ /* 0x000fe20003fa4070 */
[----:B------:R-:W-:-:S04]  /*1c190*/  IMAD.HI.U32 R2, R4, R152, RZ ;  /* 0x0000009804027227 */ /* 0x000fc800078e00ff */
[----:B------:R-:W-:Y:S02]  /*1c1a0*/  IMAD.MOV R2, RZ, RZ, -R2 ;  /* 0x000000ffff027224 */ /* 0x000fe400078e0a02 */
[----:B------:R-:W-:Y:S01]  /*1c1b0*/  @!P4 IMAD.MOV R147, RZ, RZ, -R147 ;  /* 0x000000ffff93c224 */ /* 0x000fe200078e0a93 */
[C---:B------:R-:W-:Y:S01]  /*1c1c0*/  ISETP.GT.U32.AND P4, PT, R3.reuse, R149, PT ;  /* 0x000000950300720c */ /* 0x040fe20003f84070 */
[----:B------:R-:W-:Y:S02]  /*1c1d0*/  IMAD R152, R3, R2, R152 ;  /* 0x0000000203987224 */ /* 0x000fe400078e0298 */
[----:B--2---:R-:W-:Y:S02]  /*1c1e0*/  IMAD.MOV.U32 R182, RZ, RZ, R167 ;  /* 0x000000ffffb67224 */ /* 0x004fe400078e00a7 */
[----:B------:R-:W2:Y:S02]  /*1c1f0*/  LDL.LU R167, [R1+0x724] ;  /* 0x0007240001a77983 */ /* 0x000ea40000300800 */
[----:B------:R-:W-:-:S02]  /*1c200*/  IMAD.MOV.U32 R185, RZ, RZ, R182 ;  /* 0x000000ffffb97224 */ /* 0x000fc400078e00b6 */
[----:B------:R-:W2:Y:S01]  /*1c210*/  LDL.LU R168, [R1+0x71c] ;  /* 0x00071c0001a87983 */ /* 0x000ea20000300800 */
[----:B------:R-:W-:-:S03]  /*1c220*/  IMAD.MOV.U32 R182, RZ, RZ, R169 ;  /* 0x000000ffffb67224 */ /* 0x000fc600078e00a9 */
[----:B------:R-:W2:Y:S04]  /*1c230*/  LDL.LU R174, [R1+0x740] ;  /* 0x0007400001ae7983 */ /* 0x000ea80000300800 */
[----:B------:R-:W2:Y:S04]  /*1c240*/  LDL.LU R169, [R1+0x6e0] ;  /* 0x0006e00001a97983 */ /* 0x000ea80000300800 */
[----:B------:R-:W2:Y:S04]  /*1c250*/  LDL.LU R177, [R1+0x6d0] ;  /* 0x0006d00001b17983 */ /* 0x000ea80000300800 */
[----:B------:R-:W2:Y:S01]  /*1c260*/  LDL.LU R176, [R1+0x6d4] ;  /* 0x0006d40001b07983 */ /* 0x000ea20000300800 */
[----:B------:R-:W-:Y:S01]  /*1c270*/  @!P5 IMAD.IADD R150, R150, 0x1, -R3 ;  /* 0x000000019696d824 */ /* 0x000fe200078e0a03 */
[----:B------:R-:W-:Y:S01]  /*1c280*/  ISETP.GT.U32.AND P5, PT, R3, R152, PT ;  /* 0x000000980300720c */ /* 0x000fe20003fa4070 */
[----:B------:R-:W-:Y:S01]  /*1c290*/  @!P2 IMAD.MOV R148, RZ, RZ, -R148 ;  /* 0x000000ffff94a224 */ /* 0x000fe200078e0a94 */
[----:B---3--:R-:W-:-:S02]  /*1c2a0*/  ISETP.GE.AND P2, PT, R153, RZ, PT ;  /* 0x000000ff9900720c */ /* 0x008fc40003f46270 */
[----:B------:R-:W-:Y:S01]  /*1c2b0*/  IABS R153, R153 ;  /* 0x0000009900997213 */ /* 0x000fe20000000000 */
[----:B------:R-:W-:Y:S01]  /*1c2c0*/  @!P4 IMAD.IADD R149, R149, 0x1, -R3 ;  /* 0x000000019595c824 */ /* 0x000fe200078e0a03 */
[----:B------:R-:W-:Y:S01]  /*1c2d0*/  ISETP.GT.U32.AND P4, PT, R3, R151, PT ;  /* 0x000000970300720c */ /* 0x000fe20003f84070 */
[----:B------:R-:W-:Y:S02]  /*1c2e0*/  IMAD.MOV.U32 R186, RZ, RZ, R178 ;  /* 0x000000ffffba7224 */ /* 0x000fe400078e00b2 */
[----:B------:R-:W-:-:S04]  /*1c2f0*/  IMAD.HI.U32 R7, R4, R153, RZ ;  /* 0x0000009904077227 */ /* 0x000fc800078e00ff */
[----:B------:R-:W-:Y:S02]  /*1c300*/  IMAD.MOV.U32 R178, RZ, RZ, R175 ;  /* 0x000000ffffb27224 */ /* 0x000fe400078e00af */
[----:B------:R-:W-:Y:S01]  /*1c310*/  IMAD.MOV.U32 R175, RZ, RZ, R155 ;  /* 0x000000ffffaf7224 */ /* 0x000fe200078e009b */
[----:B------:R-:W-:Y:S01]  /*1c320*/  IABS R155, R200 ;  /* 0x000000c8009b7213 */ /* 0x000fe20000000000 */
[----:B------:R-:W-:Y:S02]  /*1c330*/  IMAD.MOV R7, RZ, RZ, -R7 ;  /* 0x000000ffff077224 */ /* 0x000fe400078e0a07 */
[----:B------:R-:W-:Y:S02]  /*1c340*/  @!P5 IMAD.IADD R152, R152, 0x1, -R3 ;  /* 0x000000019898d824 */ /* 0x000fe400078e0a03 */
[----:B------:R-:W-:Y:S01]  /*1c350*/  IMAD.MOV.U32 R173, RZ, RZ, R156 ;  /* 0x000000ffffad7224 */ /* 0x000fe200078e009c */
[----:B------:R-:W-:Y:S01]  /*1c360*/  IABS R156, R199 ;  /* 0x000000c7009c7213 */ /* 0x000fe20000000000 */
[C---:B------:R-:W-:Y:S01]  /*1c370*/  IMAD R153, R3.reuse, R7, R153 ;  /* 0x0000000703997224 */ /* 0x040fe200078e0299 */
[----:B------:R-:W-:Y:S01]  /*1c380*/  ISETP.GT.U32.AND P5, PT, R3, R152, PT ;  /* 0x000000980300720c */ /* 0x000fe20003fa4070 */
[----:B------:R-:W-:Y:S01]  /*1c390*/  IMAD.HI.U32 R5, R4, R155, RZ ;  /* 0x0000009b04057227 */ /* 0x000fe200078e00ff */
[----:B------:R-:W-:-:S03]  /*1c3a0*/  IABS R154, R186 ;  /* 0x000000ba009a7213 */ /* 0x000fc60000000000 */
[----:B------:R-:W-:Y:S01]  /*1c3b0*/  @!P3 IMAD.MOV R150, RZ, RZ, -R150 ;  /* 0x000000ffff96b224 */ /* 0x000fe200078e0a96 */
[----:B------:R-:W-:Y:S01]  /*1c3c0*/  ISETP.GT.U32.AND P3, PT, R3, R153, PT ;  /* 0x000000990300720c */ /* 0x000fe20003f64070 */
[----:B------:R-:W-:-:S04]  /*1c3d0*/  IMAD.HI.U32 R2, R4, R156, RZ ;  /* 0x0000009c04027227 */ /* 0x000fc800078e00ff */
[----:B------:R-:W-:Y:S02]  /*1c3e0*/  IMAD.MOV R5, RZ, RZ, -R5 ;  /* 0x000000ffff057224 */ /* 0x000fe400078e0a05 */
[----:B------:R-:W-:Y:S02]  /*1c3f0*/  @!P4 IMAD.IADD R151, R151, 0x1, -R3 ;  /* 0x000000019797c824 */ /* 0x000fe400078e0a03 */
[----:B------:R-:W-:Y:S02]  /*1c400*/  IMAD.MOV R2, RZ, RZ, -R2 ;  /* 0x000000ffff027224 */ /* 0x000fe400078e0a02 */
[C---:B------:R-:W-:Y:S02]  /*1c410*/  IMAD R155, R3.reuse, R5, R155 ;  /* 0x00000005039b7224 */ /* 0x040fe400078e029b */
[----:B------:R-:W-:Y:S01]  /*1c420*/  @!P6 IMAD.MOV R149, RZ, RZ, -R149 ;  /* 0x000000ffff95e224 */ /* 0x000fe200078e0a95 */
[----:B------:R-:W-:Y:S01]  /*1c430*/  ISETP.GT.U32.AND P6, PT, R3, R151, PT ;  /* 0x000000970300720c */ /* 0x000fe20003fc4070 */
[----:B------:R-:W-:-:S04]  /*1c440*/  IMAD.HI.U32 R6, R4, R154, RZ ;  /* 0x0000009a04067227 */ /* 0x000fc800078e00ff */
[C---:B------:R-:W-:Y:S02]  /*1c450*/  IMAD R156, R3.reuse, R2, R156 ;  /* 0x00000002039c7224 */ /* 0x040fe400078e029c */
[--C-:B------:R-:W-:Y:S01]  /*1c460*/  @!P5 IMAD.IADD R152, R152, 0x1, -R3.reuse ;  /* 0x000000019898d824 */ /* 0x100fe200078e0a03 */
[----:B------:R-:W-:Y:S01]  /*1c470*/  ISETP.GT.U32.AND P5, PT, R3, R155, PT ;  /* 0x0000009b0300720c */ /* 0x000fe20003fa4070 */
[----:B------:R-:W-:Y:S02]  /*1c480*/  IMAD.MOV R6, RZ, RZ, -R6 ;  /* 0x000000ffff067224 */ /* 0x000fe400078e0a06 */
[----:B------:R-:W-:Y:S01]  /*1c490*/  @!P3 IMAD.IADD R153, R153, 0x1, -R3 ;  /* 0x000000019999b824 */ /* 0x000fe200078e0a03 */
[C---:B------:R-:W-:Y:S01]  /*1c4a0*/  ISETP.GT.U32.AND P3, PT, R3.reuse, R156, PT ;  /* 0x0000009c0300720c */ /* 0x040fe20003f64070 */
[----:B------:R-:W-:Y:S02]  /*1c4b0*/  IMAD R154, R3, R6, R154 ;  /* 0x00000006039a7224 */ /* 0x000fe400078e029a */
[----:B------:R-:W-:Y:S01]  /*1c4c0*/  IMAD.MOV.U32 R187, RZ, RZ, R157 ;  /* 0x000000ffffbb7224 */ /* 0x000fe200078e009d */
[----:B------:R-:W-:Y:S01]  /*1c4d0*/  IABS R157, R196 ;  /* 0x000000c4009d7213 */ /* 0x000fe20000000000 */
[----:B------:R-:W-:Y:S01]  /*1c4e0*/  @!P6 IMAD.IADD R151, R151, 0x1, -R3 ;  /* 0x000000019797e824 */ /* 0x000fe200078e0a03 */
[----:B------:R-:W-:-:S03]  /*1c4f0*/  ISETP.GT.U32.AND P6, PT, R3, R154, PT ;  /* 0x0000009a0300720c */ /* 0x000fc60003fc4070 */
[----:B------:R-:W-:Y:S01]  /*1c500*/  @!P5 IMAD.IADD R155, R155, 0x1, -R3 ;  /* 0x000000019b9bd824 */ /* 0x000fe200078e0a03 */
[----:B------:R-:W-:Y:S01]  /*1c510*/  ISETP.GE.AND P4, PT, R186, RZ, PT ;  /* 0x000000ffba00720c */ /* 0x000fe20003f86270 */
[----:B------:R-:W-:-:S04]  /*1c520*/  IMAD.HI.U32 R2, R4, R157, RZ ;  /* 0x0000009d04027227 */ /* 0x000fc800078e00ff */
[----:B----4-:R-:W-:Y:S02]  /*1c530*/  IMAD.MOV.U32 R195, RZ, RZ, R183 ;  /* 0x000000ffffc37224 */ /* 0x010fe400078e00b7 */
[----:B------:R-:W-:Y:S02]  /*1c540*/  IMAD.MOV.U32 R183, RZ, RZ, R166 ;  /* 0x000000ffffb77224 */ /* 0x000fe400078e00a6 */
[----:B------:R-:W-:Y:S02]  /*1c550*/  IMAD.MOV.U32 R186, RZ, RZ, R163 ;  /* 0x000000ffffba7224 */ /* 0x000fe400078e00a3 */
[----:B------:R-:W-:Y:S01]  /*1c560*/  @!P3 IMAD.IADD R156, R156, 0x1, -R3 ;  /* 0x000000019c9cb824 */ /* 0x000fe200078e0a03 */
[----:B------:R-:W-:Y:S01]  /*1c570*/  ISETP.GT.U32.AND P3, PT, R3, R155, PT ;  /* 0x0000009b0300720c */ /* 0x000fe20003f64070 */
[----:B------:R-:W-:Y:S01]  /*1c580*/  IMAD.MOV.U32 R166, RZ, RZ, R160 ;  /* 0x000000ffffa67224 */ /* 0x000fe200078e00a0 */
[----:B------:R-:W-:Y:S01]  /*1c590*/  IABS R160, R197 ;  /* 0x000000c500a07213 */ /* 0x000fe20000000000 */
[----:B------:R-:W-:Y:S01]  /*1c5a0*/  IMAD.MOV.U32 R163, RZ, RZ, R159 ;  /* 0x000000ffffa37224 */ /* 0x000fe200078e009f */
[----:B------:R-:W-:Y:S01]  /*1c5b0*/  IABS R159, R198 ;  /* 0x000000c6009f7213 */ /* 0x000fe20000000000 */
[----:B------:R-:W-:-:S02]  /*1c5c0*/  IMAD.MOV.U32 R188, RZ, RZ, R181 ;  /* 0x000000ffffbc7224 */ /* 0x000fc400078e00b5 */
[----:B------:R-:W-:Y:S02]  /*1c5d0*/  IMAD.MOV R2, RZ, RZ, -R2 ;  /* 0x000000ffff027224 */ /* 0x000fe400078e0a02 */
[----:B------:R-:W-:Y:S02]  /*1c5e0*/  IMAD.MOV.U32 R181, RZ, RZ, R172 ;  /* 0x000000ffffb57224 */ /* 0x000fe400078e00ac */
[----:B------:R-:W-:Y:S01]  /*1c5f0*/  IMAD.MOV.U32 R172, RZ, RZ, R158 ;  /* 0x000000ffffac7224 */ /* 0x000fe200078e009e */
[----:B------:R-:W-:Y:S01]  /*1c600*/  IABS R158, R192 ;  /* 0x000000c0009e7213 */ /* 0x000fe20000000000 */
[----:B------:R-:W-:Y:S01]  /*1c610*/  @!P1 IMAD.MOV R152, RZ, RZ, -R152 ;  /* 0x000000ffff989224 */ /* 0x000fe200078e0a98 */
[C---:B------:R-:W-:Y:S01]  /*1c620*/  ISETP.GT.U32.AND P1, PT, R3.reuse, R156, PT ;  /* 0x0000009c0300720c */ /* 0x040fe20003f24070 */
[----:B------:R-:W-:Y:S02]  /*1c630*/  IMAD R157, R3, R2, R157 ;  /* 0x00000002039d7224 */ /* 0x000fe400078e029d */
[----:B------:R-:W-:-:S02]  /*1c640*/  @!P6 IMAD.IADD R154, R154, 0x1, -R3 ;  /* 0x000000019a9ae824 */ /* 0x000fc400078e0a03 */
[----:B------:R-:W-:Y:S01]  /*1c650*/  IMAD.HI.U32 R5, R4, R159, RZ ;  /* 0x0000009f04057227 */ /* 0x000fe200078e00ff */
[----:B------:R-:W-:-:S03]  /*1c660*/  ISETP.GT.U32.AND P5, PT, R3, R153, PT ;  /* 0x000000990300720c */ /* 0x000fc60003fa4070 */
[----:B------:R-:W-:-:S04]  /*1c670*/  IMAD.HI.U32 R2, R4, R160, RZ ;  /* 0x000000a004027227 */ /* 0x000fc800078e00ff */
[----:B------:R-:W-:Y:S02]  /*1c680*/  IMAD.MOV.U32 R194, RZ, RZ, R184 ;  /* 0x000000ffffc27224 */ /* 0x000fe400078e00b8 */
[----:B------:R-:W-:Y:S02]  /*1c690*/  IMAD.MOV.U32 R184, RZ, RZ, R165 ;  /* 0x000000ffffb87224 */ /* 0x000fe400078e00a5 */
[----:B------:R-:W-:Y:S01]  /*1c6a0*/  IMAD.MOV.U32 R165, RZ, RZ, R161 ;  /* 0x000000ffffa57224 */ /* 0x000fe200078e00a1 */
[----:B------:R-:W-:Y:S01]  /*1c6b0*/  IABS R161, R195 ;  /* 0x000000c300a17213 */ /* 0x000fe20000000000 */
[----:B------:R-:W-:-:S04]  /*1c6c0*/  IMAD.HI.U32 R6, R4, R158, RZ ;  /* 0x0000009e04067227 */ /* 0x000fc800078e00ff */
[----:B------:R-:W-:Y:S01]  /*1c6d0*/  @!P0 IMAD.MOV R151, RZ, RZ, -R151 ;  /* 0x000000ffff978224 */ /* 0x000fe200078e0a97 */
[----:B------:R-:W-:Y:S01]  /*1c6e0*/  ISETP.GT.U32.AND P0, PT, R3, R154, PT ;  /* 0x0000009a0300720c */ /* 0x000fe20003f04070 */
[----:B------:R-:W-:Y:S02]  /*1c6f0*/  IMAD.MOV R5, RZ, RZ, -R5 ;  /* 0x000000ffff057224 */ /* 0x000fe400078e0a05 */
[----:B------:R-:W-:Y:S02]  /*1c700*/  IMAD.MOV R2, RZ, RZ, -R2 ;  /* 0x000000ffff027224 */ /* 0x000fe400078e0a02 */
[----:B------:R-:W-:Y:S02]  /*1c710*/  IMAD.MOV R6, RZ, RZ, -R6 ;  /* 0x000000ffff067224 */ /* 0x000fe400078e0a06 */
[----:B------:R-:W-:Y:S01]  /*1c720*/  @!P3 IMAD.IADD R155, R155, 0x1, -R3 ;  /* 0x000000019b9bb824 */ /* 0x000fe200078e0a03 */
[----:B------:R-:W-:Y:S01]  /*1c730*/  ISETP.GE.AND P3, PT, R200, RZ, PT ;  /* 0x000000ffc800720c */ /* 0x000fe20003f66270 */
[----:B------:R-:W-:-:S02]  /*1c740*/  IMAD R159, R3, R5, R159 ;  /* 0x00000005039f7224 */ /* 0x000fc400078e029f */
[----:B------:R-:W-:Y:S02]  /*1c750*/  IMAD R160, R3, R2, R160 ;  /* 0x0000000203a07224 */ /* 0x000fe400078e02a0 */
[----:B------:R-:W-:-:S04]  /*1c760*/  IMAD.HI.U32 R5, R4, R161, RZ ;  /* 0x000000a104057227 */ /* 0x000fc800078e00ff */
[C---:B------:R-:W-:Y:S02]  /*1c770*/  IMAD R158, R3.reuse, R6, R158 ;  /* 0x00000006039e7224 */ /* 0x040fe400078e029e */
[----:B------:R-:W-:Y:S01]  /*1c780*/  @!P1 IMAD.IADD R156, R156, 0x1, -R3 ;  /* 0x000000019c9c9824 */ /* 0x000fe200078e0a03 */
[----:B------:R-:W-:Y:S01]  /*1c790*/  ISETP.GT.U32.AND P1, PT, R3, R160, PT ;  /* 0x000000a00300720c */ /* 0x000fe20003f24070 */
[----:B------:R-:W-:Y:S02]  /*1c7a0*/  IMAD.MOV R5, RZ, RZ, -R5 ;  /* 0x000000ffff057224 */ /* 0x000fe400078e0a05 */
[--C-:B------:R-:W-:Y:S01]  /*1c7b0*/  @!P5 IMAD.IADD R153, R153, 0x1, -R3.reuse ;  /* 0x000000019999d824 */ /* 0x100fe200078e0a03 */
[C---:B------:R-:W-:Y:S01]  /*1c7c0*/  ISETP.GT.U32.AND P5, PT, R3.reuse, R158, PT ;  /* 0x0000009e0300720c */ /* 0x040fe20003fa4070 */
[----:B------:R-:W-:Y:S01]  /*1c7d0*/  @!P0 IMAD.IADD R154, R154, 0x1, -R3 ;  /* 0x000000019a9a8824 */ /* 0x000fe200078e0a03 */
[C---:B------:R-:W-:Y:S01]  /*1c7e0*/  ISETP.GT.U32.AND P0, PT, R3.reuse, R159, PT ;  /* 0x0000009f0300720c */ /* 0x040fe20003f04070 */
[----:B------:R-:W-:-:S02]  /*1c7f0*/  IMAD R161, R3, R5, R161 ;  /* 0x0000000503a17224 */ /* 0x000fc400078e02a1 */
[----:B------:R-:W-:-:S03]  /*1c800*/  @!P3 IMAD.MOV R155, RZ, RZ, -R155 ;  /* 0x000000ffff9bb224 */ /* 0x000fc600078e0a9b */
[C---:B------:R-:W-:Y:S01]  /*1c810*/  ISETP.GT.U32.AND P3, PT, R3.reuse, R161, PT ;  /* 0x000000a10300720c */ /* 0x040fe20003f64070 */
[--C-:B------:R-:W-:Y:S02]  /*1c820*/  @!P1 IMAD.IADD R160, R160, 0x1, -R3.reuse ;  /* 0x00000001a0a09824 */ /* 0x100fe400078e0a03 */
[----:B------:R-:W-:Y:S02]  /*1c830*/  IMAD.MOV.U32 R191, RZ, RZ, R162 ;  /* 0x000000ffffbf7224 */ /* 0x000fe400078e00a2 */
[--C-:B------:R-:W-:Y:S01]  /*1c840*/  @!P5 IMAD.IADD R158, R158, 0x1, -R3.reuse ;  /* 0x000000019e9ed824 */ /* 0x100fe200078e0a03 */
[----:B------:R-:W-:Y:S01]  /*1c850*/  ISETP.GE.AND P5, PT, R196, RZ, PT ;  /* 0x000000ffc400720c */ /* 0x000fe20003fa6270 */
[----:B------:R-:W-:Y:S01]  /*1c860*/  @!P4 IMAD.MOV R154, RZ, RZ, -R154 ;  /* 0x000000ffff9ac224 */ /* 0x000fe200078e0a9a */
[----:B------:R-:W-:Y:S01]  /*1c870*/  ISETP.GT.U32.AND P4, PT, R3, R160, PT ;  /* 0x000000a00300720c */ /* 0x000fe20003f84070 */
[----:B------:R-:W-:Y:S01]  /*1c880*/  @!P0 IMAD.IADD R159, R159, 0x1, -R3 ;  /* 0x000000019f9f8824 */ /* 0x000fe200078e0a03 */
[----:B------:R-:W-:Y:S01]  /*1c890*/  ISETP.GE.AND P0, PT, R192, RZ, PT ;  /* 0x000000ffc000720c */ /* 0x000fe20003f06270 */
[----:B------:R-:W-:-:S02]  /*1c8a0*/  IMAD.MOV.U32 R196, RZ, RZ, R191 ;  /* 0x000000ffffc47224 */ /* 0x000fc400078e00bf */
[----:B------:R-:W-:Y:S02]  /*1c8b0*/  IMAD.MOV.U32 R191, RZ, RZ, R189 ;  /* 0x000000ffffbf7224 */ /* 0x000fe400078e00bd */
[----:B------:R-:W-:Y:S02]  /*1c8c0*/  IMAD.MOV.U32 R192, RZ, RZ, R188 ;  /* 0x000000ffffc07224 */ /* 0x000fe400078e00bc */
[----:B------:R-:W-:Y:S02]  /*1c8d0*/  IMAD.MOV.U32 R189, RZ, RZ, R187 ;  /* 0x000000ffffbd7224 */ /* 0x000fe400078e00bb */
[--C-:B------:R-:W-:Y:S01]  /*1c8e0*/  @!P3 IMAD.IADD R161, R161, 0x1, -R3.reuse ;  /* 0x00000001a1a1b824 */ /* 0x100fe200078e0a03 */
[----:B------:R-:W-:Y:S01]  /*1c8f0*/  ISETP.GE.AND P3, PT, R193, RZ, PT ;  /* 0x000000ffc100720c */ /* 0x000fe20003f66270 */
[----:B------:R-:W-:Y:S01]  /*1c900*/  @!P4 IMAD.IADD R160, R160, 0x1, -R3 ;  /* 0x00000001a0a0c824 */ /* 0x000fe200078e0a03 */
[----:B------:R-:W-:Y:S02]  /*1c910*/  IABS R162, R194 ;  /* 0x000000c200a27213 */ /* 0x000fe40000000000 */
[----:B------:R-:W-:Y:S01]  /*1c920*/  ISETP.GE.AND P4, PT, R194, RZ, PT ;  /* 0x000000ffc200720c */ /* 0x000fe20003f86270 */
[----:B--2---:R-:W-:-:S02]  /*1c930*/  IMAD.MOV.U32 R187, RZ, RZ, R177 ;  /* 0x000000ffffbb7224 */ /* 0x004fc400078e00b1 */
[----:B------:R-:W-:Y:S01]  /*1c940*/  IMAD.MOV.U32 R177, RZ, RZ, R163 ;  /* 0x000000ffffb17224 */ /* 0x000fe200078e00a3 */
[----:B------:R-:W-:Y:S01]  /*1c950*/  IABS R163, R193 ;  /* 0x000000c100a37213 */ /* 0x000fe20000000000 */
[----:B------:R-:W-:Y:S02]  /*1c960*/  IMAD.MOV.U32 R188, RZ, RZ, R176 ;  /* 0x000000ffffbc7224 */ /* 0x000fe400078e00b0 */
[----:B------:R-:W-:Y:S01]  /*1c970*/  IMAD.MOV.U32 R193, RZ, RZ, R192 ;  /* 0x000000ffffc17224 */ /* 0x000fe200078e00c0 */
[----:B------:R-:W2:Y:S01]  /*1c980*/  LDL.LU R176, [R1+0x704] ;  /* 0x0007040001b07983 */ /* 0x000ea20000300800 */
        /* <DEDUP_REMOVED lines=8> */
[----:B------:R-:W-:Y:S02]  /*1ca10*/  IMAD.MOV.U32 R194, RZ, RZ, R189 ;  /* 0x000000ffffc27224 */ /* 0x000fe400078e00bd */
[----:B------:R-:W-:Y:S01]  /*1ca20*/  IMAD.MOV.U32 R205, RZ, RZ, R192 ;  /* 0x000000ffffcd7224 */ /* 0x000fe200078e00c0 */
[----:B------:R-:W4:Y:S01]  /*1ca30*/  LDL.LU R189, [R1+0x728] ;  /* 0x0007280001bd7983 */ /* 0x000f220000300800 */
[----:B------:R-:W-:-:S02]  /*1ca40*/  IMAD.MOV.U32 R193, RZ, RZ, R188 ;  /* 0x000000ffffc17224 */ /* 0x000fc400078e00bc */
[----:B------:R-:W-:Y:S01]  /*1ca50*/  IMAD.MOV.U32 R192, RZ, RZ, R187 ;  /* 0x000000ffffc07224 */ /* 0x000fe200078e00bb */
[----:B------:R-:W2:Y:S04]  /*1ca60*/  LDL.LU R188, [R1+0x754] ;  /* 0x0007540001bc7983 */ /* 0x000ea80000300800 */
[----:B------:R-:W3:Y:S01]  /*1ca70*/  LDL.LU R187, [R1+0x750] ;  /* 0x0007500001bb7983 */ /* 0x000ee20000300800 */
[C---:B------:R-:W-:Y:S01]  /*1ca80*/  ISETP.GT.U32.AND P6, PT, R3.reuse, R157, PT ;  /* 0x0000009d0300720c */ /* 0x040fe20003fc4070 */
[----:B------:R-:W-:Y:S01]  /*1ca90*/  @!P2 IMAD.MOV R153, RZ, RZ, -R153 ;  /* 0x000000ffff99a224 */ /* 0x000fe200078e0a99 */
[----:B------:R-:W-:Y:S01]  /*1caa0*/  ISETP.GT.U32.AND P2, PT, R3, R159, PT ;  /* 0x0000009f0300720c */ /* 0x000fe20003f44070 */
[----:B------:R-:W-:-:S10]  /*1cab0*/  IMAD.HI.U32 R2, R4, R162, RZ ;  /* 0x000000a204027227 */ /* 0x000fd400078e00ff */
[----:B------:R-:W-:-:S05]  /*1cac0*/  @!P6 IMAD.IADD R157, R157, 0x1, -R3 ;  /* 0x000000019d9de824 */ /* 0x000fca00078e0a03 */
[C---:B------:R-:W-:Y:S02]  /*1cad0*/  ISETP.GT.U32.AND P6, PT, R3.reuse, R157, PT ;  /* 0x0000009d0300720c */ /* 0x040fe40003fc4070 */
[----:B------:R-:W-:Y:S01]  /*1cae0*/  ISETP.GT.U32.AND P1, PT, R3, R158, PT ;  /* 0x0000009e0300720c */ /* 0x000fe20003f24070 */
[----:B------:R-:W-:-:S04]  /*1caf0*/  IMAD.MOV R2, RZ, RZ, -R2 ;  /* 0x000000ffff027224 */ /* 0x000fc800078e0a02 */
[----:B------:R-:W-:Y:S02]  /*1cb00*/  IMAD R162, R3, R2, R162 ;  /* 0x0000000203a27224 */ /* 0x000fe400078e02a2 */
[----:B------:R-:W-:-:S04]  /*1cb10*/  @!P2 IMAD.IADD R159, R159, 0x1, -R3 ;  /* 0x000000019f9fa824 */ /* 0x000fc800078e0a03 */
[----:B------:R-:W-:Y:S01]  /*1cb20*/  @!P6 IMAD.IADD R157, R157, 0x1, -R3 ;  /* 0x000000019d9de824 */ /* 0x000fe200078e0a03 */
[----:B------:R-:W-:Y:S01]  /*1cb30*/  ISETP.GE.AND P2, PT, R195, RZ, PT ;  /* 0x000000ffc300720c */ /* 0x000fe20003f46270 */
[----:B------:R-:W-:Y:S02]  /*1cb40*/  IMAD.MOV.U32 R195, RZ, RZ, R190 ;  /* 0x000000ffffc37224 */ /* 0x000fe400078e00be */
[----:B------:R-:W-:Y:S01]  /*1cb50*/  @!P5 IMAD.MOV R157, RZ, RZ, -R157 ;  /* 0x000000ffff9dd224 */ /* 0x000fe200078e0a9d */
[----:B------:R-:W-:Y:S01]  /*1cb60*/  ISETP.GT.U32.AND P5, PT, R3, R162, PT ;  /* 0x000000a20300720c */ /* 0x000fe20003fa4070 */
[----:B------:R-:W-:Y:S01]  /*1cb70*/  @!P1 IMAD.IADD R158, R158, 0x1, -R3 ;  /* 0x000000019e9e9824 */ /* 0x000fe200078e0a03 */
        /* <DEDUP_REMOVED lines=8> */
[----:B------:R-:W-:-:S05]  /*1cc00*/  @!P5 IMAD.IADD R162, R162, 0x1, -R3 ;  /* 0x00000001a2a2d824 */ /* 0x000fca00078e0a03 */
[----:B------:R-:W-:Y:S01]  /*1cc10*/  ISETP.GT.U32.AND P5, PT, R3, R162, PT ;  /* 0x000000a20300720c */ /* 0x000fe20003fa4070 */
[----:B------:R-:W-:Y:S02]  /*1cc20*/  IMAD.MOV.U32 R201, RZ, RZ, R193 ;  /* 0x000000ffffc97224 */ /* 0x000fe400078e00c1 */
[----:B------:R-:W-:Y:S02]  /*1cc30*/  IMAD.MOV.U32 R185, RZ, RZ, R177 ;  /* 0x000000ffffb97224 */ /* 0x000fe400078e00b1 */
[----:B------:R-:W-:Y:S02]  /*1cc40*/  IMAD.MOV.U32 R206, RZ, RZ, R194 ;  /* 0x000000ffffce7224 */ /* 0x000fe400078e00c2 */
[----:B------:R-:W-:Y:S01]  /*1cc50*/  IMAD.MOV.U32 R177, RZ, RZ, R166 ;  /* 0x000000ffffb17224 */ /* 0x000fe200078e00a6 */
[----:B------:R-:W-:Y:S01]  /*1cc60*/  IABS R166, R196 ;  /* 0x000000c400a67213 */ /* 0x000fe20000000000 */
[----:B------:R-:W-:-:S04]  /*1cc70*/  IMAD.MOV.U32 R202, RZ, RZ, R192 ;  /* 0x000000ffffca7224 */ /* 0x000fc800078e00c0 */
[----:B------:R-:W-:Y:S01]  /*1cc80*/  @!P5 IMAD.IADD R162, R162, 0x1, -R3 ;  /* 0x00000001a2a2d824 */ /* 0x000fe200078e0a03 */
[----:B------:R-:W-:Y:S01]  /*1cc90*/  ISETP.GE.AND P5, PT, R196, RZ, PT ;  /* 0x000000ffc400720c */ /* 0x000fe20003fa6270 */
[----:B----4-:R-:W-:Y:S02]  /*1cca0*/  IMAD.MOV.U32 R191, RZ, RZ, R189 ;  /* 0x000000ffffbf7224 */ /* 0x010fe400078e00bd */
[----:B--2---:R-:W-:Y:S02]  /*1ccb0*/  IMAD.MOV.U32 R189, RZ, RZ, R188 ;  /* 0x000000ffffbd7224 */ /* 0x004fe400078e00bc */
[----:B---3--:R-:W-:Y:S02]  /*1ccc0*/  IMAD.MOV.U32 R188, RZ, RZ, R187 ;  /* 0x000000ffffbc7224 */ /* 0x008fe400078e00bb */
        /* <DEDUP_REMOVED lines=10> */
[----:B------:R-:W2:Y:S01]  /*1cd70*/  LDL.LU R170, [R1+0x6dc] ;  /* 0x0006dc0001aa7983 */ /* 0x000ea20000300800 */
        /* <DEDUP_REMOVED lines=8> */
[----:B------:R-:W4:Y:S01]  /*1ce00*/  LDL.LU R183, [R1+0x784] ;  /* 0x0007840001b77983 */ /* 0x000f220000300800 */
[----:B------:R-:W-:-:S03]  /*1ce10*/  IMAD.MOV.U32 R180, RZ, RZ, R251 ;  /* 0x000000ffffb47224 */ /* 0x000fc600078e00fb */
[----:B------:R-:W4:Y:S04]  /*1ce20*/  LDL.LU R182, [R1+0x738] ;  /* 0x0007380001b67983 */ /* 0x000f280000300800 */
[----:B------:R-:W4:Y:S01]  /*1ce30*/  LDL.LU R251, [R1+0x768] ;  /* 0x0007680001fb7983 */ /* 0x000f220000300800 */
[----:B------:R-:W-:Y:S01]  /*1ce40*/  ISETP.GE.AND P6, PT, R199, RZ, PT ;  /* 0x000000ffc700720c */ /* 0x000fe20003fc6270 */
[----:B------:R-:W-:-:S04]  /*1ce50*/  IMAD.HI.U32 R2, R4, R163, RZ ;  /* 0x000000a304027227 */ /* 0x000fc800078e00ff */
[----:B------:R-:W-:-:S08]  /*1ce60*/  IMAD.MOV R2, RZ, RZ, -R2 ;  /* 0x000000ffff027224 */ /* 0x000fd000078e0a02 */
[----:B------:R-:W-:Y:S01]  /*1ce70*/  @!P6 IMAD.MOV R156, RZ, RZ, -R156 ;  /* 0x000000ffff9ce224 */ /* 0x000fe200078e0a9c */
[----:B------:R-:W-:Y:S01]  /*1ce80*/  ISETP.GE.AND P6, PT, R198, RZ, PT ;  /* 0x000000ffc600720c */ /* 0x000fe20003fc6270 */
[----:B------:R-:W-:Y:S02]  /*1ce90*/  IMAD R163, R3, R2, R163 ;  /* 0x0000000203a37224 */ /* 0x000fe400078e02a3 */
[----:B------:R-:W-:-:S03]  /*1cea0*/  @!P1 IMAD.MOV R160, RZ, RZ, -R160 ;  /* 0x000000ffffa09224 */ /* 0x000fc600078e0aa0 */
[C---:B------:R-:W-:Y:S01]  /*1ceb0*/  ISETP.GT.U32.AND P1, PT, R3.reuse, R163, PT ;  /* 0x000000a30300720c */ /* 0x040fe20003f24070 */
[----:B------:R-:W-:Y:S01]  /*1cec0*/  @!P0 IMAD.MOV R158, RZ, RZ, -R158 ;  /* 0x000000ffff9e8224 */ /* 0x000fe200078e0a9e */
[----:B------:R-:W-:-:S05]  /*1ced0*/  ISETP.GT.U32.AND P0, PT, R3, R161, PT ;  /* 0x000000a10300720c */ /* 0x000fca0003f04070 */
[----:B------:R-:W-:Y:S01]  /*1cee0*/  @!P6 IMAD.MOV R159, RZ, RZ, -R159 ;  /* 0x000000ffff9fe224 */ /* 0x000fe200078e0a9f */
[----:B------:R-:W-:Y:S02]  /*1cef0*/  ISETP.GE.AND P6, PT, R164, RZ, PT ;  /* 0x000000ffa400720c */ /* 0x000fe40003fc6270 */
[----:B------:R-:W-:Y:S01]  /*1cf00*/  IABS R164, R164 ;  /* 0x000000a400a47213 */ /* 0x000fe20000000000 */
[----:B------:R-:W-:Y:S01]  /*1cf10*/  IMAD.MOV.U32 R190, RZ, RZ, R165 ;  /* 0x000000ffffbe7224 */ /* 0x000fe200078e00a5 */
[----:B------:R-:W-:-:S03]  /*1cf20*/  IABS R165, R197 ;  /* 0x000000c500a57213 */ /* 0x000fc60000000000 */
[----:B------:R-:W-:-:S04]  /*1cf30*/  IMAD.HI.U32 R6, R4, R164, RZ ;  /* 0x000000a404067227 */ /* 0x000fc800078e00ff */
[----:B------:R-:W-:-:S04]  /*1cf40*/  IMAD.HI.U32 R5, R4, R165, RZ ;  /* 0x000000a504057227 */ /* 0x000fc800078e00ff */
[----:B------:R-:W-:Y:S02]  /*1cf50*/  IMAD.MOV R6, RZ, RZ, -R6 ;  /* 0x000000ffff067224 */ /* 0x000fe400078e0a06 */
[--C-:B------:R-:W-:Y:S02]  /*1cf60*/  @!P1 IMAD.IADD R163, R163, 0x1, -R3.reuse ;  /* 0x00000001a3a39824 */ /* 0x100fe400078e0a03 */
[----:B------:R-:W-:Y:S02]  /*1cf70*/  @!P0 IMAD.IADD R161, R161, 0x1, -R3 ;  /* 0x00000001a1a18824 */ /* 0x000fe400078e0a03 */
[----:B------:R-:W-:Y:S01]  /*1cf80*/  IMAD.MOV R5, RZ, RZ, -R5 ;  /* 0x000000ffff057224 */ /* 0x000fe200078e0a05 */
[C---:B------:R-:W-:Y:S01]  /*1cf90*/  ISETP.GT.U32.AND P1, PT, R3.reuse, R163, PT ;  /* 0x000000a30300720c */ /* 0x040fe20003f24070 */
        /* <DEDUP_REMOVED lines=10> */
[----:B------:R-:W-:Y:S01]  /*1d040*/  @!P1 IMAD.IADD R163, R163, 0x1, -R3 ;  /* 0x00000001a3a39824 */ /* 0x000fe200078e0a03 */
[----:B------:R-:W-:Y:S01]  /*1d050*/  ISETP.GT.U32.AND P1, PT, R3, R166, PT ;  /* 0x000000a60300720c */ /* 0x000fe20003f24070 */
[----:B------:R-:W-:Y:S02]  /*1d060*/  IMAD.MOV.U32 R195, RZ, RZ, R188 ;  /* 0x000000ffffc37224 */ /* 0x000fe400078e00bc */
[----:B------:R-:W-:Y:S02]  /*1d070*/  IMAD.MOV.U32 R188, RZ, RZ, R181 ;  /* 0x000000ffffbc7224 */ /* 0x000fe400078e00b5 */
[----:B------:R-:W-:Y:S02]  /*1d080*/  IMAD.MOV.U32 R181, RZ, RZ, R179 ;  /* 0x000000ffffb57224 */ /* 0x000fe400078e00b3 */
[----:B------:R-:W-:Y:S01]  /*1d090*/  IMAD.MOV.U32 R179, RZ, RZ, R168 ;  /* 0x000000ffffb37224 */ /* 0x000fe200078e00a8 */
[----:B------:R-:W-:Y:S01]  /*1d0a0*/  IABS R168, R205 ;  /* 0x000000cd00a87213 */ /* 0x000fe20000000000 */
[----:B------:R-:W-:-:S02]  /*1d0b0*/  @!P2 IMAD.IADD R164, R164, 0x1, -R3 ;  /* 0x00000001a4a4a824 */ /* 0x000fc400078e0a03 */
[----:B------:R-:W-:Y:S02]  /*1d0c0*/  @!P4 IMAD.IADD R165, R165, 0x1, -R3 ;  /* 0x00000001a5a5c824 */ /* 0x000fe400078e0a03 */
[----:B------:R-:W-:Y:S01]  /*1d0d0*/  IMAD.HI.U32 R5, R4, R168, RZ ;  /* 0x000000a804057227 */ /* 0x000fe200078e00ff */
[----:B------:R-:W-:-:S03]  /*1d0e0*/  ISETP.GT.U32.AND P4, PT, R3, R164, PT ;  /* 0x000000a40300720c */ /* 0x000fc60003f84070 */
[----:B------:R-:W-:Y:S02]  /*1d0f0*/  IMAD.MOV R5, RZ, RZ, -R5 ;  /* 0x000000ffff057224 */ /* 0x000fe400078e0a05 */
[----:B------:R-:W-:Y:S02]  /*1d100*/  @!P1 IMAD.IADD R166, R166, 0x1, -R3 ;  /* 0x00000001a6a69824 */ /* 0x000fe400078e0a03 */
[----:B------:R-:W-:-:S03]  /*1d110*/  IMAD R168, R3, R5, R168 ;  /* 0x0000000503a87224 */ /* 0x000fc600078e02a8 */
[----:B------:R-:W-:-:S03]  /*1d120*/  ISETP.GT.U32.AND P1, PT, R3, R166, PT ;  /* 0x000000a60300720c */ /* 0x000fc60003f24070 */
[----:B------:R-:W-:Y:S01]  /*1d130*/  @!P4 IMAD.IADD R164, R164, 0x1, -R3 ;  /* 0x00000001a4a4c824 */ /* 0x000fe200078e0a03 */
[----:B------:R-:W-:Y:S01]  /*1d140*/  ISETP.GT.U32.AND P4, PT, R3, R168, PT ;  /* 0x000000a80300720c */ /* 0x000fe20003f84070 */
[----:B------:R-:W-:Y:S01]  /*1d150*/  IMAD.MOV.U32 R200, RZ, RZ, R169 ;  /* 0x000000ffffc87224 */ /* 0x000fe200078e00a9 */
[----:B------:R-:W-:Y:S01]  /*1d160*/  ISETP.GE.AND P0, PT, R197, RZ, PT ;  /* 0x000000ffc500720c */ /* 0x000fe20003f06270 */
[----:B------:R-:W-:Y:S02]  /*1d170*/  IMAD.MOV.U32 R197, RZ, RZ, R178 ;  /* 0x000000ffffc57224 */ /* 0x000fe400078e00b2 */
[----:B------:R-:W-:Y:S01]  /*1d180*/  IMAD.MOV.U32 R178, RZ, RZ, R167 ;  /* 0x000000ffffb27224 */ /* 0x000fe200078e00a7 */
[----:B------:R-:W-:-:S03]  /*1d190*/  IABS R167, R202 ;  /* 0x000000ca00a77213 */ /* 0x000fc60000000000 */
[--C-:B------:R-:W-:Y:S01]  /*1d1a0*/  @!P1 IMAD.IADD R166, R166, 0x1, -R3.reuse ;  /* 0x00000001a6a69824 */ /* 0x100fe200078e0a03 */
[----:B------:R-:W-:Y:S01]  /*1d1b0*/  ISETP.GE.AND P1, PT, R202, RZ, PT ;  /* 0x000000ffca00720c */ /* 0x000fe20003f26270 */
[----:B------:R-:W-:Y:S02]  /*1d1c0*/  IMAD.MOV.U32 R202, RZ, RZ, R200 ;  /* 0x000000ffffca7224 */ /* 0x000fe400078e00c8 */
[----:B------:R-:W-:Y:S02]  /*1d1d0*/  IMAD.MOV.U32 R200, RZ, RZ, R196 ;  /* 0x000000ffffc87224 */ /* 0x000fe400078e00c4 */
[----:B------:R-:W-:Y:S01]  /*1d1e0*/  @!P4 IMAD.IADD R168, R168, 0x1, -R3 ;  /* 0x00000001a8a8c824 */ /* 0x000fe200078e0a03 */
[----:B------:R-:W-:Y:S01]  /*1d1f0*/  ISETP.GE.AND P4, PT, R205, RZ, PT ;  /* 0x000000ffcd00720c */ /* 0x000fe20003f86270 */
[----:B--2---:R-:W-:-:S04]  /*1d200*/  IMAD.MOV.U32 R199, RZ, RZ, R170 ;  /* 0x000000ffffc77224 */ /* 0x004fc800078e00aa */
[----:B------:R-:W-:-:S04]  /*1d210*/  IMAD.MOV.U32 R204, RZ, RZ, R199 ;  /* 0x000000ffffcc7224 */ /* 0x000fc800078e00c7 */
[----:B------:R-:W-:Y:S02]  /*1d220*/  IMAD.MOV.U32 R205, RZ, RZ, R204 ;  /* 0x000000ffffcd7224 */ /* 0x000fe400078e00cc */
[----:B------:R-:W-:Y:S02]  /*1d230*/  IMAD.MOV.U32 R204, RZ, RZ, R200 ;  /* 0x000000ffffcc7224 */ /* 0x000fe400078e00c8 */
[----:B---3--:R-:W-:Y:S02]  /*1d240*/  IMAD.MOV.U32 R200, RZ, RZ, R184 ;  /* 0x000000ffffc87224 */ /* 0x008fe400078e00b8 */
[----:B----4-:R-:W-:Y:S02]  /*1d250*/  IMAD.MOV.U32 R184, RZ, RZ, R183 ;  /* 0x000000ffffb87224 */ /* 0x010fe400078e00b7 */
[----:B------:R-:W-:Y:S02]  /*1d260*/  IMAD.MOV.U32 R183, RZ, RZ, R182 ;  /* 0x000000ffffb77224 */ /* 0x000fe400078e00b6 */
[----:B------:R-:W-:-:S02]  /*1d270*/  IMAD.MOV.U32 R182, RZ, RZ, R251 ;  /* 0x000000ffffb67224 */ /* 0x000fc400078e00fb */
[----:B------:R-:W2:Y:S04]  /*1d280*/  LDL.LU R251, [R1+0x770] ;  /* 0x0007700001fb7983 */ /* 0x000ea80000300800 */
[----:B------:R-:W3:Y:S04]  /*1d290*/  LDL.LU R215, [R1+0x6f0] ;  /* 0x0006f00001d77983 */ /* 0x000ee80000300800 */
[----:B------:R-:W4:Y:S04]  /*1d2a0*/  LDL.LU R214, [R1+0x6f4] ;  /* 0x0006f40001d67983 */ /* 0x000f280000300800 */
[----:B------:R-:W2:Y:S01]  /*1d2b0*/  LDL.LU R213, [R1+0x6f8] ;  /* 0x0006f80001d57983 */ /* 0x000ea20000300800 */
[----:B------:R-:W-:-:S04]  /*1d2c0*/  IMAD.HI.U32 R2, R4, R167, RZ ;  /* 0x000000a704027227 */ /* 0x000fc800078e00ff */
[----:B------:R-:W-:Y:S01]  /*1d2d0*/  IMAD.MOV R2, RZ, RZ, -R2 ;  /* 0x000000ffff027224 */ /* 0x000fe200078e0a02 */
[----:B------:R-:W-:-:S03]  /*1d2e0*/  IABS R169, R208 ;  /* 0x000000d000a97213 */ /* 0x000fc60000000000 */
[C---:B------:R-:W-:Y:S02]  /*1d2f0*/  IMAD R167, R3.reuse, R2, R167 ;  /* 0x0000000203a77224 */ /* 0x040fe400078e02a7 */
[----:B------:R-:W-:Y:S01]  /*1d300*/  @!P3 IMAD.MOV R163, RZ, RZ, -R163 ;  /* 0x000000ffffa3b224 */ /* 0x000fe200078e0aa3 */
[C---:B------:R-:W-:Y:S02]  /*1d310*/  ISETP.GT.U32.AND P3, PT, R3.reuse, R165, PT ;  /* 0x000000a50300720c */ /* 0x040fe40003f64070 */
[----:B------:R-:W-:Y:S01]  /*1d320*/  ISETP.GT.U32.AND P2, PT, R3, R167, PT ;  /* 0x000000a70300720c */ /* 0x000fe20003f44070 */
[----:B------:R-:W-:-:S04]  /*1d330*/  IMAD.HI.U32 R2, R4, R169, RZ ;  /* 0x000000a904027227 */ /* 0x000fc800078e00ff */
[----:B------:R-:W-:Y:S01]  /*1d340*/  IMAD.MOV R2, RZ, RZ, -R2 ;  /* 0x000000ffff027224 */ /* 0x000fe200078e0a02 */
[----:B------:R-:W-:-:S03]  /*1d350*/  IABS R170, R203 ;  /* 0x000000cb00aa7213 */ /* 0x000fc60000000000 */
[----:B------:R-:W-:Y:S02]  /*1d360*/  IMAD R169, R3, R2, R169 ;  /* 0x0000000203a97224 */ /* 0x000fe400078e02a9 */
[--C-:B------:R-:W-:Y:S02]  /*1d370*/  @!P3 IMAD.IADD R165, R165, 0x1, -R3.reuse ;  /* 0x00000001a5a5b824 */ /* 0x100fe400078e0a03 */
[----:B------:R-:W-:Y:S01]  /*1d380*/  @!P2 IMAD.IADD R167, R167, 0x1, -R3 ;  /* 0x00000001a7a7a824 */ /* 0x000fe200078e0a03 */
[----:B------:R-:W-:Y:S01]  /*1d390*/  ISETP.GT.U32.AND P3, PT, R3, R169, PT ;  /* 0x000000a90300720c */ /* 0x000fe20003f64070 */
[----:B------:R-:W-:-:S03]  /*1d3a0*/  IMAD.HI.U32 R2, R4, R170, RZ ;  /* 0x000000aa04027227 */ /* 0x000fc600078e00ff */
[----:B------:R-:W-:Y:S01]  /*1d3b0*/  ISETP.GT.U32.AND P2, PT, R3, R167, PT ;  /* 0x000000a70300720c */ /* 0x000fe20003f44070 */
[----:B------:R-:W-:Y:S01]  /*1d3c0*/  IMAD.MOV.U32 R198, RZ, RZ, R171 ;  /* 0x000000ffffc67224 */ /* 0x000fe200078e00ab */
[----:B------:R-:W-:Y:S01]  /*1d3d0*/  IABS R171, R201 ;  /* 0x000000c900ab7213 */ /* 0x000fe20000000000 */
[----:B------:R-:W-:-:S04]  /*1d3e0*/  IMAD.MOV R2, RZ, RZ, -R2 ;  /* 0x000000ffff027224 */ /* 0x000fc800078e0a02 */
[----:B------:R-:W-:Y:S02]  /*1d3f0*/  IMAD R170, R3, R2, R170 ;  /* 0x0000000203aa7224 */ /* 0x000fe400078e02aa */
[----:B------:R-:W-:-:S04]  /*1d400*/  IMAD.HI.U32 R2, R4, R171, RZ ;  /* 0x000000ab04027227 */ /* 0x000fc800078e00ff */
[----:B------:R-:W-:Y:S02]  /*1d410*/  IMAD.MOV.U32 R199, RZ, RZ, R197 ;  /* 0x000000ffffc77224 */ /* 0x000fe400078e00c5 */
[----:B------:R-:W-:Y:S02]  /*1d420*/  IMAD.MOV.U32 R197, RZ, RZ, R176 ;  /* 0x000000ffffc57224 */ /* 0x000fe400078e00b0 */
[----:B------:R-:W-:Y:S01]  /*1d430*/  IMAD.MOV.U32 R176, RZ, RZ, R172 ;  /* 0x000000ffffb07224 */ /* 0x000fe200078e00ac */
[----:B------:R-:W-:Y:S01]  /*1d440*/  IABS R172, R206 ;  /* 0x000000ce00ac7213 */ /* 0x000fe20000000000 */
[----:B------:R-:W-:Y:S02]  /*1d450*/  IMAD.MOV R2, RZ, RZ, -R2 ;  /* 0x000000ffff027224 */ /* 0x000fe400078e0a02 */
[--C-:B------:R-:W-:Y:S02]  /*1d460*/  @!P3 IMAD.IADD R169, R169, 0x1, -R3.reuse ;  /* 0x00000001a9a9b824 */ /* 0x100fe400078e0a03 */
[----:B------:R-:W-:Y:S01]  /*1d470*/  @!P2 IMAD.IADD R167, R167, 0x1, -R3 ;  /* 0x00000001a7a7a824 */ /* 0x000fe200078e0a03 */
[----:B------:R-:W-:Y:S01]  /*1d480*/  ISETP.GT.U32.AND P2, PT, R3, R170, PT ;  /* 0x000000aa0300720c */ /* 0x000fe20003f44070 */
[----:B------:R-:W-:-:S02]  /*1d490*/  IMAD.MOV.U32 R196, RZ, RZ, R185 ;  /* 0x000000ffffc47224 */ /* 0x000fc400078e00b9 */
[----:B------:R-:W-:Y:S01]  /*1d4a0*/  IMAD.MOV.U32 R185, RZ, RZ, R173 ;  /* 0x000000ffffb97224 */ /* 0x000fe200078e00ad */
[----:B------:R-:W-:Y:S01]  /*1d4b0*/  IABS R173, R207 ;  /* 0x000000cf00ad7213 */ /* 0x000fe20000000000 */
[C---:B------:R-:W-:Y:S02]  /*1d4c0*/  IMAD R171, R3.reuse, R2, R171 ;  /* 0x0000000203ab7224 */ /* 0x040fe400078e02ab */
[----:B------:R-:W-:Y:S01]  /*1d4d0*/  @!P0 IMAD.MOV R165, RZ, RZ, -R165 ;  /* 0x000000ffffa58224 */ /* 0x000fe200078e0aa5 */
        /* <DEDUP_REMOVED lines=8> */
[----:B------:R-:W-:Y:S01]  /*1d560*/  @!P2 IMAD.IADD R170, R170, 0x1, -R3 ;  /* 0x00000001aaaaa824 */ /* 0x000fe200078e0a03 */
[C---:B------:R-:W-:Y:S01]  /*1d570*/  ISETP.GT.U32.AND P2, PT, R3.reuse, R168, PT ;  /* 0x000000a80300720c */ /* 0x040fe20003f44070 */
[----:B------:R-:W-:Y:S02]  /*1d580*/  IMAD R173, R3, R2, R173 ;  /* 0x0000000203ad7224 */ /* 0x000fe400078e02ad */
[--C-:B------:R-:W-:Y:S01]  /*1d590*/  @!P0 IMAD.IADD R169, R169, 0x1, -R3.reuse ;  /* 0x00000001a9a98824 */ /* 0x100fe200078e0a03 */
[----:B------:R-:W-:Y:S01]  /*1d5a0*/  ISETP.GT.U32.AND P0, PT, R3, R172, PT ;  /* 0x000000ac0300720c */ /* 0x000fe20003f04070 */
[----:B------:R-:W-:Y:S01]  /*1d5b0*/  @!P1 IMAD.IADD R171, R171, 0x1, -R3 ;  /* 0x00000001abab9824 */ /* 0x000fe200078e0a03 */
[----:B------:R-:W-:Y:S01]  /*1d5c0*/  ISETP.GT.U32.AND P1, PT, R3, R173, PT ;  /* 0x000000ad0300720c */ /* 0x000fe20003f24070 */
[----:B------:R-:W-:Y:S01]  /*1d5d0*/  @!P5 IMAD.MOV R166, RZ, RZ, -R166 ;  /* 0x000000ffffa6d224 */ /* 0x000fe200078e0aa6 */
[----:B------:R-:W-:Y:S01]  /*1d5e0*/  ISETP.GE.AND P5, PT, R203, RZ, PT ;  /* 0x000000ffcb00720c */ /* 0x000fe20003fa6270 */
[----:B------:R-:W-:-:S02]  /*1d5f0*/  IMAD.MOV.U32 R203, RZ, RZ, R200 ;  /* 0x000000ffffcb7224 */ /* 0x000fc400078e00c8 */
[----:B------:R-:W-:Y:S02]  /*1d600*/  IMAD.MOV.U32 R200, RZ, RZ, R198 ;  /* 0x000000ffffc87224 */ /* 0x000fe400078e00c6 */
[----:B------:R-:W-:Y:S02]  /*1d610*/  IMAD.MOV.U32 R198, RZ, RZ, R196 ;  /* 0x000000ffffc67224 */ /* 0x000fe400078e00c4 */
[----:B------:R-:W-:Y:S02]  /*1d620*/  @!P2 IMAD.IADD R168, R168, 0x1, -R3 ;  /* 0x00000001a8a8a824 */ /* 0x000fe400078e0a03 */
[----:B------:R-:W-:Y:S02]  /*1d630*/  IMAD.MOV.U32 R196, RZ, RZ, R193 ;  /* 0x000000ffffc47224 */ /* 0x000fe400078e00c1 */
[----:B------:R-:W-:Y:S02]  /*1d640*/  IMAD.MOV.U32 R193, RZ, RZ, R188 ;  /* 0x000000ffffc17224 */ /* 0x000fe400078e00bc */
[----:B------:R-:W-:Y:S01]  /*1d650*/  IMAD.MOV.U32 R188, RZ, RZ, R175 ;  /* 0x000000ffffbc7224 */ /* 0x000fe200078e00af */
[----:B------:R-:W-:Y:S01]  /*1d660*/  IABS R175, R202 ;  /* 0x000000ca00af7213 */ /* 0x000fe20000000000 */
[----:B------:R-:W-:-:S02]  /*1d670*/  @!P0 IMAD.IADD R172, R172, 0x1, -R3 ;  /* 0x00000001acac8824 */ /* 0x000fc400078e0a03 */
[----:B------:R-:W-:Y:S01]  /*1d680*/  @!P6 IMAD.MOV R164, RZ, RZ, -R164 ;  /* 0x000000ffffa4e224 */ /* 0x000fe200078e0aa4 */
[C---:B------:R-:W-:Y:S01]  /*1d690*/  ISETP.GT.U32.AND P6, PT, R3.reuse, R170, PT ;  /* 0x000000aa0300720c */ /* 0x040fe20003fc4070 */
[----:B------:R-:W-:Y:S01]  /*1d6a0*/  @!P4 IMAD.MOV R168, RZ, RZ, -R168 ;  /* 0x000000ffffa8c224 */ /* 0x000fe200078e0aa8 */
[----:B------:R-:W-:Y:S01]  /*1d6b0*/  ISETP.GT.U32.AND P4, PT, R3, R171, PT ;  /* 0x000000ab0300720c */ /* 0x000fe20003f84070 */
[----:B------:R-:W-:Y:S01]  /*1d6c0*/  @!P1 IMAD.IADD R173, R173, 0x1, -R3 ;  /* 0x00000001adad9824 */ /* 0x000fe200078e0a03 */
[----:B------:R-:W-:Y:S01]  /*1d6d0*/  ISETP.GT.U32.AND P1, PT, R3, R172, PT ;  /* 0x000000ac0300720c */ /* 0x000fe20003f24070 */
[----:B------:R-:W-:Y:S01]  /*1d6e0*/  IMAD.HI.U32 R5, R4, R175, RZ ;  /* 0x000000af04057227 */ /* 0x000fe200078e00ff */
[----:B------:R-:W-:-:S03]  /*1d6f0*/  ISETP.GE.AND P2, PT, R201, RZ, PT ;  /* 0x000000ffc900720c */ /* 0x000fc60003f46270 */
[----:B------:R-:W-:Y:S02]  /*1d700*/  IMAD.MOV R5, RZ, RZ, -R5 ;  /* 0x000000ffff057224 */ /* 0x000fe400078e0a05 */
[----:B------:R-:W-:Y:S02]  /*1d710*/  IMAD.MOV.U32 R201, RZ, RZ, R197 ;  /* 0x000000ffffc97224 */ /* 0x000fe400078e00c5 */
[----:B------:R-:W-:Y:S02]  /*1d720*/  IMAD.MOV.U32 R197, RZ, RZ, R192 ;  /* 0x000000ffffc57224 */ /* 0x000fe400078e00c0 */
[----:B------:R-:W-:Y:S02]  /*1d730*/  IMAD.MOV.U32 R192, RZ, RZ, R185 ;  /* 0x000000ffffc07224 */ /* 0x000fe400078e00b9 */
[----:B------:R-:W-:Y:S01]  /*1d740*/  IMAD.MOV.U32 R185, RZ, RZ, R174 ;  /* 0x000000ffffb97224 */ /* 0x000fe200078e00ae */
[----:B------:R-:W-:Y:S01]  /*1d750*/  IABS R174, R205 ;  /* 0x000000cd00ae7213 */ /* 0x000fe20000000000 */
[----:B------:R-:W-:-:S02]  /*1d760*/  IMAD R175, R3, R5, R175 ;  /* 0x0000000503af7224 */ /* 0x000fc400078e02af */
[--C-:B------:R-:W-:Y:S01]  /*1d770*/  @!P6 IMAD.IADD R170, R170, 0x1, -R3.reuse ;  /* 0x00000001aaaae824 */ /* 0x100fe200078e0a03 */
[----:B------:R-:W-:Y:S01]  /*1d780*/  ISETP.GE.AND P6, PT, R206, RZ, PT ;  /* 0x000000ffce00720c */ /* 0x000fe20003fc6270 */
[----:B------:R-:W-:Y:S02]  /*1d790*/  @!P4 IMAD.IADD R171, R171, 0x1, -R3 ;  /* 0x00000001ababc824 */ /* 0x000fe400078e0a03 */
[----:B------:R-:W-:Y:S02]  /*1d7a0*/  IMAD.MOV.U32 R206, RZ, RZ, R198 ;  /* 0x000000ffffce7224 */ /* 0x000fe400078e00c6 */
[----:B------:R-:W-:Y:S02]  /*1d7b0*/  IMAD.MOV.U32 R198, RZ, RZ, R193 ;  /* 0x000000ffffc67224 */ /* 0x000fe400078e00c1 */
[----:B------:R-:W-:Y:S01]  /*1d7c0*/  @!P1 IMAD.IADD R172, R172, 0x1, -R3 ;  /* 0x00000001acac9824 */ /* 0x000fe200078e0a03 */
[----:B------:R-:W-:Y:S01]  /*1d7d0*/  ISETP.GT.U32.AND P1, PT, R3, R175, PT ;  /* 0x000000af0300720c */ /* 0x000fe20003f24070 */
[----:B------:R-:W-:-:S02]  /*1d7e0*/  IMAD.MOV.U32 R193, RZ, RZ, R192 ;  /* 0x000000ffffc17224 */ /* 0x000fc400078e00c0 */
[----:B------:R-:W-:Y:S02]  /*1d7f0*/  IMAD.MOV.U32 R192, RZ, RZ, R188 ;  /* 0x000000ffffc07224 */ /* 0x000fe400078e00bc */
[----:B------:R-:W-:-:S04]  /*1d800*/  IMAD.HI.U32 R2, R4, R174, RZ ;  /* 0x000000ae04027227 */ /* 0x000fc800078e00ff */
[----:B------:R-:W-:Y:S01]  /*1d810*/  @!P2 IMAD.MOV R171, RZ, RZ, -R171 ;  /* 0x000000ffffaba224 */ /* 0x000fe200078e0aab */
[----:B------:R-:W-:Y:S01]  /*1d820*/  ISETP.GE.AND P2, PT, R202, RZ, PT ;  /* 0x000000ffca00720c */ /* 0x000fe20003f46270 */
[----:B------:R-:W-:Y:S02]  /*1d830*/  IMAD.MOV.U32 R188, RZ, RZ, R185 ;  /* 0x000000ffffbc7224 */ /* 0x000fe400078e00b9 */
[----:B------:R-:W-:Y:S02]  /*1d840*/  IMAD.MOV.U32 R185, RZ, RZ, R180 ;  /* 0x000000ffffb97224 */ /* 0x000fe400078e00b4 */
[----:B------:R-:W-:Y:S02]  /*1d850*/  IMAD.MOV.U32 R202, RZ, RZ, R201 ;  /* 0x000000ffffca7224 */ /* 0x000fe400078e00c9 */
[----:B------:R-:W-:Y:S01]  /*1d860*/  IMAD.MOV.U32 R180, RZ, RZ, R176 ;  /* 0x000000ffffb47224 */ /* 0x000fe200078e00b0 */
[----:B------:R-:W-:Y:S01]  /*1d870*/  IABS R176, R204 ;  /* 0x000000cc00b07213 */ /* 0x000fe20000000000 */
[----:B------:R-:W-:-:S02]  /*1d880*/  IMAD.MOV.U32 R201, RZ, RZ, R200 ;  /* 0x000000ffffc97224 */ /* 0x000fc400078e00c8 */
[----:B------:R-:W-:Y:S02]  /*1d890*/  IMAD.MOV R2, RZ, RZ, -R2 ;  /* 0x000000ffff027224 */ /* 0x000fe400078e0a02 */
[----:B------:R-:W-:Y:S02]  /*1d8a0*/  IMAD.MOV.U32 R200, RZ, RZ, R199 ;  /* 0x000000ffffc87224 */ /* 0x000fe400078e00c7 */
[----:B------:R-:W-:Y:S02]  /*1d8b0*/  IMAD.MOV.U32 R199, RZ, RZ, R198 ;  /* 0x000000ffffc77224 */ /* 0x000fe400078e00c6 */
[----:B------:R-:W-:Y:S02]  /*1d8c0*/  IMAD.MOV.U32 R198, RZ, RZ, R197 ;  /* 0x000000ffffc67224 */ /* 0x000fe400078e00c5 */
[----:B------:R-:W-:Y:S02]  /*1d8d0*/  IMAD.MOV.U32 R197, RZ, RZ, R196 ;  /* 0x000000ffffc57224 */ /* 0x000fe400078e00c4 */
[----:B------:R-:W-:-:S02]  /*1d8e0*/  IMAD R174, R3, R2, R174 ;  /* 0x0000000203ae7224 */ /* 0x000fc400078e02ae */
[----:B------:R-:W-:Y:S02]  /*1d8f0*/  IMAD.MOV.U32 R196, RZ, RZ, R195 ;  /* 0x000000ffffc47224 */ /* 0x000fe400078e00c3 */
[----:B------:R-:W-:-:S04]  /*1d900*/  IMAD.HI.U32 R2, R4, R176, RZ ;  /* 0x000000b004027227 */ /* 0x000fc800078e00ff */
[----:B------:R-:W-:Y:S02]  /*1d910*/  IMAD.MOV.U32 R195, RZ, RZ, R194 ;  /* 0x000000ffffc37224 */ /* 0x000fe400078e00c2 */
[----:B------:R-:W-:Y:S02]  /*1d920*/  IMAD.MOV.U32 R194, RZ, RZ, R191 ;  /* 0x000000ffffc27224 */ /* 0x000fe400078e00bf */
[----:B------:R-:W-:Y:S02]  /*1d930*/  IMAD.MOV.U32 R191, RZ, RZ, R190 ;  /* 0x000000ffffbf7224 */ /* 0x000fe400078e00be */
[----:B------:R-:W-:Y:S01]  /*1d940*/  IMAD.MOV.U32 R190, RZ, RZ, R177 ;  /* 0x000000ffffbe7224 */ /* 0x000fe200078e00b1 */
[----:B------:R-:W-:Y:S01]  /*1d950*/  IABS R177, R203 ;  /* 0x000000cb00b17213 */ /* 0x000fe20000000000 */
[----:B------:R-:W-:Y:S02]  /*1d960*/  @!P1 IMAD.IADD R175, R175, 0x1, -R3 ;  /* 0x00000001afaf9824 */ /* 0x000fe400078e0a03 */
[----:B------:R-:W-:Y:S01]  /*1d970*/  IMAD.MOV R2, RZ, RZ, -R2 ;  /* 0x000000ffff027224 */ /* 0x000fe200078e0a02 */
[----:B------:R-:W-:-:S02]  /*1d980*/  ISETP.GE.AND P3, PT, R208, RZ, PT ;  /* 0x000000ffd000720c */ /* 0x000fc40003f66270 */
[C---:B------:R-:W-:Y:S01]  /*1d990*/  ISETP.GT.U32.AND P1, PT, R3.reuse, R175, PT ;  /* 0x000000af0300720c */ /* 0x040fe20003f24070 */
[----:B------:R-:W-:Y:S02]  /*1d9a0*/  IMAD R176, R3, R2, R176 ;  /* 0x0000000203b07224 */ /* 0x000fe400078e02b0 */
[----:B------:R-:W-:-:S04]  /*1d9b0*/  IMAD.HI.U32 R2, R4, R177, RZ ;  /* 0x000000b104027227 */ /* 0x000fc800078e00ff */
[----:B------:R-:W-:-:S04]  /*1d9c0*/  IMAD.MOV R2, RZ, RZ, -R2 ;  /* 0x000000ffff027224 */ /* 0x000fc800078e0a02 */
[C---:B------:R-:W-:Y:S02]  /*1d9d0*/  IMAD R177, R3.reuse, R2, R177 ;  /* 0x0000000203b17224 */ /* 0x040fe400078e02b1 */
[----:B------:R-:W-:Y:S01]  /*1d9e0*/  @!P3 IMAD.MOV R169, RZ, RZ, -R169 ;  /* 0x000000ffffa9b224 */ /* 0x000fe200078e0aa9 */
[----:B------:R-:W-:Y:S01]  /*1d9f0*/  ISETP.GT.U32.AND P3, PT, R3, R173, PT ;  /* 0x000000ad0300720c */ /* 0x000fe20003f64070 */
[----:B------:R-:W-:Y:S01]  /*1da00*/  @!P1 IMAD.IADD R175, R175, 0x1, -R3 ;  /* 0x00000001afaf9824 */ /* 0x000fe200078e0a03 */
[----:B------:R-:W-:Y:S02]  /*1da10*/  ISETP.GT.U32.AND P1, PT, R3, R177, PT ;  /* 0x000000b10300720c */ /* 0x000fe40003f24070 */
[----:B------:R-:W-:Y:S01]  /*1da20*/  ISETP.GE.AND P0, PT, R207, RZ, PT ;  /* 0x000000ffcf00720c */ /* 0x000fe20003f06270 */
[----:B------:R-:W-:Y:S01]  /*1da30*/  @!P6 IMAD.MOV R172, RZ, RZ, -R172 ;  /* 0x000000fffface224 */ /* 0x000fe200078e0aac */
[----:B------:R-:W-:Y:S01]  /*1da40*/  ISETP.GE.AND P6, PT, R204, RZ, PT ;  /* 0x000000ffcc00720c */ /* 0x000fe20003fc6270 */
[----:B------:R-:W-:-:S02]  /*1da50*/  IMAD.MOV.U32 R207, RZ, RZ, R200 ;  /* 0x000000ffffcf7224 */ /* 0x000fc400078e00c8 */
[----:B------:R-:W-:Y:S02]  /*1da60*/  IMAD.MOV.U32 R204, RZ, RZ, R193 ;  /* 0x000000ffffcc7224 */ /* 0x000fe400078e00c1 */
[----:B------:R-:W-:Y:S02]  /*1da70*/  IMAD.MOV.U32 R193, RZ, RZ, R192 ;  /* 0x000000ffffc17224 */ /* 0x000fe400078e00c0 */
[----:B------:R-:W-:Y:S02]  /*1da80*/  IMAD.MOV.U32 R192, RZ, RZ, R188 ;  /* 0x000000ffffc07224 */ /* 0x000fe400078e00bc */
[--C-:B------:R-:W-:Y:S02]  /*1da90*/  @!P3 IMAD.IADD R173, R173, 0x1, -R3.reuse ;  /* 0x00000001adadb824 */ /* 0x100fe400078e0a03 */
[----:B------:R-:W-:Y:S01]  /*1daa0*/  IMAD.MOV.U32 R188, RZ, RZ, R182 ;  /* 0x000000ffffbc7224 */ /* 0x000fe200078e00b6 */
[----:B------:R-:W-:Y:S01]  /*1dab0*/  IABS R182, R207 ;  /* 0x000000cf00b67213 */ /* 0x000fe20000000000 */
[----:B------:R-:W-:-:S02]  /*1dac0*/  @!P1 IMAD.IADD R177, R177, 0x1, -R3 ;  /* 0x00000001b1b19824 */ /* 0x000fc400078e0a03 */
[----:B------:R-:W-:Y:S02]  /*1dad0*/  @!P0 IMAD.MOV R173, RZ, RZ, -R173 ;  /* 0x000000ffffad8224 */ /* 0x000fe400078e0aad */
[----:B------:R-:W-:Y:S01]  /*1dae0*/  IMAD.HI.U32 R7, R4, R182, RZ ;  /* 0x000000b604077227 */ /* 0x000fe200078e00ff */
[C---:B------:R-:W-:Y:S02]  /*1daf0*/  ISETP.GT.U32.AND P0, PT, R3.reuse, R177, PT ;  /* 0x000000b10300720c */ /* 0x040fe40003f04070 */
[----:B------:R-:W-:Y:S01]  /*1db00*/  ISETP.GT.U32.AND P3, PT, R3, R176, PT ;  /* 0x000000b00300720c */ /* 0x000fe20003f64070 */
[----:B------:R-:W-:Y:S02]  /*1db10*/  IMAD.MOV.U32 R211, RZ, RZ, R202 ;  /* 0x000000ffffd37224 */ /* 0x000fe400078e00ca */
[----:B------:R-:W-:Y:S02]  /*1db20*/  IMAD.MOV.U32 R202, RZ, RZ, R199 ;  /* 0x000000ffffca7224 */ /* 0x000fe400078e00c7 */
[----:B------:R-:W-:-:S02]  /*1db30*/  IMAD.MOV R7, RZ, RZ, -R7 ;  /* 0x000000ffff077224 */ /* 0x000fc400078e0a07 */
[----:B------:R-:W-:Y:S02]  /*1db40*/  IMAD.MOV.U32 R199, RZ, RZ, R194 ;  /* 0x000000ffffc77224 */ /* 0x000fe400078e00c2 */
[----:B------:R-:W-:Y:S02]  /*1db50*/  IMAD.MOV.U32 R194, RZ, RZ, R179 ;  /* 0x000000ffffc27224 */ /* 0x000fe400078e00b3 */
[----:B------:R-:W-:Y:S02]  /*1db60*/  IMAD R182, R3, R7, R182 ;  /* 0x0000000703b67224 */ /* 0x000fe400078e02b6 */
[----:B------:R-:W-:Y:S02]  /*1db70*/  IMAD.MOV.U32 R212, RZ, RZ, R201 ;  /* 0x000000ffffd47224 */ /* 0x000fe400078e00c9 */
[----:B------:R-:W-:Y:S02]  /*1db80*/  IMAD.MOV.U32 R200, RZ, RZ, R191 ;  /* 0x000000ffffc87224 */ /* 0x000fe400078e00bf */
[----:B------:R-:W-:-:S02]  /*1db90*/  IMAD.MOV.U32 R201, RZ, RZ, R198 ;  /* 0x000000ffffc97224 */ /* 0x000fc400078e00c6 */
[----:B------:R-:W-:Y:S02]  /*1dba0*/  IMAD.MOV.U32 R191, RZ, RZ, R180 ;  /* 0x000000ffffbf7224 */ /* 0x000fe400078e00b4 */
[----:B------:R-:W-:Y:S02]  /*1dbb0*/  IMAD.MOV.U32 R198, RZ, RZ, R197 ;  /* 0x000000ffffc67224 */ /* 0x000fe400078e00c5 */
[----:B------:R-:W-:Y:S01]  /*1dbc0*/  @!P0 IMAD.IADD R177, R177, 0x1, -R3 ;  /* 0x00000001b1b18824 */ /* 0x000fe200078e0a03 */
[----:B------:R-:W-:Y:S01]  /*1dbd0*/  ISETP.GT.U32.AND P0, PT, R3, R182, PT ;  /* 0x000000b60300720c */ /* 0x000fe20003f04070 */
[----:B------:R-:W-:Y:S02]  /*1dbe0*/  IMAD.MOV.U32 R197, RZ, RZ, R196 ;  /* 0x000000ffffc57224 */ /* 0x000fe400078e00c4 */
[----:B------:R-:W-:Y:S02]  /*1dbf0*/  IMAD.MOV.U32 R196, RZ, RZ, R195 ;  /* 0x000000ffffc47224 */ /* 0x000fe400078e00c3 */
[----:B------:R-:W-:-:S02]  /*1dc00*/  IMAD.MOV.U32 R195, RZ, RZ, R190 ;  /* 0x000000ffffc37224 */ /* 0x000fc400078e00be */
[----:B------:R-:W-:Y:S01]  /*1dc10*/  IMAD.MOV.U32 R190, RZ, RZ, R178 ;  /* 0x000000ffffbe7224 */ /* 0x000fe200078e00b2 */
[----:B------:R-:W-:Y:S01]  /*1dc20*/  IABS R178, R206 ;  /* 0x000000ce00b27213 */ /* 0x000fe20000000000 */
[----:B------:R-:W-:Y:S02]  /*1dc30*/  @!P3 IMAD.IADD R176, R176, 0x1, -R3 ;  /* 0x00000001b0b0b824 */ /* 0x000fe400078e0a03 */
[----:B------:R-:W-:Y:S01]  /*1dc40*/  @!P5 IMAD.MOV R170, RZ, RZ, -R170 ;  /* 0x000000ffffaad224 */ /* 0x000fe200078e0aaa */
[----:B------:R-:W-:Y:S01]  /*1dc50*/  ISETP.GE.AND P5, PT, R205, RZ, PT ;  /* 0x000000ffcd00720c */ /* 0x000fe20003fa6270 */
[----:B------:R-:W-:Y:S01]  /*1dc60*/  IMAD.MOV.U32 R205, RZ, RZ, R181 ;  /* 0x000000ffffcd7224 */ /* 0x000fe200078e00b5 */
[----:B------:R-:W-:Y:S01]  /*1dc70*/  ISETP.GT.U32.AND P3, PT, R3, R176, PT ;  /* 0x000000b00300720c */ /* 0x000fe20003f64070 */
[----:B------:R-:W-:-:S04]  /*1dc80*/  IMAD.HI.U32 R6, R4, R178, RZ ;  /* 0x000000b204067227 */ /* 0x000fc800078e00ff */
[----:B------:R-:W-:Y:S01]  /*1dc90*/  IMAD.MOV R6, RZ, RZ, -R6 ;  /* 0x000000ffff067224 */ /* 0x000fe200078e0a06 */
[----:B---3--:R-:W-:Y:S02]  /*1dca0*/  IABS R179, R215 ;  /* 0x000000d700b37213 */ /* 0x008fe40000000000 */
[----:B----4-:R-:W-:-:S03]  /*1dcb0*/  IABS R180, R214 ;  /* 0x000000d600b47213 */ /* 0x010fc60000000000 */
[----:B------:R-:W-:-:S04]  /*1dcc0*/  IMAD.HI.U32 R5, R4, R179, RZ ;  /* 0x000000b304057227 */ /* 0x000fc800078e00ff */
[----:B------:R-:W-:Y:S02]  /*1dcd0*/  IMAD.MOV R5, RZ, RZ, -R5 ;  /* 0x000000ffff057224 */ /* 0x000fe400078e0a05 */
[----:B------:R-:W-:Y:S01]  /*1dce0*/  IMAD.HI.U32 R2, R4, R180, RZ ;  /* 0x000000b404027227 */ /* 0x000fe200078e00ff */
[----:B--2---:R-:W-:-:S03]  /*1dcf0*/  IABS R181, R213 ;  /* 0x000000d500b57213 */ /* 0x004fc60000000000 */
[C---:B------:R-:W-:Y:S02]  /*1dd00*/  IMAD R179, R3.reuse, R5, R179 ;  /* 0x0000000503b37224 */ /* 0x040fe400078e02b3 */
[----:B------:R-:W-:Y:S02]  /*1dd10*/  IMAD.MOV R2, RZ, RZ, -R2 ;  /* 0x000000ffff027224 */ /* 0x000fe400078e0a02 */
[----:B------:R-:W-:Y:S01]  /*1dd20*/  @!P0 IMAD.IADD R182, R182, 0x1, -R3 ;  /* 0x00000001b6b68824 */ /* 0x000fe200078e0a03 */
[C---:B------:R-:W-:Y:S01]  /*1dd30*/  ISETP.GT.U32.AND P1, PT, R3.reuse, R179, PT ;  /* 0x000000b30300720c */ /* 0x040fe20003f24070 */
[C---:B------:R-:W-:Y:S01]  /*1dd40*/  IMAD R180, R3.reuse, R2, R180 ;  /* 0x0000000203b47224 */ /* 0x040fe200078e02b4 */
[----:B------:R-:W-:Y:S01]  /*1dd50*/  ISETP.GE.AND P0, PT, R214, RZ, PT ;  /* 0x000000ffd600720c */ /* 0x000fe20003f06270 */
[----:B------:R-:W-:Y:S01]  /*1dd60*/  IMAD.HI.U32 R2, R4, R181, RZ ;  /* 0x000000b504027227 */ /* 0x000fe200078e00ff */
[----:B------:R-:W2:Y:S03]  /*1dd70*/  LDL.LU R214, [R1+0x720] ;  /* 0x0007200001d67983 */ /* 0x000ea60000300800 */
[----:B------:R-:W-:-:S02]  /*1dd80*/  IMAD R178, R3, R6, R178 ;  /* 0x0000000603b27224 */ /* 0x000fc400078e02b2 */
[----:B------:R-:W-:Y:S02]  /*1dd90*/  IMAD.MOV R2, RZ, RZ, -R2 ;  /* 0x000000ffff027224 */ /* 0x000fe400078e0a02 */
[----:B------:R-:W-:Y:S01]  /*1dda0*/  @!P3 IMAD.IADD R176, R176, 0x1, -R3 ;  /* 0x00000001b0b0b824 */ /* 0x000fe200078e0a03 */
[C---:B------:R-:W-:Y:S01]  /*1ddb0*/  ISETP.GT.U32.AND P3, PT, R3.reuse, R178, PT ;  /* 0x000000b20300720c */ /* 0x040fe20003f64070 */
[----:B------:R-:W-:Y:S02]  /*1ddc0*/  IMAD R181, R3, R2, R181 ;  /* 0x0000000203b57224 */ /* 0x000fe400078e02b5 */
[----:B------:R-:W-:-:S03]  /*1ddd0*/  @!P1 IMAD.IADD R179, R179, 0x1, -R3 ;  /* 0x00000001b3b39824 */ /* 0x000fc600078e0a03 */
[----:B------:R-:W-:Y:S01]  /*1dde0*/  ISETP.GT.U32.AND P1, PT, R3, R181, PT ;  /* 0x000000b50300720c */ /* 0x000fe20003f24070 */
[----:B------:R-:W-:Y:S02]  /*1ddf0*/  IMAD.MOV.U32 R209, RZ, RZ, R201 ;  /* 0x000000ffffd17224 */ /* 0x000fe400078e00c9 */
[----:B------:R-:W-:Y:S02]  /*1de00*/  IMAD.MOV.U32 R201, RZ, RZ, R200 ;  /* 0x000000ffffc97224 */ /* 0x000fe400078e00c8 */
[----:B------:R-:W-:Y:S01]  /*1de10*/  IMAD.MOV.U32 R200, RZ, RZ, R183 ;  /* 0x000000ffffc87224 */ /* 0x000fe200078e00b7 */
[----:B------:R-:W-:Y:S01]  /*1de20*/  IABS R183, R212 ;  /* 0x000000d400b77213 */ /* 0x000fe20000000000 */
[----:B------:R-:W-:-:S04]  /*1de30*/  @!P3 IMAD.IADD R178, R178, 0x1, -R3 ;  /* 0x00000001b2b2b824 */ /* 0x000fc800078e0a03 */
[----:B------:R-:W-:-:S04]  /*1de40*/  IMAD.HI.U32 R6, R4, R183, RZ ;  /* 0x000000b704067227 */ /* 0x000fc800078e00ff */
[----:B------:R-:W-:Y:S01]  /*1de50*/  @!P1 IMAD.IADD R181, R181, 0x1, -R3 ;  /* 0x00000001b5b59824 */ /* 0x000fe200078e0a03 */
[----:B------:R-:W-:Y:S01]  /*1de60*/  ISETP.GT.U32.AND P1, PT, R3, R178, PT ;  /* 0x000000b20300720c */ /* 0x000fe20003f24070 */
[----:B------:R-:W-:-:S04]  /*1de70*/  IMAD.MOV R6, RZ, RZ, -R6 ;  /* 0x000000ffff067224 */ /* 0x000fc800078e0a06 */
[----:B------:R-:W-:-:S08]  /*1de80*/  IMAD R183, R3, R6, R183 ;  /* 0x0000000603b77224 */ /* 0x000fd000078e02b7 */
[----:B------:R-:W-:Y:S01]  /*1de90*/  @!P1 IMAD.IADD R178, R178, 0x1, -R3 ;  /* 0x00000001b2b29824 */ /* 0x000fe200078e0a03 */
[----:B------:R-:W-:-:S13]  /*1dea0*/  ISETP.GT.U32.AND P1, PT, R3, R183, PT ;  /* 0x000000b70300720c */ /* 0x000fda0003f24070 */
[----:B------:R-:W-:Y:S01]  /*1deb0*/  @!P1 IMAD.IADD R183, R183, 0x1, -R3 ;  /* 0x00000001b7b79824 */ /* 0x000fe200078e0a03 */
[----:B------:R-:W-:Y:S02]  /*1dec0*/  ISETP.GE.AND P1, PT, R213, RZ, PT ;  /* 0x000000ffd500720c */ /* 0x000fe40003f26270 */
[----:B------:R-:W3:Y:S01]  /*1ded0*/  LDL.LU R213, [R1+0x72c] ;  /* 0x00072c0001d57983 */ /* 0x000ee20000300800 */
[----:B------:R-:W-:-:S13]  /*1dee0*/  ISETP.GT.U32.AND P4, PT, R3, R174, PT ;  /* 0x000000ae0300720c */ /* 0x000fda0003f84070 */
[----:B------:R-:W-:-:S05]  /*1def0*/  @!P4 IMAD.IADD R174, R174, 0x1, -R3 ;  /* 0x00000001aeaec824 */ /* 0x000fca00078e0a03 */
[C---:B------:R-:W-:Y:S02]  /*1df00*/  ISETP.GT.U32.AND P4, PT, R3.reuse, R174, PT ;  /* 0x000000ae0300720c */ /* 0x040fe40003f84070 */
[----:B------:R-:W-:Y:S01]  /*1df10*/  ISETP.GT.U32.AND P3, PT, R3, R180, PT ;  /* 0x000000b40300720c */ /* 0x000fe20003f64070 */
[----:B------:R-:W-:Y:S02]  /*1df20*/  IMAD.MOV.U32 R210, RZ, RZ, R202 ;  /* 0x000000ffffd27224 */ /* 0x000fe400078e00ca */
[----:B------:R-:W-:Y:S02]  /*1df30*/  IMAD.MOV.U32 R202, RZ, RZ, R195 ;  /* 0x000000ffffca7224 */ /* 0x000fe400078e00c3 */
[----:B------:R-:W-:Y:S01]  /*1df40*/  IMAD.MOV.U32 R195, RZ, RZ, R184 ;  /* 0x000000ffffc37224 */ /* 0x000fe200078e00b8 */
[----:B------:R-:W-:-:S05]  /*1df50*/  IABS R184, R211 ;  /* 0x000000d300b87213 */ /* 0x000fca0000000000 */
[----:B------:R-:W-:Y:S01]  /*1df60*/  @!P4 IMAD.IADD R174, R174, 0x1, -R3 ;  /* 0x00000001aeaec824 */ /* 0x000fe200078e0a03 */
[----:B------:R-:W-:Y:S01]  /*1df70*/  ISETP.GE.AND P4, PT, R203, RZ, PT ;  /* 0x000000ffcb00720c */ /* 0x000fe20003f86270 */
[----:B------:R-:W-:Y:S02]  /*1df80*/  IMAD.MOV.U32 R203, RZ, RZ, R194 ;  /* 0x000000ffffcb7224 */ /* 0x000fe400078e00c2 */
[----:B------:R-:W-:Y:S01]  /*1df90*/  IMAD.MOV.U32 R194, RZ, RZ, R185 ;  /* 0x000000ffffc27224 */ /* 0x000fe200078e00b9 */
[----:B------:R-:W-:Y:S01]  /*1dfa0*/  IABS R185, R210 ;  /* 0x000000d200b97213 */ /* 0x000fe20000000000 */
[----:B------:R-:W-:Y:S02]  /*1dfb0*/  @!P3 IMAD.IADD R180, R180, 0x1, -R3 ;  /* 0x00000001b4b4b824 */ /* 0x000fe400078e0a03 */
[----:B------:R-:W-:Y:S01]  /*1dfc0*/  @!P6 IMAD.MOV R176, RZ, RZ, -R176 ;  /* 0x000000ffffb0e224 */ /* 0x000fe200078e0ab0 */
[C---:B------:R-:W-:Y:S01]  /*1dfd0*/  ISETP.GT.U32.AND P6, PT, R3.reuse, R181, PT ;  /* 0x000000b50300720c */ /* 0x040fe20003fc4070 */
[----:B------:R-:W-:Y:S01]  /*1dfe0*/  @!P2 IMAD.MOV R175, RZ, RZ, -R175 ;  /* 0x000000ffffafa224 */ /* 0x000fe200078e0aaf */
[----:B------:R-:W-:Y:S01]  /*1dff0*/  ISETP.GT.U32.AND P2, PT, R3, R179, PT ;  /* 0x000000b30300720c */ /* 0x000fe20003f44070 */
[----:B------:R-:W-:-:S04]  /*1e000*/  IMAD.HI.U32 R2, R4, R185, RZ ;  /* 0x000000b904027227 */ /* 0x000fc800078e00ff */
[----:B------:R-:W-:-:S04]  /*1e010*/  IMAD.HI.U32 R5, R4, R184, RZ ;  /* 0x000000b804057227 */ /* 0x000fc800078e00ff */
[----:B------:R-:W-:Y:S01]  /*1e020*/  @!P5 IMAD.MOV R174, RZ, RZ, -R174 ;  /* 0x000000ffffaed224 */ /* 0x000fe200078e0aae */
[C---:B------:R-:W-:Y:S01]  /*1e030*/  ISETP.GT.U32.AND P5, PT, R3.reuse, R180, PT ;  /* 0x000000b40300720c */ /* 0x040fe20003fa4070 */
[----:B------:R-:W-:Y:S02]  /*1e040*/  IMAD.MOV R2, RZ, RZ, -R2 ;  /* 0x000000ffff027224 */ /* 0x000fe400078e0a02 */
[----:B------:R-:W-:Y:S02]  /*1e050*/  IMAD.MOV R5, RZ, RZ, -R5 ;  /* 0x000000ffff057224 */ /* 0x000fe400078e0a05 */
[C---:B------:R-:W-:Y:S02]  /*1e060*/  IMAD R185, R3.reuse, R2, R185 ;  /* 0x0000000203b97224 */ /* 0x040fe400078e02b9 */
[----:B------:R-:W-:Y:S02]  /*1e070*/  IMAD R184, R3, R5, R184 ;  /* 0x0000000503b87224 */ /* 0x000fe400078e02b8 */
[----:B------:R-:W-:-:S02]  /*1e080*/  IMAD.MOV.U32 R208, RZ, RZ, R205 ;  /* 0x000000ffffd07224 */ /* 0x000fc400078e00cd */
[----:B------:R-:W-:Y:S01]  /*1e090*/  @!P6 IMAD.IADD R181, R181, 0x1, -R3 ;  /* 0x00000001b5b5e824 */ /* 0x000fe200078e0a03 */
[----:B------:R-:W-:Y:S01]  /*1e0a0*/  ISETP.GT.U32.AND P6, PT, R3, R185, PT ;  /* 0x000000b90300720c */ /* 0x000fe20003fc4070 */
[----:B------:R-:W-:Y:S02]  /*1e0b0*/  IMAD.MOV.U32 R205, RZ, RZ, R203 ;  /* 0x000000ffffcd7224 */ /* 0x000fe400078e00cb */
[----:B------:R-:W-:Y:S01]  /*1e0c0*/  @!P2 IMAD.IADD R179, R179, 0x1, -R3 ;  /* 0x00000001b3b3a824 */ /* 0x000fe200078e0a03 */
[----:B------:R-:W-:Y:S01]  /*1e0d0*/  ISETP.GT.U32.AND P2, PT, R3, R184, PT ;  /* 0x000000b80300720c */ /* 0x000fe20003f44070 */
[----:B------:R-:W-:Y:S02]  /*1e0e0*/  IMAD.MOV.U32 R203, RZ, RZ, R202 ;  /* 0x000000ffffcb7224 */ /* 0x000fe400078e00ca */
[----:B------:R-:W-:Y:S02]  /*1e0f0*/  IMAD.MOV.U32 R202, RZ, RZ, R201 ;  /* 0x000000ffffca7224 */ /* 0x000fe400078e00c9 */
[----:B------:R-:W-:-:S02]  /*1e100*/  IMAD.MOV.U32 R201, RZ, RZ, R199 ;  /* 0x000000ffffc97224 */ /* 0x000fc400078e00c7 */
[----:B------:R-:W-:Y:S01]  /*1e110*/  @!P5 IMAD.IADD R180, R180, 0x1, -R3 ;  /* 0x00000001b4b4d824 */ /* 0x000fe200078e0a03 */
[----:B------:R-:W-:Y:S01]  /*1e120*/  ISETP.GE.AND P5, PT, R215, RZ, PT ;  /* 0x000000ffd700720c */ /* 0x000fe20003fa6270 */
[----:B------:R-:W-:Y:S01]  /*1e130*/  IMAD.MOV.U32 R199, RZ, RZ, R187 ;  /* 0x000000ffffc77224 */ /* 0x000fe200078e00bb */
[----:B------:R-:W-:Y:S01]  /*1e140*/  IABS R187, R209 ;  /* 0x000000d100bb7213 */ /* 0x000fe20000000000 */
[----:B------:R-:W-:Y:S01]  /*1e150*/  @!P4 IMAD.MOV R177, RZ, RZ, -R177 ;  /* 0x000000ffffb1c224 */ /* 0x000fe200078e0ab1 */
[----:B------:R-:W-:Y:S01]  /*1e160*/  ISETP.GE.AND P3, PT, R206, RZ, PT ;  /* 0x000000ffce00720c */ /* 0x000fe20003f66270 */
[----:B------:R-:W-:Y:S01]  /*1e170*/  IMAD.MOV.U32 R206, RZ, RZ, R186 ;  /* 0x000000ffffce7224 */ /* 0x000fe200078e00ba */
[----:B------:R-:W-:Y:S01]  /*1e180*/  ISETP.GT.U32.AND P4, PT, R3, R182, PT ;  /* 0x000000b60300720c */ /* 0x000fe20003f84070 */
[----:B------:R-:W-:Y:S01]  /*1e190*/  IMAD.HI.U32 R2, R4, R187, RZ ;  /* 0x000000bb04027227 */ /* 0x000fe200078e00ff */
[----:B------:R-:W-:Y:S01]  /*1e1a0*/  IABS R186, R189 ;  /* 0x000000bd00ba7213 */ /* 0x000fe20000000000 */
[----:B------:R-:W4:Y:S02]  /*1e1b0*/  LDL.LU R215, [R1+0x75c] ;  /* 0x00075c0001d77983 */ /* 0x000f240000300800 */
[----:B------:R-:W-:-:S02]  /*1e1c0*/  @!P6 IMAD.IADD R185, R185, 0x1, -R3 ;  /* 0x00000001b9b9e824 */ /* 0x000fc400078e0a03 */
[----:B------:R-:W-:Y:S02]  /*1e1d0*/  IMAD.MOV R2, RZ, RZ, -R2 ;  /* 0x000000ffff027224 */ /* 0x000fe400078e0a02 */
[----:B------:R-:W-:Y:S01]  /*1e1e0*/  @!P2 IMAD.IADD R184, R184, 0x1, -R3 ;  /* 0x00000001b8b8a824 */ /* 0x000fe200078e0a03 */
[----:B------:R-:W-:Y:S01]  /*1e1f0*/  ISETP.GE.AND P2, PT, R207, RZ, PT ;  /* 0x000000ffcf00720c */ /* 0x000fe20003f46270 */
[----:B------:R-:W-:-:S04]  /*1e200*/  IMAD.HI.U32 R5, R4, R186, RZ ;  /* 0x000000ba04057227 */ /* 0x000fc800078e00ff */
[----:B------:R-:W-:Y:S02]  /*1e210*/  IMAD.MOV.U32 R207, RZ, RZ, R206 ;  /* 0x000000ffffcf7224 */ /* 0x000fe400078e00ce */
[----:B------:R-:W-:Y:S02]  /*1e220*/  IMAD.MOV.U32 R206, RZ, RZ, R200 ;  /* 0x000000ffffce7224 */ /* 0x000fe400078e00c8 */
[----:B------:R-:W-:Y:S01]  /*1e230*/  @!P5 IMAD.MOV R179, RZ, RZ, -R179 ;  /* 0x000000ffffb3d224 */ /* 0x000fe200078e0ab3 */
[C---:B------:R-:W-:Y:S01]  /*1e240*/  ISETP.GT.U32.AND P5, PT, R3.reuse, R185, PT ;  /* 0x000000b90300720c */ /* 0x040fe20003fa4070 */
[----:B------:R-:W-:Y:S01]  /*1e250*/  IMAD.MOV.U32 R200, RZ, RZ, R188 ;  /* 0x000000ffffc87224 */ /* 0x000fe200078e00bc */
[----:B------:R-:W-:Y:S01]  /*1e260*/  IABS R188, R208 ;  /* 0x000000d000bc7213 */ /* 0x000fe20000000000 */
[----:B------:R-:W-:Y:S02]  /*1e270*/  IMAD R187, R3, R2, R187 ;  /* 0x0000000203bb7224 */ /* 0x000fe400078e02bb */
[----:B------:R-:W-:-:S02]  /*1e280*/  IMAD.MOV R5, RZ, RZ, -R5 ;  /* 0x000000ffff057224 */ /* 0x000fc400078e0a05 */
[----:B------:R-:W-:Y:S01]  /*1e290*/  @!P4 IMAD.IADD R182, R182, 0x1, -R3 ;  /* 0x00000001b6b6c824 */ /* 0x000fe200078e0a03 */
[C---:B------:R-:W-:Y:S01]  /*1e2a0*/  ISETP.GT.U32.AND P4, PT, R3.reuse, R187, PT ;  /* 0x000000bb0300720c */ /* 0x040fe20003f84070 */
[----:B------:R-:W-:Y:S02]  /*1e2b0*/  IMAD R186, R3, R5, R186 ;  /* 0x0000000503ba7224 */ /* 0x000fe400078e02ba */
[----:B------:R-:W-:-:S04]  /*1e2c0*/  IMAD.HI.U32 R2, R4, R188, RZ ;  /* 0x000000bc04027227 */ /* 0x000fc800078e00ff */
[----:B------:R-:W-:Y:S01]  /*1e2d0*/  @!P0 IMAD.MOV R180, RZ, RZ, -R180 ;  /* 0x000000ffffb48224 */ /* 0x000fe200078e0ab4 */
[----:B------:R-:W-:Y:S01]  /*1e2e0*/  ISETP.GT.U32.AND P0, PT, R3, R186, PT ;  /* 0x000000ba0300720c */ /* 0x000fe20003f04070 */
[----:B------:R-:W-:Y:S02]  /*1e2f0*/  IMAD.MOV R2, RZ, RZ, -R2 ;  /* 0x000000ffff027224 */ /* 0x000fe400078e0a02 */
[--C-:B------:R-:W-:Y:S01]  /*1e300*/  @!P5 IMAD.IADD R185, R185, 0x1, -R3.reuse ;  /* 0x00000001b9b9d824 */ /* 0x100fe200078e0a03 */
[----:B------:R-:W-:Y:S01]  /*1e310*/  ISETP.GE.AND P5, PT, R189, RZ, PT ;  /* 0x000000ffbd00720c */ /* 0x000fe20003fa6270 */
[C---:B------:R-:W-:Y:S01]  /*1e320*/  IMAD R188, R3.reuse, R2, R188 ;  /* 0x0000000203bc7224 */ /* 0x040fe200078e02bc */
[----:B------:R-:W-:Y:S01]  /*1e330*/  IABS R189, R207 ;  /* 0x000000cf00bd7213 */ /* 0x000fe20000000000 */
[----:B------:R-:W-:Y:S01]  /*1e340*/  @!P3 IMAD.MOV R178, RZ, RZ, -R178 ;  /* 0x000000ffffb2b224 */ /* 0x000fe200078e0ab2 */
[----:B------:R-:W-:Y:S01]  /*1e350*/  ISETP.GT.U32.AND P3, PT, R3, R183, PT ;  /* 0x000000b70300720c */ /* 0x000fe20003f64070 */
[----:B------:R-:W-:Y:S01]  /*1e360*/  @!P4 IMAD.IADD R187, R187, 0x1, -R3 ;  /* 0x00000001bbbbc824 */ /* 0x000fe200078e0a03 */
[----:B------:R-:W-:Y:S01]  /*1e370*/  ISETP.GT.U32.AND P4, PT, R3, R188, PT ;  /* 0x000000bc0300720c */ /* 0x000fe20003f84070 */
[----:B------:R-:W-:-:S04]  /*1e380*/  IMAD.HI.U32 R5, R4, R189, RZ ;  /* 0x000000bd04057227 */ /* 0x000fc800078e00ff */
[----:B------:R-:W-:Y:S01]  /*1e390*/  @!P1 IMAD.MOV R181, RZ, RZ, -R181 ;  /* 0x000000ffffb59224 */ /* 0x000fe200078e0ab5 */
[----:B------:R-:W-:Y:S01]  /*1e3a0*/  ISETP.GE.AND P1, PT, R212, RZ, PT ;  /* 0x000000ffd400720c */ /* 0x000fe20003f26270 */
[----:B------:R-:W-:Y:S02]  /*1e3b0*/  @!P0 IMAD.IADD R186, R186, 0x1, -R3 ;  /* 0x00000001baba8824 */ /* 0x000fe400078e0a03 */
[----:B------:R-:W-:Y:S01]  /*1e3c0*/  IMAD.MOV R5, RZ, RZ, -R5 ;  /* 0x000000ffff057224 */ /* 0x000fe200078e0a05 */
[C---:B------:R-:W-:Y:S01]  /*1e3d0*/  ISETP.GT.U32.AND P6, PT, R3.reuse, R184, PT ;  /* 0x000000b80300720c */ /* 0x040fe20003fc4070 */
[----:B------:R-:W-:Y:S01]  /*1e3e0*/  @!P2 IMAD.MOV R182, RZ, RZ, -R182 ;  /* 0x000000ffffb6a224 */ /* 0x000fe200078e0ab6 */
[C---:B------:R-:W-:Y:S01]  /*1e3f0*/  ISETP.GT.U32.AND P2, PT, R3.reuse, R186, PT ;  /* 0x000000ba0300720c */ /* 0x040fe20003f44070 */
[----:B------:R-:W-:Y:S01]  /*1e400*/  IMAD R189, R3, R5, R189 ;  /* 0x0000000503bd7224 */ /* 0x000fe200078e02bd */
[----:B------:R-:W-:Y:S01]  /*1e410*/  IABS R2, R206 ;  /* 0x000000ce00027213 */ /* 0x000fe20000000000 */
[----:B------:R-:W-:-:S02]  /*1e420*/  @!P3 IMAD.IADD R183, R183, 0x1, -R3 ;  /* 0x00000001b7b7b824 */ /* 0x000fc400078e0a03 */
[----:B------:R-:W-:Y:S01]  /*1e430*/  @!P4 IMAD.IADD R188, R188, 0x1, -R3 ;  /* 0x00000001bcbcc824 */ /* 0x000fe200078e0a03 */
[C---:B------:R-:W-:Y:S01]  /*1e440*/  ISETP.GT.U32.AND P4, PT, R3.reuse, R189, PT ;  /* 0x000000bd0300720c */ /* 0x040fe20003f84070 */
[----:B------:R-:W-:Y:S01]  /*1e450*/  @!P1 IMAD.MOV R183, RZ, RZ, -R183 ;  /* 0x000000ffffb79224 */ /* 0x000fe200078e0ab7 */
[----:B------:R-:W-:Y:S01]  /*1e460*/  ISETP.GT.U32.AND P1, PT, R3, R187, PT ;  /* 0x000000bb0300720c */ /* 0x000fe20003f24070 */
[----:B------:R-:W-:Y:S01]  /*1e470*/  IMAD.MOV.U32 R6, RZ, RZ, R2 ;  /* 0x000000ffff067224 */ /* 0x000fe200078e0002 */
[----:B------:R-:W-:Y:S01]  /*1e480*/  ISETP.GE.AND P3, PT, R211, RZ, PT ;  /* 0x000000ffd300720c */ /* 0x000fe20003f66270 */
[----:B------:R-:W-:Y:S02]  /*1e490*/  IMAD.MOV.U32 R211, RZ, RZ, R190 ;  /* 0x000000ffffd37224 */ /* 0x000fe400078e00be */
[----:B------:R-:W-:Y:S01]  /*1e4a0*/  IMAD.HI.U32 R190, R4, R6, RZ ;  /* 0x0000000604be7227 */ /* 0x000fe200078e00ff */
[----:B------:R-:W-:-:S03]  /*1e4b0*/  IABS R2, R204 ;  /* 0x000000cc00027213 */ /* 0x000fc60000000000 */
[--C-:B------:R-:W-:Y:S01]  /*1e4c0*/  @!P6 IMAD.IADD R184, R184, 0x1, -R3.reuse ;  /* 0x00000001b8b8e824 */ /* 0x100fe200078e0a03 */
[----:B------:R-:W-:Y:S01]  /*1e4d0*/  ISETP.GE.AND P6, PT, R210, RZ, PT ;  /* 0x000000ffd200720c */ /* 0x000fe20003fc6270 */
[--C-:B------:R-:W-:Y:S02]  /*1e4e0*/  @!P2 IMAD.IADD R186, R186, 0x1, -R3.reuse ;  /* 0x00000001babaa824 */ /* 0x100fe400078e0a03 */
[----:B------:R-:W-:Y:S02]  /*1e4f0*/  IMAD.MOV R190, RZ, RZ, -R190 ;  /* 0x000000ffffbe7224 */ /* 0x000fe400078e0abe */
[----:B------:R-:W-:Y:S01]  /*1e500*/  @!P5 IMAD.MOV R186, RZ, RZ, -R186 ;  /* 0x000000ffffbad224 */ /* 0x000fe200078e0aba */
[----:B------:R-:W-:Y:S01]  /*1e510*/  ISETP.GT.U32.AND P5, PT, R3, R188, PT ;  /* 0x000000bc0300720c */ /* 0x000fe20003fa4070 */
[--C-:B------:R-:W-:Y:S02]  /*1e520*/  @!P4 IMAD.IADD R189, R189, 0x1, -R3.reuse ;  /* 0x00000001bdbdc824 */ /* 0x100fe400078e0a03 */
[----:B------:R-:W-:Y:S01]  /*1e530*/  IMAD R190, R3, R190, R6 ;  /* 0x000000be03be7224 */ /* 0x000fe200078e0206 */
[----:B------:R-:W-:Y:S01]  /*1e540*/  ISETP.GE.AND P0, PT, R209, RZ, PT ;  /* 0x000000ffd100720c */ /* 0x000fe20003f06270 */
[----:B------:R-:W-:Y:S01]  /*1e550*/  IMAD.MOV.U32 R6, RZ, RZ, R2 ;  /* 0x000000ffff067224 */ /* 0x000fe200078e0002 */
[----:B------:R-:W-:Y:S01]  /*1e560*/  IABS R5, R193 ;  /* 0x000000c100057213 */ /* 0x000fe20000000000 */
[----:B------:R-:W-:Y:S01]  /*1e570*/  @!P1 IMAD.IADD R187, R187, 0x1, -R3 ;  /* 0x00000001bbbb9824 */ /* 0x000fe200078e0a03 */
[----:B------:R-:W-:Y:S01]  /*1e580*/  ISETP.GE.AND P1, PT, R193, RZ, PT ;  /* 0x000000ffc100720c */ /* 0x000fe20003f26270 */
[----:B------:R-:W-:Y:S01]  /*1e590*/  @!P3 IMAD.MOV R184, RZ, RZ, -R184 ;  /* 0x000000ffffb8b224 */ /* 0x000fe200078e0ab8 */
[----:B------:R-:W-:Y:S01]  /*1e5a0*/  ISETP.GE.AND P3, PT, R208, RZ, PT ;  /* 0x000000ffd000720c */ /* 0x000fe20003f66270 */
[----:B------:R-:W-:Y:S01]  /*1e5b0*/  IMAD.MOV.U32 R209, RZ, RZ, R203 ;  /* 0x000000ffffd17224 */ /* 0x000fe200078e00cb */
[----:B------:R-:W-:Y:S01]  /*1e5c0*/  IABS R193, R205 ;  /* 0x000000cd00c17213 */ /* 0x000fe20000000000 */
[----:B------:R-:W-:Y:S01]  /*1e5d0*/  IMAD.MOV.U32 R203, RZ, RZ, R192 ;  /* 0x000000ffffcb7224 */ /* 0x000fe200078e00c0 */
[----:B------:R-:W-:Y:S01]  /*1e5e0*/  ISETP.GT.U32.AND P4, PT, R3, R189, PT ;  /* 0x000000bd0300720c */ /* 0x000fe20003f84070 */
[----:B------:R-:W-:-:S04]  /*1e5f0*/  IMAD.HI.U32 R192, R4, R6, RZ ;  /* 0x0000000604c07227 */ /* 0x000fc800078e00ff */
[----:B------:R-:W-:Y:S01]  /*1e600*/  @!P6 IMAD.MOV R185, RZ, RZ, -R185 ;  /* 0x000000ffffb9e224 */ /* 0x000fe200078e0ab9 */
[----:B------:R-:W-:Y:S01]  /*1e610*/  ISETP.GE.AND P6, PT, R207, RZ, PT ;  /* 0x000000ffcf00720c */ /* 0x000fe20003fc6270 */
[----:B------:R-:W-:-:S04]  /*1e620*/  IMAD.HI.U32 R2, R4, R193, RZ ;  /* 0x000000c104027227 */ /* 0x000fc800078e00ff */
[----:B------:R-:W-:Y:S02]  /*1e630*/  IMAD.MOV R192, RZ, RZ, -R192 ;  /* 0x000000ffffc07224 */ /* 0x000fe400078e0ac0 */
[----:B------:R-:W-:Y:S02]  /*1e640*/  @!P5 IMAD.IADD R188, R188, 0x1, -R3 ;  /* 0x00000001bcbcd824 */ /* 0x000fe400078e0a03 */
[----:B------:R-:W-:Y:S02]  /*1e650*/  IMAD.MOV R2, RZ, RZ, -R2 ;  /* 0x000000ffff027224 */ /* 0x000fe400078e0a02 */
[C---:B------:R-:W-:Y:S02]  /*1e660*/  IMAD R192, R3.reuse, R192, R6 ;  /* 0x000000c003c07224 */ /* 0x040fe400078e0206 */
[----:B------:R-:W-:Y:S01]  /*1e670*/  @!P0 IMAD.MOV R187, RZ, RZ, -R187 ;  /* 0x000000ffffbb8224 */ /* 0x000fe200078e0abb */
[----:B------:R-:W-:Y:S01]  /*1e680*/  ISETP.GE.AND P0, PT, R204, RZ, PT ;  /* 0x000000ffcc00720c */ /* 0x000fe20003f06270 */
[----:B------:R-:W-:-:S02]  /*1e690*/  IMAD R193, R3, R2, R193 ;  /* 0x0000000203c17224 */ /* 0x000fc400078e02c1 */
[----:B------:R-:W-:Y:S02]  /*1e6a0*/  @!P4 IMAD.IADD R189, R189, 0x1, -R3 ;  /* 0x00000001bdbdc824 */ /* 0x000fe400078e0a03 */
[----:B------:R-:W-:Y:S01]  /*1e6b0*/  @!P3 IMAD.MOV R188, RZ, RZ, -R188 ;  /* 0x000000ffffbcb224 */ /* 0x000fe200078e0abc */
[----:B------:R-:W-:Y:S01]  /*1e6c0*/  ISETP.GT.U32.AND P3, PT, R3, R192, PT ;  /* 0x000000c00300720c */ /* 0x000fe20003f64070 */
[----:B------:R-:W-:Y:S02]  /*1e6d0*/  IMAD.MOV.U32 R204, RZ, RZ, R191 ;  /* 0x000000ffffcc7224 */ /* 0x000fe400078e00bf */
[----:B------:R-:W-:-:S04]  /*1e6e0*/  IMAD.HI.U32 R191, R4, R5, RZ ;  /* 0x0000000504bf7227 */ /* 0x000fc800078e00ff */
[----:B------:R-:W-:Y:S01]  /*1e6f0*/  @!P6 IMAD.MOV R189, RZ, RZ, -R189 ;  /* 0x000000ffffbde224 */ /* 0x000fe200078e0abd */
[C---:B------:R-:W-:Y:S01]  /*1e700*/  ISETP.GT.U32.AND P6, PT, R3.reuse, R193, PT ;  /* 0x000000c10300720c */ /* 0x040fe20003fc4070 */
[----:B------:R-:W-:Y:S02]  /*1e710*/  IMAD.MOV R191, RZ, RZ, -R191 ;  /* 0x000000ffffbf7224 */ /* 0x000fe400078e0abf */
[----:B------:R-:W-:Y:S02]  /*1e720*/  IMAD.MOV.U32 R210, RZ, RZ, R202 ;  /* 0x000000ffffd27224 */ /* 0x000fe400078e00ca */
[----:B------:R-:W-:Y:S01]  /*1e730*/  IMAD.MOV.U32 R202, RZ, RZ, R200 ;  /* 0x000000ffffca7224 */ /* 0x000fe200078e00c8 */
[C---:B------:R-:W-:Y:S01]  /*1e740*/  ISETP.GT.U32.AND P5, PT, R3.reuse, R190, PT ;  /* 0x000000be0300720c */ /* 0x040fe20003fa4070 */
[----:B------:R-:W-:Y:S02]  /*1e750*/  IMAD.MOV.U32 R200, RZ, RZ, R194 ;  /* 0x000000ffffc87224 */ /* 0x000fe400078e00c2 */
[----:B------:R-:W-:-:S02]  /*1e760*/  IMAD R191, R3, R191, R5 ;  /* 0x000000bf03bf7224 */ /* 0x000fc400078e0205 */
[----:B------:R-:W-:-:S03]  /*1e770*/  @!P3 IMAD.IADD R192, R192, 0x1, -R3 ;  /* 0x00000001c0c0b824 */ /* 0x000fc600078e0a03 */
[----:B------:R-:W-:Y:S01]  /*1e780*/  ISETP.GT.U32.AND P4, PT, R3, R191, PT ;  /* 0x000000bf0300720c */ /* 0x000fe20003f84070 */
[----:B------:R-:W-:Y:S01]  /*1e790*/  @!P6 IMAD.IADD R193, R193, 0x1, -R3 ;  /* 0x00000001c1c1e824 */ /* 0x000fe200078e0a03 */
[----:B------:R-:W-:Y:S02]  /*1e7a0*/  ISETP.GT.U32.AND P6, PT, R3, R192, PT ;  /* 0x000000c00300720c */ /* 0x000fe40003fc4070 */
[----:B--2---:R-:W-:-:S05]  /*1e7b0*/  IABS R194, R214 ;  /* 0x000000d600c27213 */ /* 0x004fca0000000000 */
[----:B------:R-:W-:-:S04]  /*1e7c0*/  IMAD.HI.U32 R5, R4, R194, RZ ;  /* 0x000000c204057227 */ /* 0x000fc800078e00ff */
[----:B------:R-:W-:Y:S02]  /*1e7d0*/  IMAD.MOV R5, RZ, RZ, -R5 ;  /* 0x000000ffff057224 */ /* 0x000fe400078e0a05 */
[--C-:B------:R-:W-:Y:S02]  /*1e7e0*/  @!P5 IMAD.IADD R190, R190, 0x1, -R3.reuse ;  /* 0x00000001bebed824 */ /* 0x100fe400078e0a03 */
[----:B------:R-:W-:Y:S02]  /*1e7f0*/  IMAD R194, R3, R5, R194 ;  /* 0x0000000503c27224 */ /* 0x000fe400078e02c2 */
[--C-:B------:R-:W-:Y:S01]  /*1e800*/  @!P4 IMAD.IADD R191, R191, 0x1, -R3.reuse ;  /* 0x00000001bfbfc824 */ /* 0x100fe200078e0a03 */
[C---:B------:R-:W-:Y:S02]  /*1e810*/  ISETP.GT.U32.AND P5, PT, R3.reuse, R190, PT ;  /* 0x000000be0300720c */ /* 0x040fe40003fa4070 */
[----:B------:R-:W-:Y:S01]  /*1e820*/  ISETP.GT.U32.AND P4, PT, R3, R194, PT ;  /* 0x000000c20300720c */ /* 0x000fe20003f84070 */
[----:B------:R-:W-:Y:S01]  /*1e830*/  @!P6 IMAD.IADD R192, R192, 0x1, -R3 ;  /* 0x00000001c0c0e824 */ /* 0x000fe200078e0a03 */
[----:B------:R-:W-:-:S02]  /*1e840*/  ISETP.GE.AND P2, PT, R206, RZ, PT ;  /* 0x000000ffce00720c */ /* 0x000fc40003f46270 */
[----:B------:R-:W-:Y:S02]  /*1e850*/  ISETP.GE.AND P6, PT, R214, RZ, PT ;  /* 0x000000ffd600720c */ /* 0x000fe40003fc6270 */
[----:B------:R-:W2:Y:S05]  /*1e860*/  LDL.LU R214, [R1+0x764] ;  /* 0x0007640001d67983 */ /* 0x000eaa0000300800 */
[--C-:B------:R-:W-:Y:S02]  /*1e870*/  @!P5 IMAD.IADD R190, R190, 0x1, -R3.reuse ;  /* 0x00000001bebed824 */ /* 0x100fe400078e0a03 */
[----:B------:R-:W-:Y:S02]  /*1e880*/  @!P4 IMAD.IADD R194, R194, 0x1, -R3 ;  /* 0x00000001c2c2c824 */ /* 0x000fe400078e0a03 */
[----:B------:R-:W-:-:S03]  /*1e890*/  @!P2 IMAD.MOV R190, RZ, RZ, -R190 ;  /* 0x000000ffffbea224 */ /* 0x000fc600078e0abe */
[----:B------:R-:W-:Y:S01]  /*1e8a0*/  ISETP.GT.U32.AND P2, PT, R3, R194, PT ;  /* 0x000000c20300720c */ /* 0x000fe20003f44070 */
[----:B------:R-:W-:-:S12]  /*1e8b0*/  IMAD.MOV.U32 R206, RZ, RZ, R197 ;  /* 0x000000ffffce7224 */ /* 0x000fd800078e00c5 */
[----:B------:R-:W-:-:S04]  /*1e8c0*/  @!P2 IMAD.IADD R194, R194, 0x1, -R3 ;  /* 0x00000001c2c2a824 */ /* 0x000fc800078e0a03 */
[----:B------:R-:W-:Y:S01]  /*1e8d0*/  @!P6 IMAD.MOV R194, RZ, RZ, -R194 ;  /* 0x000000ffffc2e224 */ /* 0x000fe200078e0ac2 */
[----:B---3--:R-:W-:Y:S02]  /*1e8e0*/  IABS R197, R213 ;  /* 0x000000d500c57213 */ /* 0x008fe40000000000 */
[----:B------:R-:W-:Y:S02]  /*1e8f0*/  ISETP.GE.AND P6, PT, R213, RZ, PT ;  /* 0x000000ffd500720c */ /* 0x000fe40003fc6270 */
[----:B------:R-:W3:Y:S01]  /*1e900*/  LDL.LU R213, [R1+0x76c] ;  /* 0x00076c0001d57983 */ /* 0x000ee20000300800 */
[----:B------:R-:W-:Y:S02]  /*1e910*/  IMAD.MOV.U32 R207, RZ, RZ, R201 ;  /* 0x000000ffffcf7224 */ /* 0x000fe400078e00c9 */
[----:B------:R-:W-:Y:S01]  /*1e920*/  IMAD.MOV.U32 R201, RZ, RZ, R195 ;  /* 0x000000ffffc97224 */ /* 0x000fe200078e00c3 */
[----:B------:R-:W-:Y:S02]  /*1e930*/  IABS R195, R211 ;  /* 0x000000d300c37213 */ /* 0x000fe40000000000 */
[----:B------:R-:W-:-:S03]  /*1e940*/  ISETP.GT.U32.AND P3, PT, R3, R191, PT ;  /* 0x000000bf0300720c */ /* 0x000fc60003f64070 */
[----:B------:R-:W-:-:S04]  /*1e950*/  IMAD.HI.U32 R2, R4, R195, RZ ;  /* 0x000000c304027227 */ /* 0x000fc800078e00ff */
[----:B------:R-:W-:-:S04]  /*1e960*/  IMAD.MOV R2, RZ, RZ, -R2 ;  /* 0x000000ffff027224 */ /* 0x000fc800078e0a02 */
[----:B------:R-:W-:Y:S02]  /*1e970*/  IMAD R195, R3, R2, R195 ;  /* 0x0000000203c37224 */ /* 0x000fe400078e02c3 */
[----:B------:R-:W-:-:S03]  /*1e980*/  @!P3 IMAD.IADD R191, R191, 0x1, -R3 ;  /* 0x00000001bfbfb824 */ /* 0x000fc600078e0a03 */
[C---:B------:R-:W-:Y:S01]  /*1e990*/  ISETP.GT.U32.AND P3, PT, R3.reuse, R195, PT ;  /* 0x000000c30300720c */ /* 0x040fe20003f64070 */
[----:B------:R-:W-:Y:S01]  /*1e9a0*/  IMAD.MOV.U32 R208, RZ, RZ, R196 ;  /* 0x000000ffffd07224 */ /* 0x000fe200078e00c4 */
[----:B------:R-:W-:Y:S02]  /*1e9b0*/  IABS R196, R207 ;  /* 0x000000cf00c47213 */ /* 0x000fe40000000000 */
[----:B------:R-:W-:Y:S02]  /*1e9c0*/  ISETP.GT.U32.AND P4, PT, R3, R193, PT ;  /* 0x000000c10300720c */ /* 0x000fe40003f84070 */
[----:B------:R-:W-:Y:S01]  /*1e9d0*/  ISETP.GE.AND P5, PT, R205, RZ, PT ;  /* 0x000000ffcd00720c */ /* 0x000fe20003fa6270 */
[----:B------:R-:W-:-:S04]  /*1e9e0*/  IMAD.HI.U32 R2, R4, R196, RZ ;  /* 0x000000c404027227 */ /* 0x000fc800078e00ff */
[----:B------:R-:W-:Y:S01]  /*1e9f0*/  IMAD.MOV.U32 R205, RZ, RZ, R198 ;  /* 0x000000ffffcd7224 */ /* 0x000fe200078e00c6 */
[----:B------:R-:W-:Y:S01]  /*1ea00*/  IABS R198, R210 ;  /* 0x000000d200c67213 */ /* 0x000fe20000000000 */
[----:B------:R-:W-:Y:S02]  /*1ea10*/  IMAD.MOV.U32 R212, RZ, RZ, R204 ;  /* 0x000000ffffd47224 */ /* 0x000fe400078e00cc */
[----:B------:R-:W-:Y:S02]  /*1ea20*/  IMAD.MOV.U32 R204, RZ, RZ, R203 ;  /* 0x000000ffffcc7224 */ /* 0x000fe400078e00cb */
[----:B------:R-:W-:Y:S02]  /*1ea30*/  IMAD.MOV.U32 R203, RZ, RZ, R202 ;  /* 0x000000ffffcb7224 */ /* 0x000fe400078e00ca */
[----:B------:R-:W-:Y:S02]  /*1ea40*/  IMAD.MOV R2, RZ, RZ, -R2 ;  /* 0x000000ffff027224 */ /* 0x000fe400078e0a02 */
[----:B------:R-:W-:Y:S01]  /*1ea50*/  IMAD.MOV.U32 R202, RZ, RZ, R199 ;  /* 0x000000ffffca7224 */ /* 0x000fe200078e00c7 */
[----:B------:R-:W-:Y:S01]  /*1ea60*/  IABS R199, R209 ;  /* 0x000000d100c77213 */ /* 0x000fe20000000000 */
[----:B------:R-:W-:-:S02]  /*1ea70*/  @!P3 IMAD.IADD R195, R195, 0x1, -R3 ;  /* 0x00000001c3c3b824 */ /* 0x000fc400078e0a03 */
[----:B------:R-:W-:-:S04]  /*1ea80*/  IMAD.HI.U32 R5, R4, R198, RZ ;  /* 0x000000c604057227 */ /* 0x000fc800078e00ff */
[C---:B------:R-:W-:Y:S02]  /*1ea90*/  IMAD R196, R3.reuse, R2, R196 ;  /* 0x0000000203c47224 */ /* 0x040fe400078e02c4 */
[----:B------:R-:W-:Y:S01]  /*1eaa0*/  @!P1 IMAD.MOV R191, RZ, RZ, -R191 ;  /* 0x000000ffffbf9224 */ /* 0x000fe200078e0abf */
[----:B------:R-:W-:Y:S01]  /*1eab0*/  ISETP.GT.U32.AND P1, PT, R3, R195, PT ;  /* 0x000000c30300720c */ /* 0x000fe20003f24070 */
[----:B------:R-:W-:-:S04]  /*1eac0*/  IMAD.HI.U32 R2, R4, R199, RZ ;  /* 0x000000c704027227 */ /* 0x000fc800078e00ff */
[----:B------:R-:W-:Y:S02]  /*1ead0*/  IMAD.MOV R5, RZ, RZ, -R5 ;  /* 0x000000ffff057224 */ /* 0x000fe400078e0a05 */
[----:B------:R-:W-:Y:S01]  /*1eae0*/  @!P4 IMAD.IADD R193, R193, 0x1, -R3 ;  /* 0x00000001c1c1c824 */ /* 0x000fe200078e0a03 */
[----:B------:R-:W-:Y:S01]  /*1eaf0*/  ISETP.GT.U32.AND P4, PT, R3, R196, PT ;  /* 0x000000c40300720c */ /* 0x000fe20003f84070 */
[----:B------:R-:W-:-:S04]  /*1eb00*/  IMAD.HI.U32 R6, R4, R197, RZ ;  /* 0x000000c504067227 */ /* 0x000fc800078e00ff */
[----:B------:R-:W-:Y:S02]  /*1eb10*/  IMAD.MOV R2, RZ, RZ, -R2 ;  /* 0x000000ffff027224 */ /* 0x000fe400078e0a02 */
[C---:B------:R-:W-:Y:S02]  /*1eb20*/  IMAD R198, R3.reuse, R5, R198 ;  /* 0x0000000503c67224 */ /* 0x040fe400078e02c6 */
[----:B------:R-:W-:Y:S02]  /*1eb30*/  IMAD.MOV R6, RZ, RZ, -R6 ;  /* 0x000000ffff067224 */ /* 0x000fe400078e0a06 */
[C---:B------:R-:W-:Y:S02]  /*1eb40*/  IMAD R199, R3.reuse, R2, R199 ;  /* 0x0000000203c77224 */ /* 0x040fe400078e02c7 */
[----:B------:R-:W-:Y:S01]  /*1eb50*/  @!P5 IMAD.MOV R193, RZ, RZ, -R193 ;  /* 0x000000ffffc1d224 */ /* 0x000fe200078e0ac1 */
[C---:B------:R-:W-:Y:S01]  /*1eb60*/  ISETP.GT.U32.AND P5, PT, R3.reuse, R198, PT ;  /* 0x000000c60300720c */ /* 0x040fe20003fa4070 */
[----:B------:R-:W-:Y:S01]  /*1eb70*/  IMAD R197, R3, R6, R197 ;  /* 0x0000000603c57224 */ /* 0x000fe200078e02c5 */
[----:B------:R-:W-:Y:S01]  /*1eb80*/  ISETP.GE.AND P2, PT, R211, RZ, PT ;  /* 0x000000ffd300720c */ /* 0x000fe20003f46270 */
[----:B------:R-:W-:-:S02]  /*1eb90*/  IMAD.MOV.U32 R211, RZ, RZ, R206 ;  /* 0x000000ffffd37224 */ /* 0x000fc400078e00ce */
[--C-:B------:R-:W-:Y:S01]  /*1eba0*/  @!P1 IMAD.IADD R195, R195, 0x1, -R3.reuse ;  /* 0x00000001c3c39824 */ /* 0x100fe200078e0a03 */
[C---:B------:R-:W-:Y:S01]  /*1ebb0*/  ISETP.GT.U32.AND P1, PT, R3.reuse, R199, PT ;  /* 0x000000c70300720c */ /* 0x040fe20003f24070 */
[----:B------:R-:W-:Y:S01]  /*1ebc0*/  IMAD.MOV.U32 R206, RZ, RZ, R200 ;  /* 0x000000ffffce7224 */ /* 0x000fe200078e00c8 */
[----:B------:R-:W-:Y:S01]  /*1ebd0*/  IABS R200, R204 ;  /* 0x000000cc00c87213 */ /* 0x000fe20000000000 */
[----:B------:R-:W-:Y:S01]  /*1ebe0*/  @!P4 IMAD.IADD R196, R196, 0x1, -R3 ;  /* 0x00000001c4c4c824 */ /* 0x000fe200078e0a03 */
[----:B------:R-:W-:Y:S01]  /*1ebf0*/  ISETP.GT.U32.AND P4, PT, R3, R197, PT ;  /* 0x000000c50300720c */ /* 0x000fe20003f84070 */
[----:B------:R-:W-:Y:S01]  /*1ec00*/  @!P0 IMAD.MOV R192, RZ, RZ, -R192 ;  /* 0x000000ffffc08224 */ /* 0x000fe200078e0ac0 */
[----:B------:R-:W-:Y:S01]  /*1ec10*/  ISETP.GE.AND P3, PT, R207, RZ, PT ;  /* 0x000000ffcf00720c */ /* 0x000fe20003f66270 */
[----:B------:R-:W-:Y:S01]  /*1ec20*/  IMAD.HI.U32 R2, R4, R200, RZ ;  /* 0x000000c804027227 */ /* 0x000fe200078e00ff */
[----:B------:R-:W-:-:S03]  /*1ec30*/  ISETP.GT.U32.AND P0, PT, R3, R196, PT ;  /* 0x000000c40300720c */ /* 0x000fc60003f04070 */
[----:B------:R-:W-:Y:S02]  /*1ec40*/  IMAD.MOV.U32 R207, RZ, RZ, R205 ;  /* 0x000000ffffcf7224 */ /* 0x000fe400078e00cd */
[----:B------:R-:W-:Y:S01]  /*1ec50*/  IMAD.MOV.U32 R205, RZ, RZ, R201 ;  /* 0x000000ffffcd7224 */ /* 0x000fe200078e00c9 */
[----:B------:R-:W-:Y:S01]  /*1ec60*/  IABS R201, R212 ;  /* 0x000000d400c97213 */ /* 0x000fe20000000000 */
[--C-:B------:R-:W-:Y:S02]  /*1ec70*/  @!P5 IMAD.IADD R198, R198, 0x1, -R3.reuse ;  /* 0x00000001c6c6d824 */ /* 0x100fe400078e0a03 */
[----:B------:R-:W-:Y:S02]  /*1ec80*/  IMAD.MOV R2, RZ, RZ, -R2 ;  /* 0x000000ffff027224 */ /* 0x000fe400078e0a02 */
[----:B------:R-:W-:Y:S01]  /*1ec90*/  @!P1 IMAD.IADD R199, R199, 0x1, -R3 ;  /* 0x00000001c7c79824 */ /* 0x000fe200078e0a03 */
[C---:B------:R-:W-:Y:S01]  /*1eca0*/  ISETP.GT.U32.AND P1, PT, R3.reuse, R198, PT ;  /* 0x000000c60300720c */ /* 0x040fe20003f24070 */
[----:B------:R-:W-:-:S02]  /*1ecb0*/  IMAD R200, R3, R2, R200 ;  /* 0x0000000203c87224 */ /* 0x000fc400078e02c8 */
[----:B------:R-:W-:-:S04]  /*1ecc0*/  IMAD.HI.U32 R2, R4, R201, RZ ;  /* 0x000000c904027227 */ /* 0x000fc800078e00ff */
[--C-:B------:R-:W-:Y:S02]  /*1ecd0*/  @!P4 IMAD.IADD R197, R197, 0x1, -R3.reuse ;  /* 0x00000001c5c5c824 */ /* 0x100fe400078e0a03 */
[----:B------:R-:W-:Y:S02]  /*1ece0*/  IMAD.MOV R2, RZ, RZ, -R2 ;  /* 0x000000ffff027224 */ /* 0x000fe400078e0a02 */
[----:B------:R-:W-:Y:S01]  /*1ecf0*/  @!P0 IMAD.IADD R196, R196, 0x1, -R3 ;  /* 0x00000001c4c48824 */ /* 0x000fe200078e0a03 */
[C---:B------:R-:W-:Y:S01]  /*1ed00*/  ISETP.GT.U32.AND P5, PT, R3.reuse, R197, PT ;  /* 0x000000c50300720c */ /* 0x040fe20003fa4070 */
[C---:B------:R-:W-:Y:S01]  /*1ed10*/  IMAD R201, R3.reuse, R2, R201 ;  /* 0x0000000203c97224 */ /* 0x040fe200078e02c9 */
[----:B------:R-:W-:Y:S01]  /*1ed20*/  ISETP.GE.AND P0, PT, R210, RZ, PT ;  /* 0x000000ffd200720c */ /* 0x000fe20003f06270 */
[----:B------:R-:W-:Y:S01]  /*1ed30*/  IMAD.MOV.U32 R210, RZ, RZ, R203 ;  /* 0x000000ffffd27224 */ /* 0x000fe200078e00cb */
[----:B------:R-:W-:Y:S01]  /*1ed40*/  IABS R203, R211 ;  /* 0x000000d300cb7213 */ /* 0x000fe20000000000 */
[----:B------:R-:W-:Y:S01]  /*1ed50*/  @!P2 IMAD.MOV R195, RZ, RZ, -R195 ;  /* 0x000000ffffc3a224 */ /* 0x000fe200078e0ac3 */
[C---:B------:R-:W-:Y:S01]  /*1ed60*/  ISETP.GT.U32.AND P2, PT, R3.reuse, R199, PT ;  /* 0x000000c70300720c */ /* 0x040fe20003f44070 */
[----:B------:R-:W-:Y:S01]  /*1ed70*/  @!P3 IMAD.MOV R196, RZ, RZ, -R196 ;  /* 0x000000ffffc4b224 */ /* 0x000fe200078e0ac4 */
[C---:B------:R-:W-:Y:S01]  /*1ed80*/  ISETP.GT.U32.AND P3, PT, R3.reuse, R200, PT ;  /* 0x000000c80300720c */ /* 0x040fe20003f64070 */
[----:B------:R-:W-:Y:S01]  /*1ed90*/  @!P1 IMAD.IADD R198, R198, 0x1, -R3 ;  /* 0x00000001c6c69824 */ /* 0x000fe200078e0a03 */
[----:B------:R-:W-:Y:S01]  /*1eda0*/  ISETP.GT.U32.AND P1, PT, R3, R201, PT ;  /* 0x000000c90300720c */ /* 0x000fe20003f24070 */
[----:B------:R-:W-:Y:S01]  /*1edb0*/  IMAD.HI.U32 R2, R4, R203, RZ ;  /* 0x000000cb04027227 */ /* 0x000fe200078e00ff */
[----:B------:R-:W-:-:S03]  /*1edc0*/  ISETP.GE.AND P4, PT, R209, RZ, PT ;  /* 0x000000ffd100720c */ /* 0x000fc60003f86270 */
[----:B------:R-:W-:Y:S02]  /*1edd0*/  IMAD.MOV R2, RZ, RZ, -R2 ;  /* 0x000000ffff027224 */ /* 0x000fe400078e0a02 */
[--C-:B------:R-:W-:Y:S01]  /*1ede0*/  @!P5 IMAD.IADD R197, R197, 0x1, -R3.reuse ;  /* 0x00000001c5c5d824 */ /* 0x100fe200078e0a03 */
[----:B------:R-:W-:Y:S01]  /*1edf0*/  ISETP.GE.AND P5, PT, R204, RZ, PT ;  /* 0x000000ffcc00720c */ /* 0x000fe20003fa6270 */
[----:B------:R-:W-:Y:S01]  /*1ee00*/  IMAD.MOV.U32 R209, RZ, RZ, R206 ;  /* 0x000000ffffd17224 */ /* 0x000fe200078e00ce */
[----:B------:R-:W-:Y:S01]  /*1ee10*/  IABS R204, R208 ;  /* 0x000000d000cc7213 */ /* 0x000fe20000000000 */
[----:B------:R-:W-:Y:S01]  /*1ee20*/  IMAD.MOV.U32 R206, RZ, RZ, R202 ;  /* 0x000000ffffce7224 */ /* 0x000fe200078e00ca */
[----:B------:R-:W-:Y:S01]  /*1ee30*/  IABS R202, R207 ;  /* 0x000000cf00ca7213 */ /* 0x000fe20000000000 */
[--C-:B------:R-:W-:Y:S02]  /*1ee40*/  @!P2 IMAD.IADD R199, R199, 0x1, -R3.reuse ;  /* 0x00000001c7c7a824 */ /* 0x100fe400078e0a03 */
[----:B------:R-:W-:-:S02]  /*1ee50*/  @!P3 IMAD.IADD R200, R200, 0x1, -R3 ;  /* 0x00000001c8c8b824 */ /* 0x000fc400078e0a03 */
[----:B------:R-:W-:Y:S02]  /*1ee60*/  IMAD R203, R3, R2, R203 ;  /* 0x0000000203cb7224 */ /* 0x000fe400078e02cb */
[----:B------:R-:W-:Y:S01]  /*1ee70*/  @!P1 IMAD.IADD R201, R201, 0x1, -R3 ;  /* 0x00000001c9c99824 */ /* 0x000fe200078e0a03 */
[----:B------:R-:W-:Y:S01]  /*1ee80*/  ISETP.GT.U32.AND P1, PT, R3, R200, PT ;  /* 0x000000c80300720c */ /* 0x000fe20003f24070 */
[----:B------:R-:W-:Y:S01]  /*1ee90*/  IMAD.HI.U32 R2, R4, R204, RZ ;  /* 0x000000cc04027227 */ /* 0x000fe200078e00ff */
[----:B------:R-:W-:-:S03]  /*1eea0*/  ISETP.GE.AND P3, PT, R207, RZ, PT ;  /* 0x000000ffcf00720c */ /* 0x000fc60003f66270 */
[----:B------:R-:W-:Y:S01]  /*1eeb0*/  @!P4 IMAD.MOV R199, RZ, RZ, -R199 ;  /* 0x000000ffffc7c224 */ /* 0x000fe200078e0ac7 */
[----:B------:R-:W-:Y:S01]  /*1eec0*/  ISETP.GT.U32.AND P4, PT, R3, R203, PT ;  /* 0x000000cb0300720c */ /* 0x000fe20003f84070 */
[----:B------:R-:W-:-:S04]  /*1eed0*/  IMAD.HI.U32 R5, R4, R202, RZ ;  /* 0x000000ca04057227 */ /* 0x000fc800078e00ff */
[----:B------:R-:W-:Y:S01]  /*1eee0*/  IMAD.MOV.U32 R207, RZ, RZ, R205 ;  /* 0x000000ffffcf7224 */ /* 0x000fe200078e00cd */
[----:B------:R-:W-:Y:S01]  /*1eef0*/  IABS R205, R209 ;  /* 0x000000d100cd7213 */ /* 0x000fe20000000000 */
[----:B------:R-:W-:Y:S01]  /*1ef00*/  @!P0 IMAD.MOV R198, RZ, RZ, -R198 ;  /* 0x000000ffffc68224 */ /* 0x000fe200078e0ac6 */
[C---:B------:R-:W-:Y:S01]  /*1ef10*/  ISETP.GT.U32.AND P0, PT, R3.reuse, R201, PT ;  /* 0x000000c90300720c */ /* 0x040fe20003f04070 */
[----:B------:R-:W-:Y:S02]  /*1ef20*/  IMAD.MOV R2, RZ, RZ, -R2 ;  /* 0x000000ffff027224 */ /* 0x000fe400078e0a02 */
[----:B------:R-:W-:Y:S01]  /*1ef30*/  IMAD.MOV R5, RZ, RZ, -R5 ;  /* 0x000000ffff057224 */ /* 0x000fe200078e0a05 */
[----:B------:R-:W-:Y:S01]  /*1ef40*/  ISETP.GE.AND P2, PT, R212, RZ, PT ;  /* 0x000000ffd400720c */ /* 0x000fe20003f46270 */
[----:B------:R-:W-:Y:S02]  /*1ef50*/  IMAD R204, R3, R2, R204 ;  /* 0x0000000203cc7224 */ /* 0x000fe400078e02cc */
[----:B------:R-:W-:-:S04]  /*1ef60*/  IMAD.HI.U32 R2, R4, R205, RZ ;  /* 0x000000cd04027227 */ /* 0x000fc800078e00ff */
[C---:B------:R-:W-:Y:S02]  /*1ef70*/  IMAD R202, R3.reuse, R5, R202 ;  /* 0x0000000503ca7224 */ /* 0x040fe400078e02ca */
[----:B------:R-:W-:Y:S01]  /*1ef80*/  IMAD.MOV.U32 R212, RZ, RZ, R206 ;  /* 0x000000ffffd47224 */ /* 0x000fe200078e00ce */
[----:B----4-:R-:W-:Y:S01]  /*1ef90*/  IABS R206, R215 ;  /* 0x000000d700ce7213 */ /* 0x010fe20000000000 */
[----:B------:R-:W-:Y:S02]  /*1efa0*/  IMAD.MOV R2, RZ, RZ, -R2 ;  /* 0x000000ffff027224 */ /* 0x000fe400078e0a02 */
[----:B------:R-:W-:Y:S01]  /*1efb0*/  @!P6 IMAD.MOV R197, RZ, RZ, -R197 ;  /* 0x000000ffffc5e224 */ /* 0x000fe200078e0ac5 */
[----:B------:R-:W-:Y:S01]  /*1efc0*/  ISETP.GT.U32.AND P6, PT, R3, R202, PT ;  /* 0x000000ca0300720c */ /* 0x000fe20003fc4070 */
[--C-:B------:R-:W-:Y:S01]  /*1efd0*/  @!P1 IMAD.IADD R200, R200, 0x1, -R3.reuse ;  /* 0x00000001c8c89824 */ /* 0x100fe200078e0a03 */
[----:B------:R-:W-:Y:S01]  /*1efe0*/  ISETP.GE.AND P1, PT, R211, RZ, PT ;  /* 0x000000ffd300720c */ /* 0x000fe20003f26270 */
[----:B------:R-:W-:-:S02]  /*1eff0*/  @!P4 IMAD.IADD R203, R203, 0x1, -R3 ;  /* 0x00000001cbcbc824 */ /* 0x000fc400078e0a03 */
[----:B------:R-:W-:Y:S02]  /*1f000*/  IMAD.MOV.U32 R211, RZ, RZ, R210 ;  /* 0x000000ffffd37224 */ /* 0x000fe400078e00d2 */
[----:B------:R-:W-:Y:S02]  /*1f010*/  @!P0 IMAD.IADD R201, R201, 0x1, -R3 ;  /* 0x00000001c9c98824 */ /* 0x000fe400078e0a03 */
[----:B------:R-:W-:Y:S01]  /*1f020*/  IMAD.MOV.U32 R210, RZ, RZ, R207 ;  /* 0x000000ffffd27224 */ /* 0x000fe200078e00cf */
[----:B------:R-:W-:Y:S01]  /*1f030*/  IABS R207, R212 ;  /* 0x000000d400cf7213 */ /* 0x000fe20000000000 */
[----:B------:R-:W-:Y:S02]  /*1f040*/  IMAD R205, R3, R2, R205 ;  /* 0x0000000203cd7224 */ /* 0x000fe400078e02cd */
[----:B------:R-:W-:-:S04]  /*1f050*/  IMAD.HI.U32 R2, R4, R206, RZ ;  /* 0x000000ce04027227 */ /* 0x000fc800078e00ff */
[----:B------:R-:W-:Y:S01]  /*1f060*/  @!P5 IMAD.MOV R200, RZ, RZ, -R200 ;  /* 0x000000ffffc8d224 */ /* 0x000fe200078e0ac8 */
[C---:B------:R-:W-:Y:S01]  /*1f070*/  ISETP.GT.U32.AND P5, PT, R3.reuse, R203, PT ;  /* 0x000000cb0300720c */ /* 0x040fe20003fa4070 */
[----:B------:R-:W-:Y:S01]  /*1f080*/  @!P2 IMAD.MOV R201, RZ, RZ, -R201 ;  /* 0x000000ffffc9a224 */ /* 0x000fe200078e0ac9 */
[C---:B------:R-:W-:Y:S01]  /*1f090*/  ISETP.GT.U32.AND P2, PT, R3.reuse, R205, PT ;  /* 0x000000cd0300720c */ /* 0x040fe20003f44070 */
[----:B------:R-:W-:Y:S01]  /*1f0a0*/  IMAD.MOV R2, RZ, RZ, -R2 ;  /* 0x000000ffff027224 */ /* 0x000fe200078e0a02 */
[----:B------:R-:W-:Y:S01]  /*1f0b0*/  ISETP.GT.U32.AND P0, PT, R3, R204, PT ;  /* 0x000000cc0300720c */ /* 0x000fe20003f04070 */
[----:B------:R-:W-:-:S04]  /*1f0c0*/  IMAD.HI.U32 R5, R4, R207, RZ ;  /* 0x000000cf04057227 */ /* 0x000fc800078e00ff */
[C---:B------:R-:W-:Y:S02]  /*1f0d0*/  IMAD R206, R3.reuse, R2, R206 ;  /* 0x0000000203ce7224 */ /* 0x040fe400078e02ce */
[----:B------:R-:W-:Y:S02]  /*1f0e0*/  IMAD.MOV R2, RZ, RZ, -R5 ;  /* 0x000000ffff027224 */ /* 0x000fe400078e0a05 */
[----:B------:R-:W-:Y:S02]  /*1f0f0*/  @!P6 IMAD.IADD R202, R202, 0x1, -R3 ;  /* 0x00000001cacae824 */ /* 0x000fe400078e0a03 */
[----:B------:R-:W-:Y:S02]  /*1f100*/  IMAD R207, R3, R2, R207 ;  /* 0x0000000203cf7224 */ /* 0x000fe400078e02cf */
[--C-:B------:R-:W-:Y:S01]  /*1f110*/  @!P5 IMAD.IADD R203, R203, 0x1, -R3.reuse ;  /* 0x00000001cbcbd824 */ /* 0x100fe200078e0a03 */
[C---:B------:R-:W-:Y:S02]  /*1f120*/  ISETP.GT.U32.AND P4, PT, R3.reuse, R202, PT ;  /* 0x000000ca0300720c */ /* 0x040fe40003f84070 */
[----:B------:R-:W-:Y:S01]  /*1f130*/  ISETP.GT.U32.AND P5, PT, R3, R206, PT ;  /* 0x000000ce0300720c */ /* 0x000fe20003fa4070 */
[--C-:B------:R-:W-:Y:S01]  /*1f140*/  @!P2 IMAD.IADD R205, R205, 0x1, -R3.reuse ;  /* 0x00000001cdcda824 */ /* 0x100fe200078e0a03 */
[----:B------:R-:W-:Y:S01]  /*1f150*/  ISETP.GE.AND P6, PT, R208, RZ, PT ;  /* 0x000000ffd000720c */ /* 0x000fe20003fc6270 */
[----:B------:R-:W-:Y:S01]  /*1f160*/  @!P0 IMAD.IADD R204, R204, 0x1, -R3 ;  /* 0x00000001cccc8824 */ /* 0x000fe200078e0a03 */
[----:B------:R-:W-:-:S04]  /*1f170*/  ISETP.GT.U32.AND P2, PT, R3, R207, PT ;  /* 0x000000cf0300720c */ /* 0x000fc80003f44070 */
[----:B------:R-:W-:-:S03]  /*1f180*/  ISETP.GT.U32.AND P0, PT, R3, R204, PT ;  /* 0x000000cc0300720c */ /* 0x000fc60003f04070 */
[--C-:B------:R-:W-:Y:S02]  /*1f190*/  @!P4 IMAD.IADD R202, R202, 0x1, -R3.reuse ;  /* 0x00000001cacac824 */ /* 0x100fe400078e0a03 */
[--C-:B------:R-:W-:Y:S02]  /*1f1a0*/  @!P5 IMAD.IADD R206, R206, 0x1, -R3.reuse ;  /* 0x00000001ceced824 */ /* 0x100fe400078e0a03 */
[----:B------:R-:W-:Y:S02]  /*1f1b0*/  @!P3 IMAD.MOV R202, RZ, RZ, -R202 ;  /* 0x000000ffffcab224 */ /* 0x000fe400078e0aca */
[----:B------:R-:W-:Y:S01]  /*1f1c0*/  @!P2 IMAD.IADD R207, R207, 0x1, -R3 ;  /* 0x00000001cfcfa824 */ /* 0x000fe200078e0a03 */
[C---:B------:R-:W-:Y:S01]  /*1f1d0*/  ISETP.GT.U32.AND P3, PT, R3.reuse, R206, PT ;  /* 0x000000ce0300720c */ /* 0x040fe20003f64070 */
[----:B------:R-:W-:Y:S01]  /*1f1e0*/  @!P1 IMAD.MOV R203, RZ, RZ, -R203 ;  /* 0x000000ffffcb9224 */ /* 0x000fe200078e0acb */
[C---:B------:R-:W-:Y:S01]  /*1f1f0*/  ISETP.GT.U32.AND P5, PT, R3.reuse, R205, PT ;  /* 0x000000cd0300720c */ /* 0x040fe20003fa4070 */
[----:B------:R-:W-:Y:S01]  /*1f200*/  @!P0 IMAD.IADD R204, R204, 0x1, -R3 ;  /* 0x00000001cccc8824 */ /* 0x000fe200078e0a03 */
[----:B------:R-:W-:-:S02]  /*1f210*/  ISETP.GT.U32.AND P2, PT, R3, R207, PT ;  /* 0x000000cf0300720c */ /* 0x000fc40003f44070 */
[----:B------:R-:W-:Y:S02]  /*1f220*/  ISETP.GE.AND P0, PT, R215, RZ, PT ;  /* 0x000000ffd700720c */ /* 0x000fe40003f06270 */
[----:B--2---:R-:W-:-:S05]  /*1f230*/  IABS R208, R214 ;  /* 0x000000d600d07213 */ /* 0x004fca0000000000 */
[----:B------:R-:W-:-:S04]  /*1f240*/  IMAD.HI.U32 R5, R4, R208, RZ ;  /* 0x000000d004057227 */ /* 0x000fc800078e00ff */
[----:B------:R-:W-:-:S04]  /*1f250*/  IMAD.MOV R2, RZ, RZ, -R5 ;  /* 0x000000ffff027224 */ /* 0x000fc800078e0a05 */
[----:B------:R-:W-:-:S05]  /*1f260*/  IMAD R208, R3, R2, R208 ;  /* 0x0000000203d07224 */ /* 0x000fca00078e02d0 */
[----:B------:R-:W-:Y:S01]  /*1f270*/  ISETP.GT.U32.AND P1, PT, R3, R208, PT ;  /* 0x000000d00300720c */ /* 0x000fe20003f24070 */
[--C-:B------:R-:W-:Y:S02]  /*1f280*/  @!P3 IMAD.IADD R206, R206, 0x1, -R3.reuse ;  /* 0x00000001ceceb824 */ /* 0x100fe400078e0a03 */
[----:B------:R-:W-:Y:S01]  /*1f290*/  @!P6 IMAD.MOV R204, RZ, RZ, -R204 ;  /* 0x000000ffffcce224 */ /* 0x000fe200078e0acc */
[----:B------:R-:W-:Y:S01]  /*1f2a0*/  ISETP.GE.AND P6, PT, R212, RZ, PT ;  /* 0x000000ffd400720c */ /* 0x000fe20003fc6270 */
[--C-:B------:R-:W-:Y:S01]  /*1f2b0*/  @!P5 IMAD.IADD R205, R205, 0x1, -R3.reuse ;  /* 0x00000001cdcdd824 */ /* 0x100fe200078e0a03 */
[----:B------:R-:W-:Y:S01]  /*1f2c0*/  ISETP.GE.AND P4, PT, R209, RZ, PT ;  /* 0x000000ffd100720c */ /* 0x000fe20003f86270 */
[----:B------:R-:W-:Y:S01]  /*1f2d0*/  IMAD.MOV.U32 R212, RZ, RZ, R210 ;  /* 0x000000ffffd47224 */ /* 0x000fe200078e00d2 */
[----:B------:R-:W-:Y:S01]  /*1f2e0*/  ISETP.GE.AND P5, PT, R214, RZ, PT ;  /* 0x000000ffd600720c */ /* 0x000fe20003fa6270 */
[----:B------:R-:W-:Y:S01]  /*1f2f0*/  @!P2 IMAD.IADD R207, R207, 0x1, -R3 ;  /* 0x00000001cfcfa824 */ /* 0x000fe200078e0a03 */
[----:B------:R-:W-:Y:S01]  /*1f300*/  IABS R209, R211 ;  /* 0x000000d300d17213 */ /* 0x000fe20000000000 */
[----:B------:R-:W2:Y:S01]  /*1f310*/  LDL.LU R214, [R1+0x790] ;  /* 0x0007900001d67983 */ /* 0x000ea20000300800 */
[----:B------:R-:W-:-:S02]  /*1f320*/  @!P0 IMAD.MOV R206, RZ, RZ, -R206 ;  /* 0x000000ffffce8224 */ /* 0x000fc400078e0ace */
[----:B------:R-:W-:Y:S01]  /*1f330*/  @!P1 IMAD.IADD R208, R208, 0x1, -R3 ;  /* 0x00000001d0d09824 */ /* 0x000fe200078e0a03 */
[----:B------:R-:W-:Y:S02]  /*1f340*/  ISETP.GE.AND P1, PT, R211, RZ, PT ;  /* 0x000000ffd300720c */ /* 0x000fe40003f26270 */
[----:B------:R-:W-:Y:S02]  /*1f350*/  IABS R211, R251 ;  /* 0x000000fb00d37213 */ /* 0x000fe40000000000 */
[----:B------:R-:W-:Y:S02]  /*1f360*/  ISETP.GE.AND P0, PT, R251, RZ, PT ;  /* 0x000000fffb00720c */ /* 0x000fe40003f06270 */
[----:B---3--:R-:W-:Y:S02]  /*1f370*/  IABS R210, R213 ;  /* 0x000000d500d27213 */ /* 0x008fe40000000000 */
[----:B------:R-:W-:Y:S02]  /*1f380*/  ISETP.GE.AND P2, PT, R213, RZ, PT ;  /* 0x000000ffd500720c */ /* 0x000fe40003f46270 */
[----:B------:R-:W3:Y:S04]  /*1f390*/  LDL.LU R213, [R1+0x7a0] ;  /* 0x0007a00001d57983 */ /* 0x000ee80000300800 */
[----:B------:R-:W4:Y:S01]  /*1f3a0*/  LDL.LU R251, [R1+0x774] ;  /* 0x0007740001fb7983 */ /* 0x000f220000300800 */
[----:B------:R-:W-:-:S03]  /*1f3b0*/  IMAD.HI.U32 R2, R4, R209, RZ ;  /* 0x000000d104027227 */ /* 0x000fc600078e00ff */
[----:B------:R-:W2:Y:S01]  /*1f3c0*/  LDL.LU R221, [R1+0x778] ;  /* 0x0007780001dd7983 */ /* 0x000ea20000300800 */
[----:B------:R-:W-:-:S03]  /*1f3d0*/  IMAD.MOV R2, RZ, RZ, -R2 ;  /* 0x000000ffff027224 */ /* 0x000fc600078e0a02 */
[----:B------:R-:W2:Y:S01]  /*1f3e0*/  LDL.LU R224, [R1+0x77c] ;  /* 0x00077c0001e07983 */ /* 0x000ea20000300800 */
[----:B------:R-:W-:-:S03]  /*1f3f0*/  IMAD R209, R3, R2, R209 ;  /* 0x0000000203d17224 */ /* 0x000fc600078e02d1 */
[----:B------:R-:W2:Y:S02]  /*1f400*/  LDL.LU R225, [R1+0x780] ;  /* 0x0007800001e17983 */ /* 0x000ea40000300800 */
[----:B------:R-:W-:Y:S01]  /*1f410*/  ISETP.GT.U32.AND P3, PT, R3, R209, PT ;  /* 0x000000d10300720c */ /* 0x000fe20003f64070 */
[----:B------:R-:W-:Y:S01]  /*1f420*/  IMAD.HI.U32 R2, R4, R210, RZ ;  /* 0x000000d204027227 */ /* 0x000fe200078e00ff */
[----:B------:R-:W2:Y:S03]  /*1f430*/  LDL.LU R233, [R1+0x788] ;  /* 0x0007880001e97983 */ /* 0x000ea60000300800 */
[----:B------:R-:W-:Y:S01]  /*1f440*/  IMAD.MOV R2, RZ, RZ, -R2 ;  /* 0x000000ffff027224 */ /* 0x000fe200078e0a02 */
[----:B------:R-:W2:Y:S07]  /*1f450*/  LDL.LU R230, [R1+0x78c] ;  /* 0x00078c0001e67983 */ /* 0x000eae0000300800 */
[----:B------:R-:W-:Y:S01]  /*1f460*/  @!P3 IMAD.IADD R209, R209, 0x1, -R3 ;  /* 0x00000001d1d1b824 */ /* 0x000fe200078e0a03 */
[----:B------:R-:W2:Y:S01]  /*1f470*/  LDL.LU R227, [R1+0x794] ;  /* 0x0007940001e37983 */ /* 0x000ea20000300800 */
[----:B------:R-:W-:-:S02]  /*1f480*/  IMAD R210, R3, R2, R210 ;  /* 0x0000000203d27224 */ /* 0x000fc400078e02d2 */
[----:B------:R-:W-:Y:S01]  /*1f490*/  IMAD.HI.U32 R2, R4, R211, RZ ;  /* 0x000000d304027227 */ /* 0x000fe200078e00ff */
[----:B------:R-:W-:Y:S01]  /*1f4a0*/  ISETP.GT.U32.AND P3, PT, R3, R209, PT ;  /* 0x000000d10300720c */ /* 0x000fe20003f64070 */
[----:B------:R-:W2:Y:S02]  /*1f4b0*/  LDL.LU R226, [R1+0x798] ;  /* 0x0007980001e27983 */ /* 0x000ea40000300800 */
[----:B------:R-:W-:-:S04]  /*1f4c0*/  IMAD.MOV R2, RZ, RZ, -R2 ;  /* 0x000000ffff027224 */ /* 0x000fc800078e0a02 */
[----:B------:R-:W-:-:S06]  /*1f4d0*/  IMAD R211, R3, R2, R211 ;  /* 0x0000000203d37224 */ /* 0x000fcc00078e02d3 */
[----:B------:R-:W-:Y:S01]  /*1f4e0*/  @!P3 IMAD.IADD R209, R209, 0x1, -R3 ;  /* 0x00000001d1d1b824 */ /* 0x000fe200078e0a03 */
[----:B------:R-:W-:-:S13]  /*1f4f0*/  ISETP.GT.U32.AND P3, PT, R3, R211, PT ;  /* 0x000000d30300720c */ /* 0x000fda0003f64070 */
[----:B------:R-:W-:-:S05]  /*1f500*/  @!P3 IMAD.IADD R211, R211, 0x1, -R3 ;  /* 0x00000001d3d3b824 */ /* 0x000fca00078e0a03 */
[----:B------:R-:W-:-:S13]  /*1f510*/  ISETP.GT.U32.AND P3, PT, R3, R211, PT ;  /* 0x000000d30300720c */ /* 0x000fda0003f64070 */
[----:B------:R-:W-:-:S04]  /*1f520*/  @!P3 IMAD.IADD R211, R211, 0x1, -R3 ;  /* 0x00000001d3d3b824 */ /* 0x000fc800078e0a03 */
[----:B------:R-:W-:Y:S02]  /*1f530*/  @!P0 IMAD.MOV R211, RZ, RZ, -R211 ;  /* 0x000000ffffd38224 */ /* 0x000fe400078e0ad3 */
[----:B------:R-:W-:Y:S01]  /*1f540*/  @!P4 IMAD.MOV R205, RZ, RZ, -R205 ;  /* 0x000000ffffcdc224 */ /* 0x000fe200078e0acd */
[----:B------:R-:W-:Y:S02]  /*1f550*/  ISETP.GT.U32.AND P4, PT, R3, R208, PT ;  /* 0x000000d00300720c */ /* 0x000fe40003f84070 */
[----:B------:R-:W-:-:S11]  /*1f560*/  IABS R5, R212 ;  /* 0x000000d400057213 */ /* 0x000fd60000000000 */
[--C-:B------:R-:W-:Y:S01]  /*1f570*/  @!P4 IMAD.IADD R208, R208, 0x1, -R3.reuse ;  /* 0x00000001d0d0c824 */ /* 0x100fe200078e0a03 */
[----:B------:R-:W-:Y:S02]  /*1f580*/  ISETP.GT.U32.AND P4, PT, R3, R210, PT ;  /* 0x000000d20300720c */ /* 0x000fe40003f84070 */
[----:B----4-:R-:W-:Y:S02]  /*1f590*/  IABS R215, R251 ;  /* 0x000000fb00d77213 */ /* 0x010fe40000000000 */
[----:B------:R-:W-:Y:S02]  /*1f5a0*/  ISETP.GE.AND P0, PT, R251, RZ, PT ;  /* 0x000000fffb00720c */ /* 0x000fe40003f06270 */
[----:B------:R-:W4:Y:S07]  /*1f5b0*/  LDL.LU R251, [R1+0x79c] ;  /* 0x00079c0001fb7983 */ /* 0x000f2e0000300800 */
[----:B------:R-:W-:-:S02]  /*1f5c0*/  @!P4 IMAD.IADD R210, R210, 0x1, -R3 ;  /* 0x00000001d2d2c824 */ /* 0x000fc400078e0a03 */
[----:B------:R-:W-:Y:S02]  /*1f5d0*/  IMAD.MOV.U32 R6, RZ, RZ, R5 ;  /* 0x000000ffff067224 */ /* 0x000fe400078e0005 */
[----:B------:R-:W-:Y:S01]  /*1f5e0*/  @!P6 IMAD.MOV R207, RZ, RZ, -R207 ;  /* 0x000000ffffcfe224 */ /* 0x000fe200078e0acf */
[----:B------:R-:W-:Y:S01]  /*1f5f0*/  ISETP.GE.AND P6, PT, R212, RZ, PT ;  /* 0x000000ffd400720c */ /* 0x000fe20003fc6270 */
[----:B------:R-:W-:Y:S01]  /*1f600*/  IMAD.HI.U32 R212, R4, R6, RZ ;  /* 0x0000000604d47227 */ /* 0x000fe200078e00ff */
[C---:B------:R-:W-:Y:S01]  /*1f610*/  ISETP.GT.U32.AND P4, PT, R3.reuse, R210, PT ;  /* 0x000000d20300720c */ /* 0x040fe20003f84070 */
[----:B------:R-:W4:Y:S02]  /*1f620*/  LDL.LU R232, [R1+0x7a4] ;  /* 0x0007a40001e87983 */ /* 0x000f240000300800 */
[----:B------:R-:W-:Y:S01]  /*1f630*/  IMAD.MOV R212, RZ, RZ, -R212 ;  /* 0x000000ffffd47224 */ /* 0x000fe200078e0ad4 */
[----:B---3--:R-:W-:Y:S01]  /*1f640*/  IABS R2, R213 ;  /* 0x000000d500027213 */ /* 0x008fe20000000000 */
[----:B------:R-:W-:Y:S01]  /*1f650*/  @!P5 IMAD.MOV R208, RZ, RZ, -R208 ;  /* 0x000000ffffd0d224 */ /* 0x000fe200078e0ad0 */
[----:B--2---:R-:W-:Y:S01]  /*1f660*/  IABS R5, R214 ;  /* 0x000000d600057213 */ /* 0x004fe20000000000 */
[----:B------:R-:W-:-:S06]  /*1f670*/  IMAD R212, R3, R212, R6 ;  /* 0x000000d403d47224 */ /* 0x000fcc00078e0206 */
[----:B------:R-:W-:Y:S01]  /*1f680*/  @!P4 IMAD.IADD R210, R210, 0x1, -R3 ;  /* 0x00000001d2d2c824 */ /* 0x000fe200078e0a03 */
[----:B------:R-:W-:Y:S01]  /*1f690*/  ISETP.GT.U32.AND P4, PT, R3, R212, PT ;  /* 0x000000d40300720c */ /* 0x000fe20003f84070 */
[----:B------:R-:W-:Y:S01]  /*1f6a0*/  @!P1 IMAD.MOV R209, RZ, RZ, -R209 ;  /* 0x000000ffffd19224 */ /* 0x000fe200078e0ad1 */
[----:B------:R-:W-:Y:S01]  /*1f6b0*/  ISETP.GE.AND P5, PT, R214, RZ, PT ;  /* 0x000000ffd600720c */ /* 0x000fe20003fa6270 */
[C---:B------:R-:W-:Y:S01]  /*1f6c0*/  IMAD.HI.U32 R214, R4.reuse, R2, RZ ;  /* 0x0000000204d67227 */ /* 0x040fe200078e00ff */
[----:B------:R-:W-:Y:S01]  /*1f6d0*/  ISETP.GE.AND P1, PT, R213, RZ, PT ;  /* 0x000000ffd500720c */ /* 0x000fe20003f26270 */
[----:B------:R-:W2:Y:S02]  /*1f6e0*/  LDL.LU R229, [R1+0x7a8] ;  /* 0x0007a80001e57983 */ /* 0x000ea40000300800 */
[----:B------:R-:W-:Y:S01]  /*1f6f0*/  IMAD.HI.U32 R213, R4, R5, RZ ;  /* 0x0000000504d57227 */ /* 0x000fe200078e00ff */
[----:B------:R-:W-:Y:S01]  /*1f700*/  IABS R216, R221 ;  /* 0x000000dd00d87213 */ /* 0x000fe20000000000 */
[----:B------:R-:W3:Y:S02]  /*1f710*/  LDL.LU R228, [R1+0x7ac] ;  /* 0x0007ac0001e47983 */ /* 0x000ee40000300800 */
[----:B------:R-:W-:-:S02]  /*1f720*/  IMAD.MOV R214, RZ, RZ, -R214 ;  /* 0x000000ffffd67224 */ /* 0x000fc400078e0ad6 */
[----:B------:R-:W-:Y:S01]  /*1f730*/  @!P4 IMAD.IADD R212, R212, 0x1, -R3 ;  /* 0x00000001d4d4c824 */ /* 0x000fe200078e0a03 */
[----:B------:R-:W-:Y:S01]  /*1f740*/  IABS R217, R224 ;  /* 0x000000e000d97213 */ /* 0x000fe20000000000 */
[----:B------:R-:W-:Y:S01]  /*1f750*/  IMAD.MOV R213, RZ, RZ, -R213 ;  /* 0x000000ffffd57224 */ /* 0x000fe200078e0ad5 */
[----:B------:R-:W-:Y:S01]  /*1f760*/  IABS R218, R225 ;  /* 0x000000e100da7213 */ /* 0x000fe20000000000 */
[C---:B------:R-:W-:Y:S01]  /*1f770*/  IMAD R214, R3.reuse, R214, R2 ;  /* 0x000000d603d67224 */ /* 0x040fe200078e0202 */
[C---:B------:R-:W-:Y:S01]  /*1f780*/  ISETP.GT.U32.AND P4, PT, R3.reuse, R212, PT ;  /* 0x000000d40300720c */ /* 0x040fe20003f84070 */
[C---:B------:R-:W-:Y:S01]  /*1f790*/  IMAD R213, R3.reuse, R213, R5 ;  /* 0x000000d503d57224 */ /* 0x040fe200078e0205 */
[----:B------:R-:W-:Y:S01]  /*1f7a0*/  IABS R219, R233 ;  /* 0x000000e900db7213 */ /* 0x000fe20000000000 */
[----:B------:R-:W-:Y:S01]  /*1f7b0*/  IMAD.HI.U32 R2, R4, R215, RZ ;  /* 0x000000d704027227 */ /* 0x000fe200078e00ff */
[----:B------:R-:W-:Y:S01]  /*1f7c0*/  IABS R220, R230 ;  /* 0x000000e600dc7213 */ /* 0x000fe20000000000 */
[----:B------:R-:W3:Y:S01]  /*1f7d0*/  LDL.LU R231, [R1+0x7b0] ;  /* 0x0007b00001e77983 */ /* 0x000ee20000300800 */
[----:B------:R-:W-:Y:S01]  /*1f7e0*/  ISETP.GT.U32.AND P3, PT, R3, R213, PT ;  /* 0x000000d50300720c */ /* 0x000fe20003f64070 */
[----:B------:R-:W-:-:S02]  /*1f7f0*/  IMAD.MOV R2, RZ, RZ, -R2 ;  /* 0x000000ffff027224 */ /* 0x000fc400078e0a02 */
[----:B------:R-:W-:-:S04]  /*1f800*/  IMAD.HI.U32 R5, R4, R216, RZ ;  /* 0x000000d804057227 */ /* 0x000fc800078e00ff */
[C---:B------:R-:W-:Y:S02]  /*1f810*/  IMAD R215, R3.reuse, R2, R215 ;  /* 0x0000000203d77224 */ /* 0x040fe400078e02d7 */
[----:B------:R-:W-:Y:S02]  /*1f820*/  @!P4 IMAD.IADD R212, R212, 0x1, -R3 ;  /* 0x00000001d4d4c824 */ /* 0x000fe400078e0a03 */
[----:B------:R-:W-:Y:S01]  /*1f830*/  IMAD.MOV R5, RZ, RZ, -R5 ;  /* 0x000000ffff057224 */ /* 0x000fe200078e0a05 */
[----:B------:R-:W-:Y:S01]  /*1f840*/  ISETP.GT.U32.AND P4, PT, R3, R215, PT ;  /* 0x000000d70300720c */ /* 0x000fe20003f84070 */
[----:B------:R-:W-:Y:S02]  /*1f850*/  @!P3 IMAD.IADD R213, R213, 0x1, -R3 ;  /* 0x00000001d5d5b824 */ /* 0x000fe400078e0a03 */
[C---:B------:R-:W-:Y:S02]  /*1f860*/  IMAD R216, R3.reuse, R5, R216 ;  /* 0x0000000503d87224 */ /* 0x040fe400078e02d8 */
[----:B------:R-:W-:Y:S01]  /*1f870*/  @!P6 IMAD.MOV R212, RZ, RZ, -R212 ;  /* 0x000000ffffd4e224 */ /* 0x000fe200078e0ad4 */
[C---:B------:R-:W-:Y:S01]  /*1f880*/  ISETP.GT.U32.AND P3, PT, R3.reuse, R213, PT ;  /* 0x000000d50300720c */ /* 0x040fe20003f64070 */
[----:B------:R-:W-:Y:S01]  /*1f890*/  IMAD.HI.U32 R6, R4, R217, RZ ;  /* 0x000000d904067227 */ /* 0x000fe200078e00ff */
[----:B------:R-:W-:-:S03]  /*1f8a0*/  ISETP.GT.U32.AND P6, PT, R3, R216, PT ;  /* 0x000000d80300720c */ /* 0x000fc60003fc4070 */
[----:B------:R-:W-:Y:S02]  /*1f8b0*/  IMAD.MOV R2, RZ, RZ, -R6 ;  /* 0x000000ffff027224 */ /* 0x000fe400078e0a06 */
[----:B------:R-:W-:Y:S02]  /*1f8c0*/  @!P4 IMAD.IADD R215, R215, 0x1, -R3 ;  /* 0x00000001d7d7c824 */ /* 0x000fe400078e0a03 */
[C---:B------:R-:W-:Y:S02]  /*1f8d0*/  IMAD R217, R3.reuse, R2, R217 ;  /* 0x0000000203d97224 */ /* 0x040fe400078e02d9 */
[----:B------:R-:W-:Y:S01]  /*1f8e0*/  IMAD.HI.U32 R2, R4, R218, RZ ;  /* 0x000000da04027227 */ /* 0x000fe200078e00ff */
[----:B------:R-:W-:-:S03]  /*1f8f0*/  ISETP.GT.U32.AND P4, PT, R3, R215, PT ;  /* 0x000000d70300720c */ /* 0x000fc60003f84070 */
[----:B------:R-:W-:Y:S01]  /*1f900*/  @!P2 IMAD.MOV R210, RZ, RZ, -R210 ;  /* 0x000000ffffd2a224 */ /* 0x000fe200078e0ad2 */
[----:B------:R-:W-:Y:S01]  /*1f910*/  ISETP.GT.U32.AND P2, PT, R3, R214, PT ;  /* 0x000000d60300720c */ /* 0x000fe20003f44070 */
[--C-:B------:R-:W-:Y:S02]  /*1f920*/  @!P6 IMAD.IADD R216, R216, 0x1, -R3.reuse ;  /* 0x00000001d8d8e824 */ /* 0x100fe400078e0a03 */
[----:B------:R-:W-:Y:S01]  /*1f930*/  @!P3 IMAD.IADD R213, R213, 0x1, -R3 ;  /* 0x00000001d5d5b824 */ /* 0x000fe200078e0a03 */
[C---:B------:R-:W-:Y:S01]  /*1f940*/  ISETP.GT.U32.AND P3, PT, R3.reuse, R217, PT ;  /* 0x000000d90300720c */ /* 0x040fe20003f64070 */
[----:B------:R-:W-:Y:S01]  /*1f950*/  IMAD.MOV R2, RZ, RZ, -R2 ;  /* 0x000000ffff027224 */ /* 0x000fe200078e0a02 */
[----:B------:R-:W-:Y:S01]  /*1f960*/  ISETP.GT.U32.AND P6, PT, R3, R216, PT ;  /* 0x000000d80300720c */ /* 0x000fe20003fc4070 */
[----:B------:R-:W-:-:S04]  /*1f970*/  IMAD.HI.U32 R5, R4, R219, RZ ;  /* 0x000000db04057227 */ /* 0x000fc800078e00ff */
[----:B------:R-:W-:Y:S02]  /*1f980*/  IMAD R218, R3, R2, R218 ;  /* 0x0000000203da7224 */ /* 0x000fe400078e02da */
[----:B------:R-:W-:Y:S02]  /*1f990*/  @!P4 IMAD.IADD R215, R215, 0x1, -R3 ;  /* 0x00000001d7d7c824 */ /* 0x000fe400078e0a03 */
[----:B------:R-:W-:Y:S01]  /*1f9a0*/  IMAD.MOV R5, RZ, RZ, -R5 ;  /* 0x000000ffff057224 */ /* 0x000fe200078e0a05 */
[C---:B------:R-:W-:Y:S01]  /*1f9b0*/  ISETP.GT.U32.AND P4, PT, R3.reuse, R218, PT ;  /* 0x000000da0300720c */ /* 0x040fe20003f84070 */
[----:B------:R-:W-:Y:S02]  /*1f9c0*/  @!P2 IMAD.IADD R214, R214, 0x1, -R3 ;  /* 0x00000001d6d6a824 */ /* 0x000fe400078e0a03 */
[----:B------:R-:W-:Y:S02]  /*1f9d0*/  IMAD R219, R3, R5, R219 ;  /* 0x0000000503db7224 */ /* 0x000fe400078e02db */
[--C-:B------:R-:W-:Y:S01]  /*1f9e0*/  @!P3 IMAD.IADD R217, R217, 0x1, -R3.reuse ;  /* 0x00000001d9d9b824 */ /* 0x100fe200078e0a03 */
[C---:B------:R-:W-:Y:S01]  /*1f9f0*/  ISETP.GT.U32.AND P2, PT, R3.reuse, R214, PT ;  /* 0x000000d60300720c */ /* 0x040fe20003f44070 */
[----:B------:R-:W-:Y:S01]  /*1fa00*/  @!P6 IMAD.IADD R216, R216, 0x1, -R3 ;  /* 0x00000001d8d8e824 */ /* 0x000fe200078e0a03 */
[----:B------:R-:W-:-:S02]  /*1fa10*/  ISETP.GT.U32.AND P6, PT, R3, R219, PT ;  /* 0x000000db0300720c */ /* 0x000fc40003fc4070 */
[----:B------:R-:W-:-:S03]  /*1fa20*/  ISETP.GT.U32.AND P3, PT, R3, R217, PT ;  /* 0x000000d90300720c */ /* 0x000fc60003f64070 */
[----:B------:R-:W-:Y:S01]  /*1fa30*/  @!P4 IMAD.IADD R218, R218, 0x1, -R3 ;  /* 0x00000001dadac824 */ /* 0x000fe200078e0a03 */
[----:B------:R-:W-:-:S05]  /*1fa40*/  ISETP.GE.AND P4, PT, R224, RZ, PT ;  /* 0x000000ffe000720c */ /* 0x000fca0003f86270 */
[--C-:B------:R-:W-:Y:S02]  /*1fa50*/  @!P2 IMAD.IADD R214, R214, 0x1, -R3.reuse ;  /* 0x00000001d6d6a824 */ /* 0x100fe400078e0a03 */
[--C-:B------:R-:W-:Y:S02]  /*1fa60*/  @!P6 IMAD.IADD R219, R219, 0x1, -R3.reuse ;  /* 0x00000001dbdbe824 */ /* 0x100fe400078e0a03 */
[----:B------:R-:W-:Y:S02]  /*1fa70*/  @!P3 IMAD.IADD R217, R217, 0x1, -R3 ;  /* 0x00000001d9d9b824 */ /* 0x000fe400078e0a03 */
[----:B------:R-:W-:Y:S01]  /*1fa80*/  @!P1 IMAD.MOV R214, RZ, RZ, -R214 ;  /* 0x000000ffffd69224 */ /* 0x000fe200078e0ad6 */
[----:B------:R-:W-:Y:S01]  /*1fa90*/  ISETP.GT.U32.AND P1, PT, R3, R219, PT ;  /* 0x000000db0300720c */ /* 0x000fe20003f24070 */
[----:B------:R-:W-:-:S12]  /*1faa0*/  @!P4 IMAD.MOV R217, RZ, RZ, -R217 ;  /* 0x000000ffffd9c224 */ /* 0x000fd800078e0ad9 */
[----:B------:R-:W-:Y:S01]  /*1fab0*/  @!P1 IMAD.IADD R219, R219, 0x1, -R3 ;  /* 0x00000001dbdb9824 */ /* 0x000fe200078e0a03 */
[----:B------:R-:W-:Y:S02]  /*1fac0*/  ISETP.GE.AND P1, PT, R230, RZ, PT ;  /* 0x000000ffe600720c */ /* 0x000fe40003f26270 */
[----:B------:R-:W3:Y:S01]  /*1fad0*/  LDL.LU R230, [R1+0x7b4] ;  /* 0x0007b40001e67983 */ /* 0x000ee20000300800 */
[----:B----4-:R-:W-:-:S05]  /*1fae0*/  IABS R223, R251 ;  /* 0x000000fb00df7213 */ /* 0x010fca0000000000 */
[----:B------:R-:W-:-:S04]  /*1faf0*/  IMAD.HI.U32 R5, R4, R223, RZ ;  /* 0x000000df04057227 */ /* 0x000fc800078e00ff */
[----:B------:R-:W-:-:S04]  /*1fb00*/  IMAD.MOV R5, RZ, RZ, -R5 ;  /* 0x000000ffff057224 */ /* 0x000fc800078e0a05 */
[----:B------:R-:W-:-:S05]  /*1fb10*/  IMAD R223, R3, R5, R223 ;  /* 0x0000000503df7224 */ /* 0x000fca00078e02df */
[----:B------:R-:W-:-:S13]  /*1fb20*/  ISETP.GT.U32.AND P4, PT, R3, R223, PT ;  /* 0x000000df0300720c */ /* 0x000fda0003f84070 */
[----:B------:R-:W-:Y:S01]  /*1fb30*/  @!P4 IMAD.IADD R223, R223, 0x1, -R3 ;  /* 0x00000001dfdfc824 */ /* 0x000fe200078e0a03 */
[----:B------:R-:W-:Y:S02]  /*1fb40*/  ISETP.GE.AND P4, PT, R251, RZ, PT ;  /* 0x000000fffb00720c */ /* 0x000fe40003f86270 */
[----:B------:R-:W4:Y:S01]  /*1fb50*/  LDL.LU R251, [R1+0x7b8] ;  /* 0x0007b80001fb7983 */ /* 0x000f220000300800 */
[----:B------:R-:W-:Y:S01]  /*1fb60*/  IMAD.HI.U32 R2, R4, R220, RZ ;  /* 0x000000dc04027227 */ /* 0x000fe200078e00ff */
[----:B------:R-:W-:Y:S02]  /*1fb70*/  ISETP.GE.AND P2, PT, R221, RZ, PT ;  /* 0x000000ffdd00720c */ /* 0x000fe40003f46270 */
[----:B------:R-:W-:Y:S01]  /*1fb80*/  IABS R221, R227 ;  /* 0x000000e300dd7213 */ /* 0x000fe20000000000 */
[----:B------:R-:W-:-:S04]  /*1fb90*/  IMAD.MOV R2, RZ, RZ, -R2 ;  /* 0x000000ffff027224 */ /* 0x000fc800078e0a02 */
[----:B------:R-:W-:Y:S02]  /*1fba0*/  IMAD R220, R3, R2, R220 ;  /* 0x0000000203dc7224 */ /* 0x000fe400078e02dc */
[----:B------:R-:W-:-:S04]  /*1fbb0*/  IMAD.HI.U32 R2, R4, R221, RZ ;  /* 0x000000dd04027227 */ /* 0x000fc800078e00ff */
[----:B------:R-:W-:-:S04]  /*1fbc0*/  IMAD.MOV R2, RZ, RZ, -R2 ;  /* 0x000000ffff027224 */ /* 0x000fc800078e0a02 */
[----:B------:R-:W-:-:S05]  /*1fbd0*/  IMAD R221, R3, R2, R221 ;  /* 0x0000000203dd7224 */ /* 0x000fca00078e02dd */
[C---:B------:R-:W-:Y:S02]  /*1fbe0*/  ISETP.GT.U32.AND P6, PT, R3.reuse, R221, PT ;  /* 0x000000dd0300720c */ /* 0x040fe40003fc4070 */
[----:B------:R-:W-:Y:S02]  /*1fbf0*/  ISETP.GT.U32.AND P3, PT, R3, R220, PT ;  /* 0x000000dc0300720c */ /* 0x000fe40003f64070 */
[----:B------:R-:W-:Y:S01]  /*1fc00*/  IABS R222, R226 ;  /* 0x000000e200de7213 */ /* 0x000fe20000000000 */
[----:B------:R-:W-:Y:S01]  /*1fc10*/  @!P0 IMAD.MOV R215, RZ, RZ, -R215 ;  /* 0x000000ffffd78224 */ /* 0x000fe200078e0ad7 */
[----:B------:R-:W-:-:S07]  /*1fc20*/  IABS R224, R232 ;  /* 0x000000e800e07213 */ /* 0x000fce0000000000 */
[----:B------:R-:W-:Y:S02]  /*1fc30*/  @!P6 IMAD.IADD R221, R221, 0x1, -R3 ;  /* 0x00000001dddde824 */ /* 0x000fe400078e0a03 */
[----:B------:R-:W-:-:S03]  /*1fc40*/  IMAD.HI.U32 R2, R4, R222, RZ ;  /* 0x000000de04027227 */ /* 0x000fc600078e00ff */
[----:B------:R-:W-:Y:S01]  /*1fc50*/  ISETP.GT.U32.AND P0, PT, R3, R221, PT ;  /* 0x000000dd0300720c */ /* 0x000fe20003f04070 */
[----:B------:R-:W-:Y:S02]  /*1fc60*/  IMAD.MOV R2, RZ, RZ, -R2 ;  /* 0x000000ffff027224 */ /* 0x000fe400078e0a02 */
[----:B------:R-:W-:-:S04]  /*1fc70*/  IMAD.HI.U32 R6, R4, R224, RZ ;  /* 0x000000e004067227 */ /* 0x000fc800078e00ff */
[--C-:B------:R-:W-:Y:S01]  /*1fc80*/  @!P3 IMAD.IADD R220, R220, 0x1, -R3.reuse ;  /* 0x00000001dcdcb824 */ /* 0x100fe200078e0a03 */
[----:B------:R-:W-:Y:S01]  /*1fc90*/  ISETP.GE.AND P3, PT, R225, RZ, PT ;  /* 0x000000ffe100720c */ /* 0x000fe20003f66270 */
[----:B------:R-:W-:Y:S01]  /*1fca0*/  IMAD R222, R3, R2, R222 ;  /* 0x0000000203de7224 */ /* 0x000fe200078e02de */
[----:B--2---:R-:W-:Y:S01]  /*1fcb0*/  IABS R225, R229 ;  /* 0x000000e500e17213 */ /* 0x004fe20000000000 */
[----:B------:R-:W-:Y:S02]  /*1fcc0*/  IMAD.MOV R2, RZ, RZ, -R6 ;  /* 0x000000ffff027224 */ /* 0x000fe400078e0a06 */
[----:B------:R-:W-:Y:S01]  /*1fcd0*/  @!P0 IMAD.IADD R221, R221, 0x1, -R3 ;  /* 0x00000001dddd8824 */ /* 0x000fe200078e0a03 */
[----:B------:R-:W-:Y:S01]  /*1fce0*/  ISETP.GE.AND P0, PT, R227, RZ, PT ;  /* 0x000000ffe300720c */ /* 0x000fe20003f06270 */
[----:B------:R-:W-:Y:S02]  /*1fcf0*/  IMAD R224, R3, R2, R224 ;  /* 0x0000000203e07224 */ /* 0x000fe400078e02e0 */
[----:B------:R-:W-:-:S04]  /*1fd00*/  IMAD.HI.U32 R2, R4, R225, RZ ;  /* 0x000000e104027227 */ /* 0x000fc800078e00ff */
[----:B------:R-:W-:-:S04]  /*1fd10*/  IMAD.MOV R2, RZ, RZ, -R2 ;  /* 0x000000ffff027224 */ /* 0x000fc800078e0a02 */
[C---:B------:R-:W-:Y:S02]  /*1fd20*/  IMAD R225, R3.reuse, R2, R225 ;  /* 0x0000000203e17224 */ /* 0x040fe400078e02e1 */
[----:B------:R-:W-:Y:S01]  /*1fd30*/  @!P5 IMAD.MOV R213, RZ, RZ, -R213 ;  /* 0x000000ffffd5d224 */ /* 0x000fe200078e0ad5 */
[C---:B------:R-:W-:Y:S01]  /*1fd40*/  ISETP.GT.U32.AND P5, PT, R3.reuse, R218, PT ;  /* 0x000000da0300720c */ /* 0x040fe20003fa4070 */
[----:B------:R-:W-:Y:S01]  /*1fd50*/  @!P2 IMAD.MOV R216, RZ, RZ, -R216 ;  /* 0x000000ffffd8a224 */ /* 0x000fe200078e0ad8 */
[C---:B------:R-:W-:Y:S01]  /*1fd60*/  ISETP.GT.U32.AND P2, PT, R3.reuse, R222, PT ;  /* 0x000000de0300720c */ /* 0x040fe20003f44070 */
[----:B------:R-:W-:Y:S01]  /*1fd70*/  @!P0 IMAD.MOV R221, RZ, RZ, -R221 ;  /* 0x000000ffffdd8224 */ /* 0x000fe200078e0add */
[----:B------:R-:W-:-:S09]  /*1fd80*/  ISETP.GT.U32.AND P0, PT, R3, R225, PT ;  /* 0x000000e10300720c */ /* 0x000fd20003f04070 */
[--C-:B------:R-:W-:Y:S02]  /*1fd90*/  @!P5 IMAD.IADD R218, R218, 0x1, -R3.reuse ;  /* 0x00000001dadad824 */ /* 0x100fe400078e0a03 */
[--C-:B------:R-:W-:Y:S02]  /*1fda0*/  @!P2 IMAD.IADD R222, R222, 0x1, -R3.reuse ;  /* 0x00000001dedea824 */ /* 0x100fe400078e0a03 */
[----:B------:R-:W-:Y:S02]  /*1fdb0*/  @!P0 IMAD.IADD R225, R225, 0x1, -R3 ;  /* 0x00000001e1e18824 */ /* 0x000fe400078e0a03 */
[----:B------:R-:W-:Y:S01]  /*1fdc0*/  @!P3 IMAD.MOV R218, RZ, RZ, -R218 ;  /* 0x000000ffffdab224 */ /* 0x000fe200078e0ada */
[C---:B------:R-:W-:Y:S02]  /*1fdd0*/  ISETP.GT.U32.AND P3, PT, R3.reuse, R222, PT ;  /* 0x000000de0300720c */ /* 0x040fe40003f64070 */
[----:B------:R-:W-:Y:S02]  /*1fde0*/  ISETP.GT.U32.AND P0, PT, R3, R225, PT ;  /* 0x000000e10300720c */ /* 0x000fe40003f04070 */
[----:B------:R-:W-:-:S02]  /*1fdf0*/  ISETP.GE.AND P5, PT, R233, RZ, PT ;  /* 0x000000ffe900720c */ /* 0x000fc40003fa6270 */
[----:B------:R-:W2:Y:S04]  /*1fe00*/  LDL.LU R233, [R1+0x7bc] ;  /* 0x0007bc0001e97983 */ /* 0x000ea80000300800 */
[----:B------:R-:W2:Y:S03]  /*1fe10*/  LDL.LU R236, [R1+0x7c0] ;  /* 0x0007c00001ec7983 */ /* 0x000ea60000300800 */
[--C-:B------:R-:W-:Y:S01]  /*1fe20*/  @!P3 IMAD.IADD R222, R222, 0x1, -R3.reuse ;  /* 0x00000001dedeb824 */ /* 0x100fe200078e0a03 */
[----:B------:R-:W-:Y:S01]  /*1fe30*/  ISETP.GE.AND P3, PT, R229, RZ, PT ;  /* 0x000000ffe500720c */ /* 0x000fe20003f66270 */
[----:B------:R-:W-:Y:S01]  /*1fe40*/  @!P0 IMAD.IADD R225, R225, 0x1, -R3 ;  /* 0x00000001e1e18824 */ /* 0x000fe200078e0a03 */
[----:B------:R-:W2:Y:S01]  /*1fe50*/  LDL.LU R235, [R1+0x7c4] ;  /* 0x0007c40001eb7983 */ /* 0x000ea20000300800 */
[----:B----4-:R-:W-:-:S02]  /*1fe60*/  IABS R229, R251 ;  /* 0x000000fb00e57213 */ /* 0x010fc40000000000 */
[----:B------:R-:W-:Y:S02]  /*1fe70*/  ISETP.GE.AND P0, PT, R251, RZ, PT ;  /* 0x000000fffb00720c */ /* 0x000fe40003f06270 */
[----:B------:R-:W4:Y:S01]  /*1fe80*/  LDL.LU R251, [R1+0x7c8] ;  /* 0x0007c80001fb7983 */ /* 0x000f220000300800 */
[C---:B------:R-:W-:Y:S02]  /*1fe90*/  ISETP.GT.U32.AND P6, PT, R3.reuse, R220, PT ;  /* 0x000000dc0300720c */ /* 0x040fe40003fc4070 */
[----:B------:R-:W-:Y:S01]  /*1fea0*/  ISETP.GE.AND P2, PT, R226, RZ, PT ;  /* 0x000000ffe200720c */ /* 0x000fe20003f46270 */
[----:B------:R-:W-:Y:S01]  /*1feb0*/  @!P5 IMAD.MOV R219, RZ, RZ, -R219 ;  /* 0x000000ffffdbd224 */ /* 0x000fe200078e0adb */
[----:B------:R-:W4:Y:S09]  /*1fec0*/  LDL.LU R240, [R1+0x7cc] ;  /* 0x0007cc0001f07983 */ /* 0x000f320000300800 */
[--C-:B------:R-:W-:Y:S01]  /*1fed0*/  @!P6 IMAD.IADD R220, R220, 0x1, -R3.reuse ;  /* 0x00000001dcdce824 */ /* 0x100fe200078e0a03 */
[C---:B------:R-:W-:Y:S01]  /*1fee0*/  ISETP.GT.U32.AND P6, PT, R3.reuse, R224, PT ;  /* 0x000000e00300720c */ /* 0x040fe20003fc4070 */
[C---:B------:R-:W-:Y:S01]  /*1fef0*/  IMAD.HI.U32 R5, R4.reuse, R229, RZ ;  /* 0x000000e504057227 */ /* 0x040fe200078e00ff */
[----:B---3--:R-:W-:Y:S01]  /*1ff00*/  IABS R226, R228 ;  /* 0x000000e400e27213 */ /* 0x008fe20000000000 */
[----:B------:R-:W3:Y:S04]  /*1ff10*/  LDL.LU R239, [R1+0x7d0] ;  /* 0x0007d00001ef7983 */ /* 0x000ee80000300800 */
[----:B------:R-:W-:Y:S01]  /*1ff20*/  IMAD.HI.U32 R2, R4, R226, RZ ;  /* 0x000000e204027227 */ /* 0x000fe200078e00ff */
[----:B------:R-:W3:Y:S05]  /*1ff30*/  LDL.LU R237, [R1+0x7d4] ;  /* 0x0007d40001ed7983 */ /* 0x000eea0000300800 */
[----:B------:R-:W-:Y:S01]  /*1ff40*/  @!P6 IMAD.IADD R224, R224, 0x1, -R3 ;  /* 0x00000001e0e0e824 */ /* 0x000fe200078e0a03 */
[----:B------:R-:W3:Y:S04]  /*1ff50*/  LDL.LU R238, [R1+0x7d8] ;  /* 0x0007d80001ee7983 */ /* 0x000ee80000300800 */
[----:B------:R-:W-:Y:S01]  /*1ff60*/  ISETP.GT.U32.AND P5, PT, R3, R224, PT ;  /* 0x000000e00300720c */ /* 0x000fe20003fa4070 */
[----:B------:R-:W-:-:S02]  /*1ff70*/  IMAD.MOV R2, RZ, RZ, -R2 ;  /* 0x000000ffff027224 */ /* 0x000fc400078e0a02 */
[----:B------:R-:W-:Y:S02]  /*1ff80*/  IMAD.MOV R5, RZ, RZ, -R5 ;  /* 0x000000ffff057224 */ /* 0x000fe400078e0a05 */
[C---:B------:R-:W-:Y:S02]  /*1ff90*/  IMAD R226, R3.reuse, R2, R226 ;  /* 0x0000000203e27224 */ /* 0x040fe400078e02e2 */
[----:B------:R-:W-:Y:S02]  /*1ffa0*/  IMAD R229, R3, R5, R229 ;  /* 0x0000000503e57224 */ /* 0x000fe400078e02e5 */
[----:B------:R-:W-:-:S04]  /*1ffb0*/  @!P3 IMAD.MOV R225, RZ, RZ, -R225 ;  /* 0x000000ffffe1b224 */ /* 0x000fc800078e0ae1 */
[----:B------:R-:W-:Y:S01]  /*1ffc0*/  @!P5 IMAD.IADD R224, R224, 0x1, -R3 ;  /* 0x00000001e0e0d824 */ /* 0x000fe200078e0a03 */
[C---:B------:R-:W-:Y:S02]  /*1ffd0*/  ISETP.GT.U32.AND P5, PT, R3.reuse, R226, PT ;  /* 0x000000e20300720c */ /* 0x040fe40003fa4070 */
[C---:B------:R-:W-:Y:S02]  /*1ffe0*/  ISETP.GT.U32.AND P3, PT, R3.reuse, R229, PT ;  /* 0x000000e50300720c */ /* 0x040fe40003f64070 */
[----:B------:R-:W-:-:S09]  /*1fff0*/  ISETP.GT.U32.AND P6, PT, R3, R223, PT ;  /* 0x000000df0300720c */ /* 0x000fd20003fc4070 */
[--C-:B------:R-:W-:Y:S02]  /*20000*/  @!P5 IMAD.IADD R226, R226, 0x1, -R3.reuse ;  /* 0x00000001e2e2d824 */ /* 0x100fe400078e0a03 */
[----:B------:R-:W-:-:S03]  /*20010*/  @!P3 IMAD.IADD R229, R229, 0x1, -R3 ;  /* 0x00000001e5e5b824 */ /* 0x000fc600078e0a03 */
[C---:B------:R-:W-:Y:S02]  /*20020*/  ISETP.GT.U32.AND P5, PT, R3.reuse, R226, PT ;  /* 0x000000e20300720c */ /* 0x040fe40003fa4070 */
[----:B------:R-:W-:Y:S01]  /*20030*/  ISETP.GT.U32.AND P3, PT, R3, R229, PT ;  /* 0x000000e50300720c */ /* 0x000fe20003f64070 */
[----:B------:R-:W-:Y:S01]  /*20040*/  @!P6 IMAD.IADD R223, R223, 0x1, -R3 ;  /* 0x00000001dfdfe824 */ /* 0x000fe200078e0a03 */
[----:B------:R-:W-:Y:S02]  /*20050*/  ISETP.GE.AND P6, PT, R228, RZ, PT ;  /* 0x000000ffe400720c */ /* 0x000fe40003fc6270 */
[----:B------:R-:W-:Y:S01]  /*20060*/  IABS R228, R230 ;  /* 0x000000e600e47213 */ /* 0x000fe20000000000 */
[----:B------:R-:W-:Y:S01]  /*20070*/  @!P4 IMAD.MOV R223, RZ, RZ, -R223 ;  /* 0x000000ffffdfc224 */ /* 0x000fe200078e0adf */
[----:B------:R-:W-:-:S05]  /*20080*/  ISETP.GE.AND P4, PT, R230, RZ, PT ;  /* 0x000000ffe600720c */ /* 0x000fca0003f86270 */
[--C-:B------:R-:W-:Y:S02]  /*20090*/  @!P5 IMAD.IADD R226, R226, 0x1, -R3.reuse ;  /* 0x00000001e2e2d824 */ /* 0x100fe400078e0a03 */
[----:B------:R-:W-:Y:S02]  /*200a0*/  @!P3 IMAD.IADD R229, R229, 0x1, -R3 ;  /* 0x00000001e5e5b824 */ /* 0x000fe400078e0a03 */
[----:B------:R-:W-:Y:S02]  /*200b0*/  @!P6 IMAD.MOV R226, RZ, RZ, -R226 ;  /* 0x000000ffffe2e224 */ /* 0x000fe400078e0ae2 */
[----:B------:R-:W-:Y:S01]  /*200c0*/  @!P0 IMAD.MOV R229, RZ, RZ, -R229 ;  /* 0x000000ffffe58224 */ /* 0x000fe200078e0ae5 */
[----:B--2---:R-:W-:Y:S02]  /*200d0*/  IABS R230, R233 ;  /* 0x000000e900e67213 */ /* 0x004fe40000000000 */
[----:B------:R-:W-:Y:S02]  /*200e0*/  ISETP.GE.AND P6, PT, R233, RZ, PT ;  /* 0x000000ffe900720c */ /* 0x000fe40003fc6270 */
[----:B------:R-:W-:Y:S01]  /*200f0*/  IABS R227, R231 ;  /* 0x000000e700e37213 */ /* 0x000fe20000000000 */
[----:B------:R-:W-:Y:S01]  /*20100*/  @!P1 IMAD.MOV R220, RZ, RZ, -R220 ;  /* 0x000000ffffdc9224 */ /* 0x000fe200078e0adc */
[----:B------:R-:W-:-:S03]  /*20110*/  ISETP.GE.AND P1, PT, R232, RZ, PT ;  /* 0x000000ffe800720c */ /* 0x000fc60003f26270 */
[----:B------:R-:W-:-:S04]  /*20120*/  IMAD.HI.U32 R2, R4, R227, RZ ;  /* 0x000000e304027227 */ /* 0x000fc800078e00ff */
[----:B------:R-:W-:Y:S01]  /*20130*/  IMAD.MOV R2, RZ, RZ, -R2 ;  /* 0x000000ffff027224 */ /* 0x000fe200078e0a02 */
[----:B----4-:R-:W-:Y:S02]  /*20140*/  IABS R233, R251 ;  /* 0x000000fb00e97213 */ /* 0x010fe40000000000 */
[----:B------:R-:W-:Y:S02]  /*20150*/  ISETP.GE.AND P0, PT, R251, RZ, PT ;  /* 0x000000fffb00720c */ /* 0x000fe40003f06270 */
[----:B------:R-:W2:Y:S01]  /*20160*/  LDL.LU R251, [R1+0x7f0] ;  /* 0x0007f00001fb7983 */ /* 0x000ea20000300800 */
[C---:B------:R-:W-:Y:S02]  /*20170*/  IMAD R227, R3.reuse, R2, R227 ;  /* 0x0000000203e37224 */ /* 0x040fe400078e02e3 */
[----:B------:R-:W-:Y:S02]  /*20180*/  @!P1 IMAD.MOV R224, RZ, RZ, -R224 ;  /* 0x000000ffffe09224 */ /* 0x000fe400078e0ae0 */
[----:B------:R-:W-:Y:S01]  /*20190*/  @!P2 IMAD.MOV R222, RZ, RZ, -R222 ;  /* 0x000000ffffdea224 */ /* 0x000fe200078e0ade */
[----:B------:R-:W-:Y:S01]  /*201a0*/  ISETP.GT.U32.AND P1, PT, R3, R227, PT ;  /* 0x000000e30300720c */ /* 0x000fe20003f24070 */
[----:B------:R-:W-:Y:S01]  /*201b0*/  IMAD.HI.U32 R2, R4, R228, RZ ;  /* 0x000000e404027227 */ /* 0x000fe200078e00ff */
[----:B------:R-:W-:Y:S01]  /*201c0*/  IABS R232, R235 ;  /* 0x000000eb00e87213 */ /* 0x000fe20000000000 */
[----:B------:R-:W4:Y:S02]  /*201d0*/  LDL.LU R241, [R1+0x7dc] ;  /* 0x0007dc0001f17983 */ /* 0x000f240000300800 */
[----:B------:R-:W-:Y:S01]  /*201e0*/  IMAD.MOV R2, RZ, RZ, -R2 ;  /* 0x000000ffff027224 */ /* 0x000fe200078e0a02 */
[----:B------:R-:W-:Y:S01]  /*201f0*/  ISETP.GE.AND P2, PT, R231, RZ, PT ;  /* 0x000000ffe700720c */ /* 0x000fe20003f46270 */
[----:B------:R-:W4:Y:S02]  /*20200*/  LDL.LU R244, [R1+0x7e0] ;  /* 0x0007e00001f47983 */ /* 0x000f240000300800 */
[----:B------:R-:W-:-:S04]  /*20210*/  IMAD R228, R3, R2, R228 ;  /* 0x0000000203e47224 */ /* 0x000fc800078e02e4 */
[----:B------:R-:W-:Y:S01]  /*20220*/  @!P1 IMAD.IADD R227, R227, 0x1, -R3 ;  /* 0x00000001e3e39824 */ /* 0x000fe200078e0a03 */
[----:B------:R-:W-:Y:S01]  /*20230*/  IABS R231, R236 ;  /* 0x000000ec00e77213 */ /* 0x000fe20000000000 */
[C---:B------:R-:W-:Y:S01]  /*20240*/  IMAD.HI.U32 R2, R4.reuse, R230, RZ ;  /* 0x000000e604027227 */ /* 0x040fe200078e00ff */
[C---:B------:R-:W-:Y:S02]  /*20250*/  ISETP.GT.U32.AND P5, PT, R3.reuse, R228, PT ;  /* 0x000000e40300720c */ /* 0x040fe40003fa4070 */
[----:B------:R-:W-:Y:S01]  /*20260*/  ISETP.GT.U32.AND P1, PT, R3, R227, PT ;  /* 0x000000e30300720c */ /* 0x000fe20003f24070 */
[----:B------:R-:W-:Y:S02]  /*20270*/  IMAD.MOV R2, RZ, RZ, -R2 ;  /* 0x000000ffff027224 */ /* 0x000fe400078e0a02 */
[----:B------:R-:W-:-:S04]  /*20280*/  IMAD.HI.U32 R5, R4, R231, RZ ;  /* 0x000000e704057227 */ /* 0x000fc800078e00ff */
[----:B------:R-:W-:Y:S02]  /*20290*/  IMAD R230, R3, R2, R230 ;  /* 0x0000000203e67224 */ /* 0x000fe400078e02e6 */
[----:B------:R-:W-:Y:S02]  /*202a0*/  IMAD.MOV R2, RZ, RZ, -R5 ;  /* 0x000000ffff027224 */ /* 0x000fe400078e0a05 */
[--C-:B------:R-:W-:Y:S02]  /*202b0*/  @!P5 IMAD.IADD R228, R228, 0x1, -R3.reuse ;  /* 0x00000001e4e4d824 */ /* 0x100fe400078e0a03 */
[----:B------:R-:W-:Y:S02]  /*202c0*/  @!P1 IMAD.IADD R227, R227, 0x1, -R3 ;  /* 0x00000001e3e39824 */ /* 0x000fe400078e0a03 */
[C---:B------:R-:W-:Y:S01]  /*202d0*/  IMAD R231, R3.reuse, R2, R231 ;  /* 0x0000000203e77224 */ /* 0x040fe200078e02e7 */
[----:B------:R-:W-:Y:S01]  /*202e0*/  ISETP.GT.U32.AND P5, PT, R3, R228, PT ;  /* 0x000000e40300720c */ /* 0x000fe20003fa4070 */
[----:B------:R-:W-:-:S03]  /*202f0*/  @!P2 IMAD.MOV R227, RZ, RZ, -R227 ;  /* 0x000000ffffe3a224 */ /* 0x000fc600078e0ae3 */
[----:B------:R-:W-:Y:S01]  /*20300*/  ISETP.GT.U32.AND P2, PT, R3, R231, PT ;  /* 0x000000e70300720c */ /* 0x000fe20003f44070 */
[----:B------:R-:W-:-:S04]  /*20310*/  IMAD.HI.U32 R2, R4, R232, RZ ;  /* 0x000000e804027227 */ /* 0x000fc800078e00ff */
[----:B------:R-:W-:Y:S01]  /*20320*/  IMAD.MOV R2, RZ, RZ, -R2 ;  /* 0x000000ffff027224 */ /* 0x000fe200078e0a02 */
[----:B------:R-:W-:-:S03]  /*20330*/  IABS R234, R240 ;  /* 0x000000f000ea7213 */ /* 0x000fc60000000000 */
[--C-:B------:R-:W-:Y:S02]  /*20340*/  @!P5 IMAD.IADD R228, R228, 0x1, -R3.reuse ;  /* 0x00000001e4e4d824 */ /* 0x100fe400078e0a03 */
[----:B------:R-:W-:Y:S02]  /*20350*/  IMAD R232, R3, R2, R232 ;  /* 0x0000000203e87224 */ /* 0x000fe400078e02e8 */
[----:B------:R-:W-:Y:S02]  /*20360*/  @!P2 IMAD.IADD R231, R231, 0x1, -R3 ;  /* 0x00000001e7e7a824 */ /* 0x000fe400078e0a03 */
[----:B------:R-:W-:-:S04]  /*20370*/  IMAD.HI.U32 R2, R4, R233, RZ ;  /* 0x000000e904027227 */ /* 0x000fc800078e00ff */
[----:B------:R-:W-:Y:S01]  /*20380*/  @!P4 IMAD.MOV R228, RZ, RZ, -R228 ;  /* 0x000000ffffe4c224 */ /* 0x000fe200078e0ae4 */
[----:B------:R-:W-:Y:S01]  /*20390*/  ISETP.GT.U32.AND P4, PT, R3, R231, PT ;  /* 0x000000e70300720c */ /* 0x000fe20003f84070 */
[----:B------:R-:W-:Y:S02]  /*203a0*/  IMAD.MOV R2, RZ, RZ, -R2 ;  /* 0x000000ffff027224 */ /* 0x000fe400078e0a02 */
[----:B------:R-:W-:-:S04]  /*203b0*/  IMAD.HI.U32 R5, R4, R234, RZ ;  /* 0x000000ea04057227 */ /* 0x000fc800078e00ff */
[----:B------:R-:W-:Y:S02]  /*203c0*/  IMAD R233, R3, R2, R233 ;  /* 0x0000000203e97224 */ /* 0x000fe400078e02e9 */
[----:B------:R-:W-:-:S04]  /*203d0*/  IMAD.MOV R2, RZ, RZ, -R5 ;  /* 0x000000ffff027224 */ /* 0x000fc800078e0a05 */
[----:B------:R-:W-:Y:S02]  /*203e0*/  IMAD R234, R3, R2, R234 ;  /* 0x0000000203ea7224 */ /* 0x000fe400078e02ea */
[----:B------:R-:W-:-:S03]  /*203f0*/  @!P4 IMAD.IADD R231, R231, 0x1, -R3 ;  /* 0x00000001e7e7c824 */ /* 0x000fc600078e0a03 */
[----:B------:R-:W-:Y:S02]  /*20400*/  ISETP.GT.U32.AND P4, PT, R3, R234, PT ;  /* 0x000000ea0300720c */ /* 0x000fe40003f84070 */
[----:B------:R-:W-:Y:S02]  /*20410*/  ISETP.GE.AND P5, PT, R236, RZ, PT ;  /* 0x000000ffec00720c */ /* 0x000fe40003fa6270 */
[----:B---3--:R-:W-:-:S09]  /*20420*/  IABS R236, R237 ;  /* 0x000000ed00ec7213 */ /* 0x008fd20000000000 */
[----:B------:R-:W-:Y:S02]  /*20430*/  @!P4 IMAD.IADD R234, R234, 0x1, -R3 ;  /* 0x00000001eaeac824 */ /* 0x000fe400078e0a03 */
[----:B------:R-:W-:-:S03]  /*20440*/  @!P5 IMAD.MOV R231, RZ, RZ, -R231 ;  /* 0x000000ffffe7d224 */ /* 0x000fc600078e0ae7 */
[----:B------:R-:W-:Y:S01]  /*20450*/  ISETP.GT.U32.AND P5, PT, R3, R234, PT ;  /* 0x000000ea0300720c */ /* 0x000fe20003fa4070 */
[----:B------:R-:W-:-:S04]  /*20460*/  IMAD.HI.U32 R5, R4, R236, RZ ;  /* 0x000000ec04057227 */ /* 0x000fc800078e00ff */
[----:B------:R-:W-:-:S04]  /*20470*/  IMAD.MOV R5, RZ, RZ, -R5 ;  /* 0x000000ffff057224 */ /* 0x000fc800078e0a05 */
[----:B------:R-:W-:-:S04]  /*20480*/  IMAD R236, R3, R5, R236 ;  /* 0x0000000503ec7224 */ /* 0x000fc800078e02ec */
[----:B------:R-:W-:Y:S01]  /*20490*/  @!P5 IMAD.IADD R234, R234, 0x1, -R3 ;  /* 0x00000001eaead824 */ /* 0x000fe200078e0a03 */
[----:B--2---:R-:W-:Y:S02]  /*204a0*/  ISETP.GE.AND P5, PT, R251, RZ, PT ;  /* 0x000000fffb00720c */ /* 0x004fe40003fa6270 */
[----:B------:R-:W-:Y:S02]  /*204b0*/  IABS R5, R251 ;  /* 0x000000fb00057213 */ /* 0x000fe40000000000 */
[----:B------:R-:W2:Y:S04]  /*204c0*/  LDL.LU R251, [R1+0x7e4] ;  /* 0x0007e40001fb7983 */ /* 0x000ea80000300800 */
[----:B0-----:R-:W3:Y:S04]  /*204d0*/  LDL.LU R20, [R1+0x7e8] ;  /* 0x0007e80001147983 */ /* 0x001ee80000300800 */
[----:B------:R-:W3:Y:S04]  /*204e0*/  LDL.LU R19, [R1+0x7ec] ;  /* 0x0007ec0001137983 */ /* 0x000ee80000300800 */
        /* <DEDUP_REMOVED lines=11> */
[----:B------:R-:W3:Y:S01]  /*205a0*/  LDL.LU R9, [R1+0x820] ;  /* 0x0008200001097983 */ /* 0x000ee20000300800 */
[----:B------:R-:W-:-:S13]  /*205b0*/  ISETP.GT.U32.AND P1, PT, R3, R230, PT ;  /* 0x000000e60300720c */ /* 0x000fda0003f24070 */
[----:B------:R-:W-:-:S05]  /*205c0*/  @!P1 IMAD.IADD R230, R230, 0x1, -R3 ;  /* 0x00000001e6e69824 */ /* 0x000fca00078e0a03 */
[----:B------:R-:W-:-:S13]  /*205d0*/  ISETP.GT.U32.AND P1, PT, R3, R230, PT ;  /* 0x000000e60300720c */ /* 0x000fda0003f24070 */
[----:B------:R-:W-:Y:S01]  /*205e0*/  @!P1 IMAD.IADD R230, R230, 0x1, -R3 ;  /* 0x00000001e6e69824 */ /* 0x000fe200078e0a03 */
[C---:B------:R-:W-:Y:S02]  /*205f0*/  ISETP.GT.U32.AND P1, PT, R3.reuse, R233, PT ;  /* 0x000000e90300720c */ /* 0x040fe40003f24070 */
[----:B------:R-:W-:Y:S01]  /*20600*/  ISETP.GT.U32.AND P3, PT, R3, R232, PT ;  /* 0x000000e80300720c */ /* 0x000fe20003f64070 */
[----:B------:R-:W-:-:S10]  /*20610*/  @!P6 IMAD.MOV R230, RZ, RZ, -R230 ;  /* 0x000000ffffe6e224 */ /* 0x000fd400078e0ae6 */
[----:B------:R-:W-:-:S05]  /*20620*/  @!P1 IMAD.IADD R233, R233, 0x1, -R3 ;  /* 0x00000001e9e99824 */ /* 0x000fca00078e0a03 */
[----:B------:R-:W-:Y:S02]  /*20630*/  ISETP.GT.U32.AND P6, PT, R3, R233, PT ;  /* 0x000000e90300720c */ /* 0x000fe40003fc4070 */
[----:B------:R-:W-:Y:S02]  /*20640*/  ISETP.GE.AND P2, PT, R235, RZ, PT ;  /* 0x000000ffeb00720c */ /* 0x000fe40003f46270 */
[----:B------:R-:W-:Y:S01]  /*20650*/  IABS R235, R239 ;  /* 0x000000ef00eb7213 */ /* 0x000fe20000000000 */
[----:B------:R-:W-:-:S04]  /*20660*/  @!P3 IMAD.IADD R232, R232, 0x1, -R3 ;  /* 0x00000001e8e8b824 */ /* 0x000fc800078e0a03 */
[----:B------:R-:W-:-:S04]  /*20670*/  IMAD.HI.U32 R2, R4, R235, RZ ;  /* 0x000000eb04027227 */ /* 0x000fc800078e00ff */
[----:B------:R-:W-:Y:S01]  /*20680*/  @!P6 IMAD.IADD R233, R233, 0x1, -R3 ;  /* 0x00000001e9e9e824 */ /* 0x000fe200078e0a03 */
[----:B------:R-:W-:Y:S01]  /*20690*/  ISETP.GT.U32.AND P3, PT, R3, R232, PT ;  /* 0x000000e80300720c */ /* 0x000fe20003f64070 */
[----:B------:R-:W-:Y:S01]  /*206a0*/  IMAD.MOV R2, RZ, RZ, -R2 ;  /* 0x000000ffff027224 */ /* 0x000fe200078e0a02 */
[----:B------:R-:W-:Y:S01]  /*206b0*/  ISETP.GE.AND P4, PT, R237, RZ, PT ;  /* 0x000000ffed00720c */ /* 0x000fe20003f86270 */
[----:B------:R-:W-:Y:S01]  /*206c0*/  @!P0 IMAD.MOV R233, RZ, RZ, -R233 ;  /* 0x000000ffffe98224 */ /* 0x000fe200078e0ae9 */
[----:B------:R-:W-:Y:S02]  /*206d0*/  IABS R237, R238 ;  /* 0x000000ee00ed7213 */ /* 0x000fe40000000000 */
[C---:B------:R-:W-:Y:S01]  /*206e0*/  ISETP.GT.U32.AND P0, PT, R3.reuse, R236, PT ;  /* 0x000000ec0300720c */ /* 0x040fe20003f04070 */
[----:B------:R-:W-:Y:S01]  /*206f0*/  IMAD R235, R3, R2, R235 ;  /* 0x0000000203eb7224 */ /* 0x000fe200078e02eb */
[----:B------:R-:W-:Y:S01]  /*20700*/  ISETP.GE.AND P1, PT, R240, RZ, PT ;  /* 0x000000fff000720c */ /* 0x000fe20003f26270 */
[----:B------:R-:W-:-:S03]  /*20710*/  IMAD.HI.U32 R2, R4, R237, RZ ;  /* 0x000000ed04027227 */ /* 0x000fc600078e00ff */
[----:B------:R-:W-:Y:S01]  /*20720*/  ISETP.GT.U32.AND P6, PT, R3, R235, PT ;  /* 0x000000eb0300720c */ /* 0x000fe20003fc4070 */
[----:B------:R-:W-:Y:S02]  /*20730*/  IMAD.MOV R2, RZ, RZ, -R2 ;  /* 0x000000ffff027224 */ /* 0x000fe400078e0a02 */
[----:B------:R-:W-:Y:S01]  /*20740*/  @!P3 IMAD.IADD R232, R232, 0x1, -R3 ;  /* 0x00000001e8e8b824 */ /* 0x000fe200078e0a03 */
[----:B------:R-:W-:Y:S01]  /*20750*/  ISETP.GE.AND P3, PT, R239, RZ, PT ;  /* 0x000000ffef00720c */ /* 0x000fe20003f66270 */
[C---:B------:R-:W-:Y:S01]  /*20760*/  IMAD R237, R3.reuse, R2, R237 ;  /* 0x0000000203ed7224 */ /* 0x040fe200078e02ed */
[----:B----4-:R-:W-:Y:S01]  /*20770*/  IABS R239, R241 ;  /* 0x000000f100ef7213 */ /* 0x010fe20000000000 */
[----:B------:R-:W-:Y:S01]  /*20780*/  @!P0 IMAD.IADD R236, R236, 0x1, -R3 ;  /* 0x00000001ecec8824 */ /* 0x000fe200078e0a03 */
[----:B------:R-:W-:Y:S01]  /*20790*/  IABS R240, R244 ;  /* 0x000000f400f07213 */ /* 0x000fe20000000000 */
[----:B------:R-:W-:Y:S01]  /*207a0*/  @!P1 IMAD.MOV R234, RZ, RZ, -R234 ;  /* 0x000000ffffea9224 */ /* 0x000fe200078e0aea */
[C---:B------:R-:W-:Y:S01]  /*207b0*/  ISETP.GT.U32.AND P1, PT, R3.reuse, R237, PT ;  /* 0x000000ed0300720c */ /* 0x040fe20003f24070 */
[----:B------:R-:W-:Y:S01]  /*207c0*/  IMAD.MOV.U32 R6, RZ, RZ, R5 ;  /* 0x000000ffff067224 */ /* 0x000fe200078e0005 */
[----:B------:R-:W-:Y:S01]  /*207d0*/  ISETP.GT.U32.AND P0, PT, R3, R236, PT ;  /* 0x000000ec0300720c */ /* 0x000fe20003f04070 */
[----:B------:R-:W-:-:S04]  /*207e0*/  IMAD.HI.U32 R5, R4, R239, RZ ;  /* 0x000000ef04057227 */ /* 0x000fc800078e00ff */
[----:B------:R-:W-:Y:S02]  /*207f0*/  @!P6 IMAD.IADD R235, R235, 0x1, -R3 ;  /* 0x00000001ebebe824 */ /* 0x000fe400078e0a03 */
[----:B------:R-:W-:-:S04]  /*20800*/  IMAD.HI.U32 R2, R4, R240, RZ ;  /* 0x000000f004027227 */ /* 0x000fc800078e00ff */
[----:B------:R-:W-:Y:S01]  /*20810*/  IMAD.MOV R5, RZ, RZ, -R5 ;  /* 0x000000ffff057224 */ /* 0x000fe200078e0a05 */
[C---:B------:R-:W-:Y:S01]  /*20820*/  ISETP.GT.U32.AND P6, PT, R3.reuse, R235, PT ;  /* 0x000000eb0300720c */ /* 0x040fe20003fc4070 */
[----:B------:R-:W-:Y:S02]  /*20830*/  IMAD.MOV R2, RZ, RZ, -R2 ;  /* 0x000000ffff027224 */ /* 0x000fe400078e0a02 */
[C---:B------:R-:W-:Y:S02]  /*20840*/  IMAD R239, R3.reuse, R5, R239 ;  /* 0x0000000503ef7224 */ /* 0x040fe400078e02ef */
[----:B------:R-:W-:Y:S02]  /*20850*/  IMAD R240, R3, R2, R240 ;  /* 0x0000000203f07224 */ /* 0x000fe400078e02f0 */
[--C-:B------:R-:W-:Y:S02]  /*20860*/  @!P0 IMAD.IADD R236, R236, 0x1, -R3.reuse ;  /* 0x00000001ecec8824 */ /* 0x100fe400078e0a03 */
[----:B------:R-:W-:Y:S01]  /*20870*/  @!P1 IMAD.IADD R237, R237, 0x1, -R3 ;  /* 0x00000001eded9824 */ /* 0x000fe200078e0a03 */
[C---:B------:R-:W-:Y:S01]  /*20880*/  ISETP.GT.U32.AND P1, PT, R3.reuse, R239, PT ;  /* 0x000000ef0300720c */ /* 0x040fe20003f24070 */
[----:B------:R-:W-:Y:S01]  /*20890*/  @!P2 IMAD.MOV R232, RZ, RZ, -R232 ;  /* 0x000000ffffe8a224 */ /* 0x000fe200078e0ae8 */
[----:B------:R-:W-:Y:S01]  /*208a0*/  ISETP.GE.AND P2, PT, R238, RZ, PT ;  /* 0x000000ffee00720c */ /* 0x000fe20003f46270 */
[----:B------:R-:W-:Y:S01]  /*208b0*/  @!P4 IMAD.MOV R236, RZ, RZ, -R236 ;  /* 0x000000ffffecc224 */ /* 0x000fe200078e0aec */
[----:B------:R-:W-:Y:S01]  /*208c0*/  ISETP.GT.U32.AND P4, PT, R3, R240, PT ;  /* 0x000000f00300720c */ /* 0x000fe20003f84070 */
[----:B------:R-:W-:-:S04]  /*208d0*/  IMAD.HI.U32 R238, R4, R6, RZ ;  /* 0x0000000604ee7227 */ /* 0x000fc800078e00ff */
[--C-:B------:R-:W-:Y:S01]  /*208e0*/  @!P6 IMAD.IADD R235, R235, 0x1, -R3.reuse ;  /* 0x00000001ebebe824 */ /* 0x100fe200078e0a03 */
[----:B------:R-:W-:Y:S01]  /*208f0*/  ISETP.GE.AND P6, PT, R241, RZ, PT ;  /* 0x000000fff100720c */ /* 0x000fe20003fc6270 */
[----:B------:R-:W-:Y:S02]  /*20900*/  IMAD.MOV R238, RZ, RZ, -R238 ;  /* 0x000000ffffee7224 */ /* 0x000fe400078e0aee */
[--C-:B------:R-:W-:Y:S02]  /*20910*/  @!P1 IMAD.IADD R239, R239, 0x1, -R3.reuse ;  /* 0x00000001efef9824 */ /* 0x100fe400078e0a03 */
[C---:B------:R-:W-:Y:S02]  /*20920*/  IMAD R238, R3.reuse, R238, R6 ;  /* 0x000000ee03ee7224 */ /* 0x040fe400078e0206 */
[----:B------:R-:W-:Y:S01]  /*20930*/  @!P4 IMAD.IADD R240, R240, 0x1, -R3 ;  /* 0x00000001f0f0c824 */ /* 0x000fe200078e0a03 */
[C---:B------:R-:W-:Y:S02]  /*20940*/  ISETP.GT.U32.AND P1, PT, R3.reuse, R239, PT ;  /* 0x000000ef0300720c */ /* 0x040fe40003f24070 */
[C---:B------:R-:W-:Y:S01]  /*20950*/  ISETP.GT.U32.AND P0, PT, R3.reuse, R238, PT ;  /* 0x000000ee0300720c */ /* 0x040fe20003f04070 */
[----:B------:R-:W-:Y:S01]  /*20960*/  @!P3 IMAD.MOV R235, RZ, RZ, -R235 ;  /* 0x000000ffffebb224 */ /* 0x000fe200078e0aeb */
[----:B------:R-:W-:-:S02]  /*20970*/  ISETP.GT.U32.AND P3, PT, R3, R237, PT ;  /* 0x000000ed0300720c */ /* 0x000fc40003f64070 */
[----:B------:R-:W-:-:S07]  /*20980*/  ISETP.GT.U32.AND P4, PT, R3, R240, PT ;  /* 0x000000f00300720c */ /* 0x000fce0003f84070 */
[--C-:B------:R-:W-:Y:S02]  /*20990*/  @!P1 IMAD.IADD R239, R239, 0x1, -R3.reuse ;  /* 0x00000001efef9824 */ /* 0x100fe400078e0a03 */
[--C-:B------:R-:W-:Y:S02]  /*209a0*/  @!P0 IMAD.IADD R238, R238, 0x1, -R3.reuse ;  /* 0x00000001eeee8824 */ /* 0x100fe400078e0a03 */
[--C-:B------:R-:W-:Y:S01]  /*209b0*/  @!P3 IMAD.IADD R237, R237, 0x1, -R3.reuse ;  /* 0x00000001ededb824 */ /* 0x100fe200078e0a03 */
[----:B------:R-:W-:Y:S01]  /*209c0*/  ISETP.GE.AND P3, PT, R244, RZ, PT ;  /* 0x000000fff400720c */ /* 0x000fe20003f66270 */
[----:B------:R-:W-:Y:S01]  /*209d0*/  @!P4 IMAD.IADD R240, R240, 0x1, -R3 ;  /* 0x00000001f0f0c824 */ /* 0x000fe200078e0a03 */
[----:B------:R-:W-:-:S13]  /*209e0*/  ISETP.GT.U32.AND P0, PT, R3, R238, PT ;  /* 0x000000ee0300720c */ /* 0x000fda0003f04070 */
[----:B------:R-:W-:Y:S02]  /*209f0*/  @!P0 IMAD.IADD R238, R238, 0x1, -R3 ;  /* 0x00000001eeee8824 */ /* 0x000fe400078e0a03 */
[----:B------:R-:W-:Y:S01]  /*20a00*/  @!P2 IMAD.MOV R237, RZ, RZ, -R237 ;  /* 0x000000ffffeda224 */ /* 0x000fe200078e0aed */
[----:B--2---:R-:W-:Y:S02]  /*20a10*/  IABS R241, R251 ;  /* 0x000000fb00f17213 */ /* 0x004fe40000000000 */
[----:B---3--:R-:W-:-:S03]  /*20a20*/  IABS R242, R20 ;  /* 0x0000001400f27213 */ /* 0x008fc60000000000 */
[----:B------:R-:W-:Y:S01]  /*20a30*/  IMAD.HI.U32 R2, R4, R241, RZ ;  /* 0x000000f104027227 */ /* 0x000fe200078e00ff */
[----:B------:R-:W-:-:S03]  /*20a40*/  IABS R243, R19 ;  /* 0x0000001300f37213 */ /* 0x000fc60000000000 */
[----:B------:R-:W-:Y:S02]  /*20a50*/  IMAD.MOV R2, RZ, RZ, -R2 ;  /* 0x000000ffff027224 */ /* 0x000fe400078e0a02 */
[----:B------:R-:W-:-:S04]  /*20a60*/  IMAD.HI.U32 R5, R4, R242, RZ ;  /* 0x000000f204057227 */ /* 0x000fc800078e00ff */
[----:B------:R-:W-:Y:S02]  /*20a70*/  IMAD R241, R3, R2, R241 ;  /* 0x0000000203f17224 */ /* 0x000fe400078e02f1 */
[----:B------:R-:W-:-:S04]  /*20a80*/  IMAD.HI.U32 R6, R4, R243, RZ ;  /* 0x000000f304067227 */ /* 0x000fc800078e00ff */
[----:B------:R-:W-:Y:S02]  /*20a90*/  IMAD.MOV R2, RZ, RZ, -R5 ;  /* 0x000000ffff027224 */ /* 0x000fe400078e0a05 */
[----:B------:R-:W-:Y:S02]  /*20aa0*/  IMAD.MOV R5, RZ, RZ, -R6 ;  /* 0x000000ffff057224 */ /* 0x000fe400078e0a06 */
[C---:B------:R-:W-:Y:S02]  /*20ab0*/  IMAD R242, R3.reuse, R2, R242 ;  /* 0x0000000203f27224 */ /* 0x040fe400078e02f2 */
[----:B------:R-:W-:-:S03]  /*20ac0*/  IMAD R243, R3, R5, R243 ;  /* 0x0000000503f37224 */ /* 0x000fc600078e02f3 */
[C---:B------:R-:W-:Y:S02]  /*20ad0*/  ISETP.GT.U32.AND P1, PT, R3.reuse, R242, PT ;  /* 0x000000f20300720c */ /* 0x040fe40003f24070 */
[----:B------:R-:W-:Y:S02]  /*20ae0*/  ISETP.GT.U32.AND P4, PT, R3, R243, PT ;  /* 0x000000f30300720c */ /* 0x000fe40003f84070 */
[----:B------:R-:W-:-:S05]  /*20af0*/  IABS R244, R18 ;  /* 0x0000001200f47213 */ /* 0x000fca0000000000 */
[----:B------:R-:W-:Y:S01]  /*20b00*/  IMAD.HI.U32 R2, R4, R244, RZ ;  /* 0x000000f404027227 */ /* 0x000fe200078e00ff */
[----:B------:R-:W-:-:S03]  /*20b10*/  IABS R245, R17 ;  /* 0x0000001100f57213 */ /* 0x000fc60000000000 */
[--C-:B------:R-:W-:Y:S02]  /*20b20*/  @!P1 IMAD.IADD R242, R242, 0x1, -R3.reuse ;  /* 0x00000001f2f29824 */ /* 0x100fe400078e0a03 */
[----:B------:R-:W-:Y:S01]  /*20b30*/  IMAD.MOV R2, RZ, RZ, -R2 ;  /* 0x000000ffff027224 */ /* 0x000fe200078e0a02 */
[----:B------:R-:W-:Y:S01]  /*20b40*/  ISETP.GT.U32.AND P0, PT, R3, R241, PT ;  /* 0x000000f10300720c */ /* 0x000fe20003f04070 */
[----:B------:R-:W-:Y:S01]  /*20b50*/  @!P4 IMAD.IADD R243, R243, 0x1, -R3 ;  /* 0x00000001f3f3c824 */ /* 0x000fe200078e0a03 */
[C---:B------:R-:W-:Y:S01]  /*20b60*/  ISETP.GT.U32.AND P4, PT, R3.reuse, R242, PT ;  /* 0x000000f20300720c */ /* 0x040fe20003f84070 */
[----:B------:R-:W-:Y:S01]  /*20b70*/  IMAD R244, R3, R2, R244 ;  /* 0x0000000203f47224 */ /* 0x000fe200078e02f4 */
[----:B------:R-:W-:Y:S01]  /*20b80*/  IABS R247, R15 ;  /* 0x0000000f00f77213 */ /* 0x000fe20000000000 */
[----:B------:R-:W-:-:S04]  /*20b90*/  IMAD.HI.U32 R2, R4, R245, RZ ;  /* 0x000000f504027227 */ /* 0x000fc800078e00ff */
[----:B------:R-:W-:Y:S02]  /*20ba0*/  IMAD.MOV R2, RZ, RZ, -R2 ;  /* 0x000000ffff027224 */ /* 0x000fe400078e0a02 */
[----:B------:R-:W-:Y:S01]  /*20bb0*/  IMAD.HI.U32 R6, R4, R247, RZ ;  /* 0x000000f704067227 */ /* 0x000fe200078e00ff */
[----:B------:R-:W-:-:S03]  /*20bc0*/  IABS R248, R14 ;  /* 0x0000000e00f87213 */ /* 0x000fc60000000000 */
[----:B------:R-:W-:Y:S02]  /*20bd0*/  IMAD R245, R3, R2, R245 ;  /* 0x0000000203f57224 */ /* 0x000fe400078e02f5 */
[----:B------:R-:W-:Y:S02]  /*20be0*/  IMAD.MOV R2, RZ, RZ, -R6 ;  /* 0x000000ffff027224 */ /* 0x000fe400078e0a06 */
[--C-:B------:R-:W-:Y:S02]  /*20bf0*/  @!P0 IMAD.IADD R241, R241, 0x1, -R3.reuse ;  /* 0x00000001f1f18824 */ /* 0x100fe400078e0a03 */
[----:B------:R-:W-:Y:S01]  /*20c00*/  @!P4 IMAD.IADD R242, R242, 0x1, -R3 ;  /* 0x00000001f2f2c824 */ /* 0x000fe200078e0a03 */
[C---:B------:R-:W-:Y:S01]  /*20c10*/  ISETP.GT.U32.AND P4, PT, R3.reuse, R245, PT ;  /* 0x000000f50300720c */ /* 0x040fe20003f84070 */
[C---:B------:R-:W-:Y:S02]  /*20c20*/  IMAD R247, R3.reuse, R2, R247 ;  /* 0x0000000203f77224 */ /* 0x040fe400078e02f7 */
[----:B------:R-:W-:Y:S01]  /*20c30*/  IMAD.HI.U32 R2, R4, R248, RZ ;  /* 0x000000f804027227 */ /* 0x000fe200078e00ff */
[----:B------:R-:W-:-:S03]  /*20c40*/  ISETP.GT.U32.AND P1, PT, R3, R241, PT ;  /* 0x000000f10300720c */ /* 0x000fc60003f24070 */
[----:B------:R-:W-:Y:S01]  /*20c50*/  IMAD.MOV R2, RZ, RZ, -R2 ;  /* 0x000000ffff027224 */ /* 0x000fe200078e0a02 */
[----:B------:R-:W-:-:S03]  /*20c60*/  IABS R249, R13 ;  /* 0x0000000d00f97213 */ /* 0x000fc60000000000 */
[----:B------:R-:W-:Y:S02]  /*20c70*/  IMAD R248, R3, R2, R248 ;  /* 0x0000000203f87224 */ /* 0x000fe400078e02f8 */
[----:B------:R-:W-:Y:S01]  /*20c80*/  @!P4 IMAD.IADD R245, R245, 0x1, -R3 ;  /* 0x00000001f5f5c824 */ /* 0x000fe200078e0a03 */
[----:B------:R-:W-:Y:S01]  /*20c90*/  IABS R246, R16 ;  /* 0x0000001000f67213 */ /* 0x000fe20000000000 */
[----:B------:R-:W-:Y:S01]  /*20ca0*/  IMAD.HI.U32 R2, R4, R249, RZ ;  /* 0x000000f904027227 */ /* 0x000fe200078e00ff */
[----:B------:R-:W-:-:S03]  /*20cb0*/  ISETP.GT.U32.AND P4, PT, R3, R248, PT ;  /* 0x000000f80300720c */ /* 0x000fc60003f84070 */
[----:B------:R-:W-:Y:S01]  /*20cc0*/  @!P1 IMAD.IADD R241, R241, 0x1, -R3 ;  /* 0x00000001f1f19824 */ /* 0x000fe200078e0a03 */
[C---:B------:R-:W-:Y:S01]  /*20cd0*/  ISETP.GT.U32.AND P1, PT, R3.reuse, R244, PT ;  /* 0x000000f40300720c */ /* 0x040fe20003f24070 */
[----:B------:R-:W-:Y:S02]  /*20ce0*/  IMAD.MOV R2, RZ, RZ, -R2 ;  /* 0x000000ffff027224 */ /* 0x000fe400078e0a02 */
[----:B------:R-:W-:Y:S01]  /*20cf0*/  IMAD.HI.U32 R5, R4, R246, RZ ;  /* 0x000000f604057227 */ /* 0x000fe200078e00ff */
[C---:B------:R-:W-:Y:S02]  /*20d00*/  ISETP.GT.U32.AND P2, PT, R3.reuse, R243, PT ;  /* 0x000000f30300720c */ /* 0x040fe40003f44070 */
[----:B------:R-:W-:Y:S01]  /*20d10*/  IABS R250, R12 ;  /* 0x0000000c00fa7213 */ /* 0x000fe20000000000 */
[----:B------:R-:W-:Y:S02]  /*20d20*/  IMAD R249, R3, R2, R249 ;  /* 0x0000000203f97224 */ /* 0x000fe400078e02f9 */
[----:B------:R-:W-:-:S02]  /*20d30*/  IMAD.MOV R5, RZ, RZ, -R5 ;  /* 0x000000ffff057224 */ /* 0x000fc400078e0a05 */
[----:B------:R-:W-:Y:S01]  /*20d40*/  @!P4 IMAD.IADD R248, R248, 0x1, -R3 ;  /* 0x00000001f8f8c824 */ /* 0x000fe200078e0a03 */
[C---:B------:R-:W-:Y:S01]  /*20d50*/  ISETP.GT.U32.AND P4, PT, R3.reuse, R249, PT ;  /* 0x000000f90300720c */ /* 0x040fe20003f84070 */
[----:B------:R-:W-:Y:S02]  /*20d60*/  IMAD R246, R3, R5, R246 ;  /* 0x0000000503f67224 */ /* 0x000fe400078e02f6 */
[----:B------:R-:W-:-:S04]  /*20d70*/  IMAD.HI.U32 R5, R4, R250, RZ ;  /* 0x000000fa04057227 */ /* 0x000fc800078e00ff */
[----:B------:R-:W-:Y:S01]  /*20d80*/  @!P1 IMAD.IADD R244, R244, 0x1, -R3 ;  /* 0x00000001f4f49824 */ /* 0x000fe200078e0a03 */
[----:B------:R-:W-:Y:S01]  /*20d90*/  ISETP.GT.U32.AND P1, PT, R3, R247, PT ;  /* 0x000000f70300720c */ /* 0x000fe20003f24070 */
[----:B------:R-:W-:Y:S01]  /*20da0*/  IMAD.MOV R5, RZ, RZ, -R5 ;  /* 0x000000ffff057224 */ /* 0x000fe200078e0a05 */
[----:B------:R-:W-:Y:S01]  /*20db0*/  ISETP.GE.AND P0, PT, R251, RZ, PT ;  /* 0x000000fffb00720c */ /* 0x000fe20003f06270 */
[--C-:B------:R-:W-:Y:S01]  /*20dc0*/  @!P2 IMAD.IADD R243, R243, 0x1, -R3.reuse ;  /* 0x00000001f3f3a824 */ /* 0x100fe200078e0a03 */
[----:B------:R-:W-:Y:S01]  /*20dd0*/  IABS R251, R252 ;  /* 0x000000fc00fb7213 */ /* 0x000fe20000000000 */
[C---:B------:R-:W-:Y:S01]  /*20de0*/  IMAD R250, R3.reuse, R5, R250 ;  /* 0x0000000503fa7224 */ /* 0x040fe200078e02fa */
[----:B------:R-:W-:Y:S01]  /*20df0*/  ISETP.GT.U32.AND P2, PT, R3, R246, PT ;  /* 0x000000f60300720c */ /* 0x000fe20003f44070 */
[----:B------:R-:W-:Y:S02]  /*20e00*/  @!P4 IMAD.IADD R249, R249, 0x1, -R3 ;  /* 0x00000001f9f9c824 */ /* 0x000fe400078e0a03 */
[----:B------:R-:W-:Y:S01]  /*20e10*/  IMAD.HI.U32 R6, R4, R251, RZ ;  /* 0x000000fb04067227 */ /* 0x000fe200078e00ff */
[----:B------:R-:W-:-:S03]  /*20e20*/  ISETP.GT.U32.AND P4, PT, R3, R250, PT ;  /* 0x000000fa0300720c */ /* 0x000fc60003f84070 */
[----:B------:R-:W-:Y:S02]  /*20e30*/  IMAD.MOV R6, RZ, RZ, -R6 ;  /* 0x000000ffff067224 */ /* 0x000fe400078e0a06 */
[----:B------:R-:W-:Y:S01]  /*20e40*/  @!P1 IMAD.IADD R247, R247, 0x1, -R3 ;  /* 0x00000001f7f79824 */ /* 0x000fe200078e0a03 */
[----:B------:R-:W-:Y:S02]  /*20e50*/  ISETP.GE.AND P1, PT, R19, RZ, PT ;  /* 0x000000ff1300720c */ /* 0x000fe40003f26270 */
[----:B------:R-:W-:Y:S01]  /*20e60*/  IABS R2, R11 ;  /* 0x0000000b00027213 */ /* 0x000fe20000000000 */
[----:B------:R-:W-:Y:S01]  /*20e70*/  IMAD R251, R3, R6, R251 ;  /* 0x0000000603fb7224 */ /* 0x000fe200078e02fb */
[----:B------:R-:W-:Y:S01]  /*20e80*/  IABS R5, R8 ;  /* 0x0000000800057213 */ /* 0x000fe20000000000 */
[----:B------:R-:W-:Y:S01]  /*20e90*/  @!P2 IMAD.IADD R246, R246, 0x1, -R3 ;  /* 0x00000001f6f6a824 */ /* 0x000fe200078e0a03 */
[----:B------:R-:W-:Y:S02]  /*20ea0*/  IABS R6, R0 ;  /* 0x0000000000067213 */ /* 0x000fe40000000000 */
[----:B------:R-:W-:Y:S01]  /*20eb0*/  ISETP.GE.AND P2, PT, R20, RZ, PT ;  /* 0x000000ff1400720c */ /* 0x000fe20003f46270 */
[----:B------:R-:W-:Y:S01]  /*20ec0*/  IMAD.HI.U32 R20, R4, R2, RZ ;  /* 0x0000000204147227 */ /* 0x000fe200078e00ff */
[----:B------:R-:W-:-:S03]  /*20ed0*/  IABS R7, R10 ;  /* 0x0000000a00077213 */ /* 0x000fc60000000000 */
[----:B-1----:R-:W-:Y:S01]  /*20ee0*/  IMAD.HI.U32 R23, R4, R5, RZ ;  /* 0x0000000504177227 */ /* 0x002fe200078e00ff */
[----:B------:R-:W-:-:S03]  /*20ef0*/  IABS R19, R9 ;  /* 0x0000000900137213 */ /* 0x000fc60000000000 */
[----:B------:R-:W-:-:S04]  /*20f00*/  IMAD.HI.U32 R22, R4, R6, RZ ;  /* 0x0000000604167227 */ /* 0x000fc800078e00ff */
[----:B------:R-:W-:Y:S01]  /*20f10*/  @!P4 IMAD.IADD R250, R250, 0x1, -R3 ;  /* 0x00000001fafac824 */ /* 0x000fe200078e0a03 */
[----:B------:R-:W-:Y:S01]  /*20f20*/  ISETP.GT.U32.AND P4, PT, R3, R244, PT ;  /* 0x000000f40300720c */ /* 0x000fe20003f84070 */
[----:B------:R-:W-:-:S04]  /*20f30*/  IMAD.HI.U32 R21, R4, R7, RZ ;  /* 0x0000000704157227 */ /* 0x000fc800078e00ff */
[----:B------:R-:W-:Y:S02]  /*20f40*/  IMAD.MOV R20, RZ, RZ, -R20 ;  /* 0x000000ffff147224 */ /* 0x000fe400078e0a14 */
[----:B------:R-:W-:Y:S02]  /*20f50*/  IMAD.MOV R23, RZ, RZ, -R23 ;  /* 0x000000ffff177224 */ /* 0x000fe400078e0a17 */
[----:B------:R-:W-:Y:S02]  /*20f60*/  IMAD.MOV R22, RZ, RZ, -R22 ;  /* 0x000000ffff167224 */ /* 0x000fe400078e0a16 */
[----:B------:R-:W-:Y:S01]  /*20f70*/  @!P1 IMAD.MOV R243, RZ, RZ, -R243 ;  /* 0x000000fffff39224 */ /* 0x000fe200078e0af3 */
[C---:B------:R-:W-:Y:S01]  /*20f80*/  ISETP.GT.U32.AND P1, PT, R3.reuse, R249, PT ;  /* 0x000000f90300720c */ /* 0x040fe20003f24070 */
[----:B------:R-:W-:Y:S02]  /*20f90*/  IMAD.MOV R21, RZ, RZ, -R21 ;  /* 0x000000ffff157224 */ /* 0x000fe400078e0a15 */
[----:B------:R-:W-:-:S02]  /*20fa0*/  IMAD R2, R3, R20, R2 ;  /* 0x0000001403027224 */ /* 0x000fc400078e0202 */
[----:B------:R-:W-:-:S04]  /*20fb0*/  IMAD.HI.U32 R20, R4, R19, RZ ;  /* 0x0000001304147227 */ /* 0x000fc800078e00ff */
[C---:B------:R-:W-:Y:S02]  /*20fc0*/  IMAD R4, R3.reuse, R23, R5 ;  /* 0x0000001703047224 */ /* 0x040fe400078e0205 */
[C---:B------:R-:W-:Y:S02]  /*20fd0*/  IMAD R5, R3.reuse, R22, R6 ;  /* 0x0000001603057224 */ /* 0x040fe400078e0206 */
[C---:B------:R-:W-:Y:S02]  /*20fe0*/  IMAD R6, R3.reuse, R21, R7 ;  /* 0x0000001503067224 */ /* 0x040fe400078e0207 */
[----:B------:R-:W-:Y:S02]  /*20ff0*/  IMAD.MOV R7, RZ, RZ, -R20 ;  /* 0x000000ffff077224 */ /* 0x000fe400078e0a14 */
[----:B------:R-:W-:Y:S01]  /*21000*/  @!P4 IMAD.IADD R244, R244, 0x1, -R3 ;  /* 0x00000001f4f4c824 */ /* 0x000fe200078e0a03 */
[C---:B------:R-:W-:Y:S01]  /*21010*/  ISETP.GT.U32.AND P4, PT, R3.reuse, R251, PT ;  /* 0x000000fb0300720c */ /* 0x040fe20003f84070 */
[----:B------:R-:W-:-:S02]  /*21020*/  IMAD R7, R3, R7, R19 ;  /* 0x0000000703077224 */ /* 0x000fc400078e0213 */
[----:B------:R-:W-:Y:S02]  /*21030*/  @!P1 IMAD.IADD R249, R249, 0x1, -R3 ;  /* 0x00000001f9f99824 */ /* 0x000fe400078e0a03 */
[----:B------:R-:W-:Y:S01]  /*21040*/  @!P5 IMAD.MOV R238, RZ, RZ, -R238 ;  /* 0x000000ffffeed224 */ /* 0x000fe200078e0aee */
[C---:B------:R-:W-:Y:S02]  /*21050*/  ISETP.GT.U32.AND P1, PT, R3.reuse, R7, PT ;  /* 0x000000070300720c */ /* 0x040fe40003f24070 */
[C---:B------:R-:W-:Y:S01]  /*21060*/  ISETP.GT.U32.AND P5, PT, R3.reuse, R245, PT ;  /* 0x000000f50300720c */ /* 0x040fe20003fa4070 */
[----:B------:R-:W-:Y:S01]  /*21070*/  @!P3 IMAD.MOV R240, RZ, RZ, -R240 ;  /* 0x000000fffff0b224 */ /* 0x000fe200078e0af0 */
[----:B------:R-:W-:-:S03]  /*21080*/  ISETP.GT.U32.AND P3, PT, R3, R246, PT ;  /* 0x000000f60300720c */ /* 0x000fc60003f64070 */
[----:B------:R-:W-:-:S06]  /*21090*/  @!P4 IMAD.IADD R251, R251, 0x1, -R3 ;  /* 0x00000001fbfbc824 */ /* 0x000fcc00078e0a03 */
[--C-:B------:R-:W-:Y:S01]  /*210a0*/  @!P1 IMAD.IADD R7, R7, 0x1, -R3.reuse ;  /* 0x0000000107079824 */ /* 0x100fe200078e0a03 */
[----:B------:R-:W-:Y:S01]  /*210b0*/  ISETP.GT.U32.AND P1, PT, R3, R251, PT ;  /* 0x000000fb0300720c */ /* 0x000fe20003f24070 */
[--C-:B------:R-:W-:Y:S01]  /*210c0*/  @!P5 IMAD.IADD R245, R245, 0x1, -R3.reuse ;  /* 0x00000001f5f5d824 */ /* 0x100fe200078e0a03 */
[C---:B------:R-:W-:Y:S01]  /*210d0*/  ISETP.GT.U32.AND P5, PT, R3.reuse, R2, PT ;  /* 0x000000020300720c */ /* 0x040fe20003fa4070 */
[----:B------:R-:W-:Y:S01]  /*210e0*/  @!P3 IMAD.IADD R246, R246, 0x1, -R3 ;  /* 0x00000001f6f6b824 */ /* 0x000fe200078e0a03 */
[C---:B------:R-:W-:Y:S01]  /*210f0*/  ISETP.GT.U32.AND P3, PT, R3.reuse, R4, PT ;  /* 0x000000040300720c */ /* 0x040fe20003f64070 */
[----:B------:R-:W-:Y:S01]  /*21100*/  @!P0 IMAD.MOV R241, RZ, RZ, -R241 ;  /* 0x000000fffff18224 */ /* 0x000fe200078e0af1 */
[----:B------:R-:W-:-:S07]  /*21110*/  ISETP.GT.U32.AND P0, PT, R3, R247, PT ;  /* 0x000000f70300720c */ /* 0x000fce0003f04070 */
[--C-:B------:R-:W-:Y:S01]  /*21120*/  @!P1 IMAD.IADD R251, R251, 0x1, -R3.reuse ;  /* 0x00000001fbfb9824 */ /* 0x100fe200078e0a03 */
[----:B------:R-:W-:Y:S01]  /*21130*/  ISETP.GE.AND P1, PT, R252, RZ, PT ;  /* 0x000000fffc00720c */ /* 0x000fe20003f26270 */
[--C-:B------:R-:W-:Y:S01]  /*21140*/  @!P5 IMAD.IADD R2, R2, 0x1, -R3.reuse ;  /* 0x000000010202d824 */ /* 0x100fe200078e0a03 */
[----:B------:R-:W-:Y:S01]  /*21150*/  ISETP.GE.AND P5, PT, R16, RZ, PT ;  /* 0x000000ff1000720c */ /* 0x000fe20003fa6270 */
[----:B------:R-:W0:Y:S01]  /*21160*/  LDC R252, c[0x0][0x230] ;  /* 0x00008c00fffc7b82 */ /* 0x000e220000000800 */
[--C-:B------:R-:W-:Y:S02]  /*21170*/  @!P3 IMAD.IADD R4, R4, 0x1, -R3.reuse ;  /* 0x000000010404b824 */ /* 0x100fe400078e0a03 */
[----:B------:R-:W-:Y:S01]  /*21180*/  @!P2 IMAD.MOV R242, RZ, RZ, -R242 ;  /* 0x000000fffff2a224 */ /* 0x000fe200078e0af2 */
[----:B------:R-:W-:Y:S01]  /*21190*/  ISETP.GT.U32.AND P2, PT, R3, R248, PT ;  /* 0x000000f80300720c */ /* 0x000fe20003f44070 */
[----:B------:R-:W-:Y:S01]  /*211a0*/  @!P0 IMAD.IADD R247, R247, 0x1, -R3 ;  /* 0x00000001f7f78824 */ /* 0x000fe200078e0a03 */
[----:B------:R-:W-:-:S06]  /*211b0*/  ISETP.GT.U32.AND P0, PT, R3, R5, PT ;  /* 0x000000050300720c */ /* 0x000fcc0003f04070 */
[----:B------:R-:W-:Y:S01]  /*211c0*/  @!P5 IMAD.MOV R246, RZ, RZ, -R246 ;  /* 0x000000fffff6d224 */ /* 0x000fe200078e0af6 */
[C---:B------:R-:W-:Y:S01]  /*211d0*/  ISETP.GT.U32.AND P5, PT, R3.reuse, R4, PT ;  /* 0x000000040300720c */ /* 0x040fe20003fa4070 */
[----:B------:R-:W-:Y:S01]  /*211e0*/  @!P6 IMAD.MOV R239, RZ, RZ, -R239 ;  /* 0x000000ffffefe224 */ /* 0x000fe200078e0aef */
[C---:B------:R-:W-:Y:S02]  /*211f0*/  ISETP.GT.U32.AND P6, PT, R3.reuse, R250, PT ;  /* 0x000000fa0300720c */ /* 0x040fe40003fc4070 */
[----:B------:R-:W-:Y:S01]  /*21200*/  @!P2 IMAD.IADD R248, R248, 0x1, -R3 ;  /* 0x00000001f8f8a824 */ /* 0x000fe200078e0a03 */
[----:B------:R-:W-:Y:S01]  /*21210*/  ISETP.GT.U32.AND P2, PT, R3, R6, PT ;  /* 0x000000060300720c */ /* 0x000fe20003f44070 */
[----:B0-----:R-:W-:-:S07]  /*21220*/  VIADD R252, R252, 0x7f ;  /* 0x0000007ffcfc7836 */ /* 0x001fce0000000000 */
[--C-:B------:R-:W-:Y:S01]  /*21230*/  @!P5 IMAD.IADD R4, R4, 0x1, -R3.reuse ;  /* 0x000000010404d824 */ /* 0x100fe200078e0a03 */
[----:B------:R-:W-:Y:S02]  /*21240*/  ISETP.GE.AND P5, PT, R8, RZ, PT ;  /* 0x000000ff0800720c */ /* 0x000fe40003fa6270 */
[----:B------:R-:W-:Y:S01]  /*21250*/  SHF.R.S32.HI R8, RZ, 0x1f, R252 ;  /* 0x0000001fff087819 */ /* 0x000fe200000114fc */
[----:B------:R-:W-:Y:S01]  /*21260*/  @!P0 IMAD.IADD R5, R5, 0x1, -R3 ;  /* 0x0000000105058824 */ /* 0x000fe200078e0a03 */
[----:B------:R-:W-:Y:S02]  /*21270*/  ISETP.GE.AND P4, PT, R17, RZ, PT ;  /* 0x000000ff1100720c */ /* 0x000fe40003f86270 */
[----:B------:R-:W-:Y:S02]  /*21280*/  ISETP.GE.AND P3, PT, R15, RZ, PT ;  /* 0x000000ff0f00720c */ /* 0x000fe40003f66270 */
[----:B------:R-:W-:Y:S02]  /*21290*/  ISETP.GE.AND P0, PT, R14, RZ, PT ;  /* 0x000000ff0e00720c */ /* 0x000fe40003f06270 */
[----:B------:R-:W-:-:S02]  /*212a0*/  LEA.HI R8, R8, R252, RZ, 0x7 ;  /* 0x000000fc08087211 */ /* 0x000fc400078f38ff */
[----:B------:R-:W0:Y:S01]  /*212b0*/  S2R R252, SR_TID.X ;  /* 0x0000000000fc7919 */ /* 0x000e220000002100 */
[----:B------:R-:W-:Y:S01]  /*212c0*/  @!P6 IMAD.IADD R250, R250, 0x1, -R3 ;  /* 0x00000001fafae824 */ /* 0x000fe200078e0a03 */
[----:B------:R1:W-:Y:S01]  /*212d0*/  STL [R1+0x1d58], R0 ;  /* 0x001d580001007387 */ /* 0x0003e20000100800 */
[----:B------:R-:W-:-:S03]  /*212e0*/  ISETP.GE.AND P6, PT, R18, RZ, PT ;  /* 0x000000ff1200720c */ /* 0x000fc60003fc6270 */
[----:B------:R-:W2:Y:S01]  /*212f0*/  LDL.LU R21, [R1+0x5e8] ;  /* 0x0005e80001157983 */ /* 0x000ea20000300800 */
[----:B------:R-:W-:Y:S01]  /*21300*/  @!P2 IMAD.IADD R6, R6, 0x1, -R3 ;  /* 0x000000010606a824 */ /* 0x000fe200078e0a03 */
[----:B------:R-:W-:Y:S02]  /*21310*/  ISETP.GE.AND P2, PT, R13, RZ, PT ;  /* 0x000000ff0d00720c */ /* 0x000fe40003f46270 */
[----:B------:R-:W3:Y:S01]  /*21320*/  LDL.LU R20, [R1+0x5e4] ;  /* 0x0005e40001147983 */ /* 0x000ee20000300800 */
[----:B------:R-:W-:Y:S01]  /*21330*/  @!P4 IMAD.MOV R245, RZ, RZ, -R245 ;  /* 0x000000fffff5c224 */ /* 0x000fe200078e0af5 */
[C---:B------:R-:W-:Y:S02]  /*21340*/  ISETP.GT.U32.AND P4, PT, R3.reuse, R2, PT ;  /* 0x000000020300720c */ /* 0x040fe40003f84070 */
[----:B------:R-:W4:Y:S01]  /*21350*/  LDL.LU R19, [R1+0x5dc] ;  /* 0x0005dc0001137983 */ /* 0x000f220000300800 */
[----:B------:R-:W-:Y:S01]  /*21360*/  @!P3 IMAD.MOV R247, RZ, RZ, -R247 ;  /* 0x000000fffff7b224 */ /* 0x000fe200078e0af7 */
[----:B------:R-:W-:-:S02]  /*21370*/  ISETP.GT.U32.AND P3, PT, R3, R5, PT ;  /* 0x000000050300720c */ /* 0x000fc40003f64070 */
[----:B------:R-:W4:Y:S01]  /*21380*/  LDL.LU R18, [R1+0x5d8] ;  /* 0x0005d80001127983 */ /* 0x000f220000300800 */
[----:B------:R-:W-:Y:S01]  /*21390*/  @!P0 IMAD.MOV R248, RZ, RZ, -R248 ;  /* 0x000000fffff88224 */ /* 0x000fe200078e0af8 */
[C---:B------:R-:W-:Y:S02]  /*213a0*/  ISETP.GT.U32.AND P0, PT, R3.reuse, R6, PT ;  /* 0x000000060300720c */ /* 0x040fe40003f04070 */
[----:B------:R-:W4:Y:S04]  /*213b0*/  LDL.LU R17, [R1+0x5cc] ;  /* 0x0005cc0001117983 */ /* 0x000f280000300800 */
[----:B------:R-:W4:Y:S04]  /*213c0*/  LDL.LU R16, [R1+0x5c8] ;  /* 0x0005c80001107983 */ /* 0x000f280000300800 */
[----:B------:R-:W4:Y:S01]  /*213d0*/  LDL.LU R15, [R1+0x5bc] ;  /* 0x0005bc00010f7983 */ /* 0x000f220000300800 */
[----:B------:R-:W-:Y:S01]  /*213e0*/  @!P6 IMAD.MOV R244, RZ, RZ, -R244 ;  /* 0x000000fffff4e224 */ /* 0x000fe200078e0af4 */
[----:B------:R-:W-:Y:S01]  /*213f0*/  ISETP.GE.AND P6, PT, R12, RZ, PT ;  /* 0x000000ff0c00720c */ /* 0x000fe20003fc6270 */
[----:B------:R-:W-:Y:S01]  /*21400*/  @!P2 IMAD.MOV R249, RZ, RZ, -R249 ;  /* 0x000000fffff9a224 */ /* 0x000fe200078e0af9 */
[----:B------:R-:W4:Y:S01]  /*21410*/  LDL.LU R14, [R1+0x5b8] ;  /* 0x0005b800010e7983 */ /* 0x000f220000300800 */
[----:B------:R-:W-:-:S03]  /*21420*/  ISETP.GT.U32.AND P2, PT, R3, R7, PT ;  /* 0x000000070300720c */ /* 0x000fc60003f44070 */
[----:B------:R-:W4:Y:S01]  /*21430*/  LDL.LU R13, [R1+0x5ac] ;  /* 0x0005ac00010d7983 */ /* 0x000f220000300800 */
[----:B------:R-:W-:-:S03]  /*21440*/  @!P4 IMAD.IADD R2, R2, 0x1, -R3 ;  /* 0x000000010202c824 */ /* 0x000fc600078e0a03 */
[----:B------:R-:W4:Y:S01]  /*21450*/  LDL.LU R12, [R1+0x5a8] ;  /* 0x0005a800010c7983 */ /* 0x000f220000300800 */
[----:B------:R-:W-:Y:S01]  /*21460*/  ISETP.GE.AND P4, PT, R11, RZ, PT ;  /* 0x000000ff0b00720c */ /* 0x000fe20003f86270 */
[--C-:B------:R-:W-:Y:S01]  /*21470*/  @!P3 IMAD.IADD R5, R5, 0x1, -R3.reuse ;  /* 0x000000010505b824 */ /* 0x100fe200078e0a03 */
[----:B------:R-:W-:Y:S01]  /*21480*/  ISETP.GE.AND P3, PT, R10, RZ, PT ;  /* 0x000000ff0a00720c */ /* 0x000fe20003f66270 */
[----:B------:R-:W-:Y:S01]  /*21490*/  @!P0 IMAD.IADD R6, R6, 0x1, -R3 ;  /* 0x0000000106068824 */ /* 0x000fe200078e0a03 */
[----:B------:R-:W4:Y:S01]  /*214a0*/  LDL.LU R11, [R1+0x5a0] ;  /* 0x0005a000010b7983 */ /* 0x000f220000300800 */
[----:B------:R-:W-:-:S03]  /*214b0*/  ISETP.GE.AND P0, PT, R9, RZ, PT ;  /* 0x000000ff0900720c */ /* 0x000fc60003f06270 */
[----:B------:R-:W4:Y:S04]  /*214c0*/  LDL.LU R10, [R1+0x598] ;  /* 0x00059800010a7983 */ /* 0x000f280000300800 */
[----:B------:R-:W4:Y:S01]  /*214d0*/  LDL.LU R9, [R1+0x594] ;  /* 0x0005940001097983 */ /* 0x000f220000300800 */
[----:B0-----:R-:W-:Y:S01]  /*214e0*/  LOP3.LUT R252, R252, 0x7f, RZ, 0xc0, !PT ;  /* 0x0000007ffcfc7812 */ /* 0x001fe200078ec0ff */
[----:B------:R-:W-:Y:S02]  /*214f0*/  @!P2 IMAD.IADD R7, R7, 0x1, -R3 ;  /* 0x000000010707a824 */ /* 0x000fe400078e0a03 */
[----:B------:R-:W4:Y:S01]  /*21500*/  LDL.LU R8, [R1+0x590] ;  /* 0x0005900001087983 */ /* 0x000f220000300800 */
[----:B------:R-:W-:Y:S01]  /*21510*/  ISETP.GE.AND P2, PT, R0, RZ, PT ;  /* 0x000000ff0000720c */ /* 0x000fe20003f46270 */
[----:B-1----:R-:W-:-:S02]  /*21520*/  IMAD R0, R252, UR5, RZ ;  /* 0x00000005fc007c24 */ /* 0x002fc4000f8e02ff */
[----:B------:R-:W4:Y:S01]  /*21530*/  LDL.LU R252, [R1+0x58c] ;  /* 0x00058c0001fc7983 */ /* 0x000f220000300800 */
[----:B------:R-:W-:Y:S02]  /*21540*/  @!P6 IMAD.MOV R250, RZ, RZ, -R250 ;  /* 0x000000fffffae224 */ /* 0x000fe400078e0afa */
[----:B------:R-:W-:Y:S01]  /*21550*/  @!P1 IMAD.MOV R251, RZ, RZ, -R251 ;  /* 0x000000fffffb9224 */ /* 0x000fe200078e0afb */
[----:B------:R-:W-:Y:S01]  /*21560*/  IADD3 R3, P6, R0, UR8, RZ ;  /* 0x0000000800037c10 */ /* 0x000fe2000ffde0ff */
[----:B------:R-:W-:Y:S01]  /*21570*/  @!P4 IMAD.MOV R2, RZ, RZ, -R2 ;  /* 0x000000ffff02c224 */ /* 0x000fe200078e0a02 */
[----:B------:R-:W-:Y:S01]  /*21580*/  ISETP.NE.AND P1, PT, R125, RZ, PT ;  /* 0x000000ff7d00720c */ /* 0x000fe20003f25270 */
[----:B------:R-:W-:Y:S01]  /*21590*/  ULDC UR8, c[0x0][0x234] ;  /* 0x00008d0000087ab9 */ /* 0x000fe20000000800 */
[----:B------:R-:W-:Y:S01]  /*215a0*/  LOP3.LUT R125, RZ, R125, RZ, 0x33, !PT ;  /* 0x0000007dff7d7212 */ /* 0x000fe200078e33ff */
[----:B------:R2:W-:Y:S03]  /*215b0*/  STL [R1+0x1d64], R3 ;  /* 0x001d640301007387 */ /* 0x0005e60000100800 */
[----:B--2---:R-:W-:-:S02]  /*215c0*/  SEL R3, R125, R21, !P1 ;  /* 0x000000157d037207 */ /* 0x004fc40004800000 */
[----:B---3--:R-:W-:-:S03]  /*215d0*/  SEL R20, R125, R20, !P1 ;  /* 0x000000147d147207 */ /* 0x008fc60004800000 */
[----:B------:R0:W-:Y:S01]  /*215e0*/  STL [R1+0xcc], R3 ;  /* 0x0000cc0301007387 */ /* 0x0001e20000100800 */
[----:B----4-:R-:W-:-:S03]  /*215f0*/  SEL R19, R125, R19, !P1 ;  /* 0x000000137d137207 */ /* 0x010fc60004800000 */
[----:B------:R-:W-:Y:S01]  /*21600*/  STL [R1+0xd4], R20 ;  /* 0x0000d41401007387 */ /* 0x000fe20000100800 */
[----:B0-----:R-:W-:-:S03]  /*21610*/  SEL R3, R125, R18, !P1 ;  /* 0x000000127d037207 */ /* 0x001fc60004800000 */
[----:B------:R-:W-:Y:S01]  /*21620*/  STL [R1+0xf0], R19 ;  /* 0x0000f01301007387 */ /* 0x000fe20000100800 */
[C---:B------:R-:W-:Y:S02]  /*21630*/  SEL R17, R125.reuse, R17, !P1 ;  /* 0x000000117d117207 */ /* 0x040fe40004800000 */
[C---:B------:R-:W-:Y:S01]  /*21640*/  SEL R16, R125.reuse, R16, !P1 ;  /* 0x000000107d107207 */ /* 0x040fe20004800000 */
[----:B------:R0:W-:Y:S04]  /*21650*/  STL [R1+0xfc], R3 ;  /* 0x0000fc0301007387 */ /* 0x0001e80000100800 */
[----:B------:R-:W-:Y:S01]  /*21660*/  STL [R1+0x154], R17 ;  /* 0x0001541101007387 */ /* 0x000fe20000100800 */
[----:B0-----:R-:W-:-:S03]  /*21670*/  SEL R3, R125, R15, !P1 ;  /* 0x0000000f7d037207 */ /* 0x001fc60004800000 */
[----:B------:R-:W-:Y:S01]  /*21680*/  STL [R1+0x1e4], R16 ;  /* 0x0001e41001007387 */ /* 0x000fe20000100800 */
[C---:B------:R-:W-:Y:S02]  /*21690*/  SEL R14, R125.reuse, R14, !P1 ;  /* 0x0000000e7d0e7207 */ /* 0x040fe40004800000 */
[C---:B------:R-:W-:Y:S01]  /*216a0*/  SEL R13, R125.reuse, R13, !P1 ;  /* 0x0000000d7d0d7207 */ /* 0x040fe20004800000 */
[----:B------:R0:W-:Y:S04]  /*216b0*/  STL [R1+0x1ec], R3 ;  /* 0x0001ec0301007387 */ /* 0x0001e80000100800 */
[----:B------:R-:W-:Y:S01]  /*216c0*/  STL [R1+0x1fc], R14 ;  /* 0x0001fc0e01007387 */ /* 0x000fe20000100800 */
[C---:B------:R-:W-:Y:S02]  /*216d0*/  SEL R11, R125.reuse, R11, !P1 ;  /* 0x0000000b7d0b7207 */ /* 0x040fe40004800000 */
[C---:B0-----:R-:W-:Y:S01]  /*216e0*/  SEL R3, R125.reuse, R12, !P1 ;  /* 0x0000000c7d037207 */ /* 0x041fe20004800000 */
[----:B------:R-:W-:Y:S01]  /*216f0*/  STL [R1+0x214], R13 ;  /* 0x0002140d01007387 */ /* 0x000fe20000100800 */
[----:B------:R-:W-:-:S03]  /*21700*/  SEL R10, R125, R10, !P1 ;  /* 0x0000000a7d0a7207 */ /* 0x000fc60004800000 */
[----:B------:R0:W-:Y:S04]  /*21710*/  STL [R1+0x254], R3 ;  /* 0x0002540301007387 */ /* 0x0001e80000100800 */
[----:B------:R-:W-:Y:S01]  /*21720*/  STL [R1+0x25c], R11 ;  /* 0x00025c0b01007387 */ /* 0x000fe20000100800 */
[----:B0-----:R-:W-:-:S03]  /*21730*/  SEL R3, R125, R9, !P1 ;  /* 0x000000097d037207 */ /* 0x001fc60004800000 */
[----:B------:R-:W-:Y:S01]  /*21740*/  STL [R1+0x260], R10 ;  /* 0x0002600a01007387 */ /* 0x000fe20000100800 */
[----:B------:R-:W-:-:S03]  /*21750*/  SEL R9, R125, R8, !P1 ;  /* 0x000000087d097207 */ /* 0x000fc60004800000 */
[----:B------:R0:W-:Y:S01]  /*21760*/  STL [R1+0x274], R3 ;  /* 0x0002740301007387 */ /* 0x0001e20000100800 */
[----:B------:R-:W-:-:S03]  /*21770*/  SEL R8, R125, R252, !P1 ;  /* 0x000000fc7d087207 */ /* 0x000fc60004800000 */
[----:B0-----:R-:W2:Y:S04]  /*21780*/  LDL.LU R3, [R1+0x584] ;  /* 0x0005840001037983 */ /* 0x001ea80000300800 */
[----:B------:R0:W-:Y:S04]  /*21790*/  STL [R1+0x28c], R9 ;  /* 0x00028c0901007387 */ /* 0x0001e80000100800 */
[----:B------:R-:W3:Y:S04]  /*217a0*/  LDL.LU R36, [R1+0x580] ;  /* 0x0005800001247983 */ /* 0x000ee80000300800 */
[----:B------:R1:W-:Y:S04]  /*217b0*/  STL [R1+0x29c], R8 ;  /* 0x00029c0801007387 */ /* 0x0003e80000100800 */
[----:B------:R-:W4:Y:S04]  /*217c0*/  LDL.LU R35, [R1+0x578] ;  /* 0x0005780001237983 */ /* 0x000f280000300800 */
        /* <DEDUP_REMOVED lines=25> */
[----:B0-----:R-:W4:Y:S04]  /*21960*/  LDL.LU R9, [R1+0x4cc] ;  /* 0x0004cc0001097983 */ /* 0x001f280000300800 */
[----:B-1----:R-:W4:Y:S04]  /*21970*/  LDL.LU R8, [R1+0x4c8] ;  /* 0x0004c80001087983 */ /* 0x002f280000300800 */
[----:B------:R-:W4:Y:S01]  /*21980*/  LDL.LU R252, [R1+0x41c] ;  /* 0x00041c0001fc7983 */ /* 0x000f220000300800 */
[----:B--2---:R-:W-:-:S05]  /*21990*/  SEL R3, R125, R3, !P1 ;  /* 0x000000037d037207 */ /* 0x004fca0004800000 */
[----:B------:R3:W-:Y:S02]  /*219a0*/  STL [R1+0x2a4], R3 ;  /* 0x0002a40301007387 */ /* 0x0007e40000100800 */
[C---:B---3--:R-:W-:Y:S02]  /*219b0*/  SEL R3, R125.reuse, R36, !P1 ;  /* 0x000000247d037207 */ /* 0x048fe40004800000 */
[C---:B----4-:R-:W-:Y:S02]  /*219c0*/  SEL R35, R125.reuse, R35, !P1 ;  /* 0x000000237d237207 */ /* 0x050fe40004800000 */
        /* <DEDUP_REMOVED lines=13> */
[----:B------:R0:W-:Y:S01]  /*21aa0*/  STL [R1+0x2f0], R3 ;  /* 0x0002f00301007387 */ /* 0x0001e20000100800 */
[----:B------:R-:W-:-:S03]  /*21ab0*/  SEL R26, R125, R26, !P1 ;  /* 0x0000001a7d1a7207 */ /* 0x000fc60004800000 */
[----:B------:R-:W-:Y:S01]  /*21ac0*/  STL [R1+0x314], R29 ;  /* 0x0003141d01007387 */ /* 0x000fe20000100800 */
[C---:B------:R-:W-:Y:S02]  /*21ad0*/  SEL R25, R125.reuse, R25, !P1 ;  /* 0x000000197d197207 */ /* 0x040fe40004800000 */
[C---:B0-----:R-:W-:Y:S01]  /*21ae0*/  SEL R3, R125.reuse, R27, !P1 ;  /* 0x0000001b7d037207 */ /* 0x041fe20004800000 */
[----:B------:R-:W-:Y:S04]  /*21af0*/  STL [R1+0x320], R28 ;  /* 0x0003201c01007387 */ /* 0x000fe80000100800 */
        /* <DEDUP_REMOVED lines=499> */
[C---:B------:R-:W-:Y:S02]  /*23a30*/  SEL R9, R125.reuse, R8, !P1 ;  /* 0x000000087d097207 */ /* 0x040fe40004800000 */
[C---:B------:R-:W-:Y:S01]  /*23a40*/  SEL R8, R125.reuse, R252, !P1 ;  /* 0x000000fc7d087207 */ /* 0x040fe20004800000 */
[----:B------:R0:W-:Y:S04]  /*23a50*/  STL [R1+0x39c], R3 ;  /* 0x00039c0301007387 */ /* 0x0001e80000100800 */
        /* <DEDUP_REMOVED lines=34> */
[----:B------:R0:W-:Y:S01]  /*23c80*/  STL [R1+0x380], R3 ;  /* 0x0003800301007387 */ /* 0x0001e20000100800 */
[C---:B---3--:R-:W-:Y:S02]  /*23c90*/  SEL R36, R125.reuse, R36, !P1 ;  /* 0x000000247d247207 */ /* 0x048fe40004800000 */
[----:B----4-:R-:W-:-:S03]  /*23ca0*/  SEL R35, R125, R35, !P1 ;  /* 0x000000237d237207 */ /* 0x010fc60004800000 */
[----:B------:R-:W-:Y:S01]  /*23cb0*/  STL [R1+0x378], R36 ;  /* 0x0003782401007387 */ /* 0x000fe20000100800 */
[----:B0-----:R-:W-:-:S03]  /*23cc0*/  SEL R3, R125, R34, !P1 ;  /* 0x000000227d037207 */ /* 0x001fc60004800000 */
[----:B------:R-:W-:Y:S01]  /*23cd0*/  STL [R1+0x36c], R35 ;  /* 0x00036c2301007387 */ /* 0x000fe20000100800 */
[----:B------:R-:W-:-:S03]  /*23ce0*/  SEL R33, R125, R33, !P1 ;  /* 0x000000217d217207 */ /* 0x000fc60004800000 */
[----:B------:R0:W-:Y:S01]  /*23cf0*/  STL [R1+0x360], R3 ;  /* 0x0003600301007387 */ /* 0x0001e20000100800 */
[----:B------:R-:W-:-:S03]  /*23d00*/  SEL R32, R125, R32, !P1 ;  /* 0x000000207d207207 */ /* 0x000fc60004800000 */
        /* <DEDUP_REMOVED lines=45> */
[----:B0-----:R-:W-:-:S03]  /*23fe0*/  SEL R3, R125, R10, !P1 ;  /* 0x0000000a7d037207 */ /* 0x001fc60004800000 */
[----:B------:R-:W-:Y:S04]  /*23ff0*/  STL [R1+0x2a8], R11 ;  /* 0x0002a80b01007387 */ /* 0x000fe80000100800 */
[----:B------:R0:W-:Y:S04]  /*24000*/  STL [R1+0x2a0], R3 ;  /* 0x0002a00301007387 */ /* 0x0001e80000100800 */
[----:B------:R1:W-:Y:S04]  /*24010*/  STL [R1+0x298], R9 ;  /* 0x0002980901007387 */ /* 0x0003e80000100800 */
[----:B------:R-:W2:Y:S01]  /*24020*/  LDL.LU R36, [R1+0x78] ;  /* 0x0000780001247983 */ /* 0x000ea20000300800 */
[----:B0-----:R-:W-:-:S03]  /*24030*/  SEL R3, R125, R252, !P1 ;  /* 0x000000fc7d037207 */ /* 0x001fc60004800000 */
[----:B------:R0:W-:Y:S04]  /*24040*/  STL [R1+0x290], R8 ;  /* 0x0002900801007387 */ /* 0x0001e80000100800 */
[----:B------:R-:W3:Y:S04]  /*24050*/  LDL.LU R35, [R1+0x74] ;  /* 0x0000740001237983 */ /* 0x000ee80000300800 */
[----:B------:R4:W-:Y:S04]  /*24060*/  STL [R1+0x288], R3 ;  /* 0x0002880301007387 */ /* 0x0009e80000100800 */
        /* <DEDUP_REMOVED lines=25> */
[----:B-1----:R-:W3:Y:S04]  /*24200*/  LDL.LU R9, [R1+0xc] ;  /* 0x00000c0001097983 */ /* 0x002ee80000300800 */
[----:B0-----:R-:W3:Y:S04]  /*24210*/  LDL.LU R8, [R1+0x8] ;  /* 0x0000080001087983 */ /* 0x001ee80000300800 */
[----:B------:R-:W3:Y:S04]  /*24220*/  LDL.LU R252, [R1+0x4] ;  /* 0x0000040001fc7983 */ /* 0x000ee80000300800 */
[----:B----4-:R-:W4:Y:S01]  /*24230*/  LDL.LU R3, [R1] ;  /* 0x0000000001037983 */ /* 0x010f220000300800 */
[----:B--2---:R-:W-:-:S05]  /*24240*/  SEL R36, R125, R36, !P1 ;  /* 0x000000247d247207 */ /* 0x004fca0004800000 */
[----:B------:R0:W-:Y:S01]  /*24250*/  STL [R1+0x27c], R36 ;  /* 0x00027c2401007387 */ /* 0x0001e20000100800 */
[----:B---3--:R-:W-:-:S03]  /*24260*/  SEL R35, R125, R35, !P1 ;  /* 0x000000237d237207 */ /* 0x008fc60004800000 */
[----:B0-----:R-:W2:Y:S01]  /*24270*/  LDL.LU R36, [R1+0x1e50] ;  /* 0x001e500001247983 */ /* 0x001ea20000300800 */
[----:B------:R-:W-:-:S03]  /*24280*/  SEL R34, R125, R34, !P1 ;  /* 0x000000227d227207 */ /* 0x000fc60004800000 */
[----:B------:R0:W-:Y:S01]  /*24290*/  STL [R1+0x278], R35 ;  /* 0x0002782301007387 */ /* 0x0001e20000100800 */
[C---:B------:R-:W-:Y:S02]  /*242a0*/  SEL R33, R125.reuse, R33, !P1 ;  /* 0x000000217d217207 */ /* 0x040fe40004800000 */
[C---:B------:R-:W-:Y:S01]  /*242b0*/  SEL R32, R125.reuse, R32, !P1 ;  /* 0x000000207d207207 */ /* 0x040fe20004800000 */
[----:B0-----:R-:W3:Y:S01]  /*242c0*/  LDL.LU R35, [R1+0x1e4c] ;  /* 0x001e4c0001237983 */ /* 0x001ee20000300800 */
[----:B------:R-:W-:-:S03]  /*242d0*/  SEL R31, R125, R31, !P1 ;  /* 0x0000001f7d1f7207 */ /* 0x000fc60004800000 */
[----:B------:R0:W-:Y:S01]  /*242e0*/  STL [R1+0x270], R34 ;  /* 0x0002702201007387 */ /* 0x0001e20000100800 */
[C---:B------:R-:W-:Y:S02]  /*242f0*/  SEL R30, R125.reuse, R30, !P1 ;  /* 0x0000001e7d1e7207 */ /* 0x040fe40004800000 */
[C---:B------:R-:W-:Y:S01]  /*24300*/  SEL R29, R125.reuse, R29, !P1 ;  /* 0x0000001d7d1d7207 */ /* 0x040fe20004800000 */
[----:B0-----:R-:W2:Y:S04]  /*24310*/  LDL.LU R34, [R1+0x1e48] ;  /* 0x001e480001227983 */ /* 0x001ea80000300800 */
[----:B------:R0:W-:Y:S01]  /*24320*/  STL [R1+0x268], R33 ;  /* 0x0002682101007387 */ /* 0x0001e20000100800 */
[C---:B------:R-:W-:Y:S02]  /*24330*/  SEL R28, R125.reuse, R28, !P1 ;  /* 0x0000001c7d1c7207 */ /* 0x040fe40004800000 */
[C---:B------:R-:W-:Y:S01]  /*24340*/  SEL R27, R125.reuse, R27, !P1 ;  /* 0x0000001b7d1b7207 */ /* 0x040fe20004800000 */
[----:B0-----:R-:W3:Y:S04]  /*24350*/  LDL.LU R33, [R1+0x1e44] ;  /* 0x001e440001217983 */ /* 0x001ee80000300800 */
[----:B------:R0:W-:Y:S01]  /*24360*/  STL [R1+0x264], R32 ;  /* 0x0002642001007387 */ /* 0x0001e20000100800 */
[----:B------:R-:W-:-:S03]  /*24370*/  SEL R26, R125, R26, !P1 ;  /* 0x0000001a7d1a7207 */ /* 0x000fc60004800000 */
[----:B0-----:R-:W2:Y:S04]  /*24380*/  LDL.LU R32, [R1+0x1e40] ;  /* 0x001e400001207983 */ /* 0x001ea80000300800 */
[----:B------:R0:W-:Y:S01]  /*24390*/  STL [R1+0x258], R31 ;  /* 0x0002581f01007387 */ /* 0x0001e20000100800 */
[----:B------:R-:W-:-:S03]  /*243a0*/  SEL R25, R125, R25, !P1 ;  /* 0x000000197d197207 */ /* 0x000fc60004800000 */
        /* <DEDUP_REMOVED lines=55> */
[----:B------:R0:W-:Y:S04]  /*24720*/  STL [R1+0x1e0], R12 ;  /* 0x0001e00c01007387 */ /* 0x0001e80000100800 */
[----:B0-----:R-:W2:Y:S04]  /*24730*/  LDL.LU R12, [R1+0x1df0] ;  /* 0x001df000010c7983 */ /* 0x001ea80000300800 */
[----:B------:R0:W-:Y:S04]  /*24740*/  STL [R1+0x1dc], R11 ;  /* 0x0001dc0b01007387 */ /* 0x0001e80000100800 */
        /* <DEDUP_REMOVED lines=8> */
[----:B0-----:R-:W3:Y:S01]  /*247d0*/  LDL.LU R252, [R1+0x1ddc] ;  /* 0x001ddc0001fc7983 */ /* 0x001ee20000300800 */
[----:B----4-:R-:W-:-:S05]  /*247e0*/  SEL R3, R125, R3, !P1 ;  /* 0x000000037d037207 */ /* 0x010fca0004800000 */
[----:B------:R3:W-:Y:S01]  /*247f0*/  STL [R1+0x1c0], R3 ;  /* 0x0001c00301007387 */ /* 0x0007e20000100800 */
[C---:B------:R-:W-:Y:S02]  /*24800*/  SEL R84, R125.reuse, R84, !P1 ;  /* 0x000000547d547207 */ /* 0x040fe40004800000 */
[C---:B------:R-:W-:Y:S02]  /*24810*/  SEL R85, R125.reuse, R85, !P1 ;  /* 0x000000557d557207 */ /* 0x040fe40004800000 */
[C---:B------:R-:W-:Y:S02]  /*24820*/  SEL R86, R125.reuse, R86, !P1 ;  /* 0x000000567d567207 */ /* 0x040fe40004800000 */
[C---:B------:R-:W-:Y:S02]  /*24830*/  SEL R87, R125.reuse, R87, !P1 ;  /* 0x000000577d577207 */ /* 0x040fe40004800000 */
[C---:B------:R-:W-:Y:S02]  /*24840*/  SEL R88, R125.reuse, R88, !P1 ;  /* 0x000000587d587207 */ /* 0x040fe40004800000 */
[----:B------:R-:W-:-:S02]  /*24850*/  SEL R89, R125, R89, !P1 ;  /* 0x000000597d597207 */ /* 0x000fc40004800000 */
        /* <DEDUP_REMOVED lines=21> */
[C---:B---3--:R-:W-:Y:S02]  /*249b0*/  SEL R3, R125.reuse, R252, !P1 ;  /* 0x000000fc7d037207 */ /* 0x048fe40004800000 */
[C---:B--2---:R-:W-:Y:S02]  /*249c0*/  SEL R252, R125.reuse, R8, !P1 ;  /* 0x000000087dfc7207 */ /* 0x044fe40004800000 */
[C---:B------:R-:W-:Y:S01]  /*249d0*/  SEL R8, R125.reuse, R9, !P1 ;  /* 0x000000097d087207 */ /* 0x040fe20004800000 */
[----:B------:R0:W-:Y:S01]  /*249e0*/  STL [R1+0x1b8], R3 ;  /* 0x0001b80301007387 */ /* 0x0001e20000100800 */
[----:B------:R-:W-:-:S03]  /*249f0*/  SEL R9, R125, R11, !P1 ;  /* 0x0000000b7d097207 */ /* 0x000fc60004800000 */
[----:B------:R-:W-:Y:S01]  /*24a00*/  STL [R1+0x1b4], R252 ;  /* 0x0001b4fc01007387 */ /* 0x000fe20000100800 */
[----:B0-----:R-:W-:-:S03]  /*24a10*/  SEL R3, R125, R10, !P1 ;  /* 0x0000000a7d037207 */ /* 0x001fc60004800000 */
[----:B------:R0:W-:Y:S04]  /*24a20*/  STL [R1+0x1ac], R8 ;  /* 0x0001ac0801007387 */ /* 0x0001e80000100800 */
[----:B------:R1:W-:Y:S01]  /*24a30*/  STL [R1+0x1a8], R3 ;  /* 0x0001a80301007387 */ /* 0x0003e20000100800 */
[----:B0-----:R-:W-:-:S03]  /*24a40*/  SEL R8, R125, R12, !P1 ;  /* 0x0000000c7d087207 */ /* 0x001fc60004800000 */
[----:B------:R0:W-:Y:S01]  /*24a50*/  STL [R1+0x1a0], R9 ;  /* 0x0001a00901007387 */ /* 0x0001e20000100800 */
[----:B-1----:R-:W-:-:S03]  /*24a60*/  SEL R3, R125, R13, !P1 ;  /* 0x0000000d7d037207 */ /* 0x002fc60004800000 */
[----:B------:R1:W-:Y:S04]  /*24a70*/  STL [R1+0x19c], R8 ;  /* 0x00019c0801007387 */ /* 0x0003e80000100800 */
[----:B------:R2:W-:Y:S01]  /*24a80*/  STL [R1+0x198], R3 ;  /* 0x0001980301007387 */ /* 0x0005e20000100800 */
[C---:B0-----:R-:W-:Y:S02]  /*24a90*/  SEL R9, R125.reuse, R14, !P1 ;  /* 0x0000000e7d097207 */ /* 0x041fe40004800000 */
[----:B-1----:R-:W-:-:S03]  /*24aa0*/  SEL R8, R125, R15, !P1 ;  /* 0x0000000f7d087207 */ /* 0x002fc60004800000 */
[----:B------:R0:W-:Y:S01]  /*24ab0*/  STL [R1+0x190], R9 ;  /* 0x0001900901007387 */ /* 0x0001e20000100800 */
[----:B--2---:R-:W-:-:S03]  /*24ac0*/  SEL R3, R125, R16, !P1 ;  /* 0x000000107d037207 */ /* 0x004fc60004800000 */
        /* <DEDUP_REMOVED lines=126> */
[----:B------:R1:W-:Y:S01]  /*252b0*/  STL [R1+0x1c], R8 ;  /* 0x00001c0801007387 */ /* 0x0003e20000100800 */
[----:B------:R-:W-:-:S03]  /*252c0*/  SEL R252, R125, R83, !P1 ;  /* 0x000000537dfc7207 */ /* 0x000fc60004800000 */
[----:B------:R2:W-:Y:S01]  /*252d0*/  STL [R1+0x14], R3 ;  /* 0x0000140301007387 */ /* 0x0005e20000100800 */
[C---:B0-----:R-:W-:Y:S02]  /*252e0*/  SEL R9, R125.reuse, R80, !P1 ;  /* 0x000000507d097207 */ /* 0x041fe40004800000 */
[C---:B-1----:R-:W-:Y:S02]  /*252f0*/  SEL R8, R125.reuse, R81, !P1 ;  /* 0x000000517d087207 */ /* 0x042fe40004800000 */
[C---:B--2---:R-:W-:Y:S01]  /*25300*/  SEL R3, R125.reuse, R82, !P1 ;  /* 0x000000527d037207 */ /* 0x044fe20004800000 */
[----:B------:R0:W-:Y:S04]  /*25310*/  STL [R1+0x10], R9 ;  /* 0x0000100901007387 */ /* 0x0001e80000100800 */
[----:B------:R-:W-:Y:S04]  /*25320*/  STL [R1+0x1d68], R3 ;  /* 0x001d680301007387 */ /* 0x000fe80000100800 */
[----:B------:R1:W-:Y:S04]  /*25330*/  STL [R1+0x8], R8 ;  /* 0x0000080801007387 */ /* 0x0003e80000100800 */
[----:B------:R-:W-:Y:S04]  /*25340*/  STL [R1+0x1d6c], R252 ;  /* 0x001d6cfc01007387 */ /* 0x000fe80000100800 */
        /* <DEDUP_REMOVED lines=15> */
[----:B------:R2:W-:Y:S04]  /*25440*/  STL [R1+0x1dac], R99 ;  /* 0x001dac6301007387 */ /* 0x0005e80000100800 */
[----:B------:R-:W-:Y:S04]  /*25450*/  STL [R1+0x1db0], R100 ;  /* 0x001db06401007387 */ /* 0x000fe80000100800 */
[----:B------:R-:W-:Y:S04]  /*25460*/  STL [R1+0x1db4], R101 ;  /* 0x001db46501007387 */ /* 0x000fe80000100800 */
[----:B------:R-:W-:Y:S04]  /*25470*/  STL [R1+0x1db8], R102 ;  /* 0x001db86601007387 */ /* 0x000fe80000100800 */
[----:B------:R-:W-:Y:S04]  /*25480*/  STL [R1+0x1dbc], R103 ;  /* 0x001dbc6701007387 */ /* 0x000fe80000100800 */
[----:B------:R-:W-:Y:S04]  /*25490*/  STL [R1+0x1dc0], R104 ;  /* 0x001dc06801007387 */ /* 0x000fe80000100800 */
[----:B------:R-:W-:Y:S01]  /*254a0*/  STL [R1+0x1dc4], R105 ;  /* 0x001dc46901007387 */ /* 0x000fe20000100800 */
[----:B------:R-:W-:-:S03]  /*254b0*/  SEL R80, R125, R2, !P1 ;  /* 0x000000027d507207 */ /* 0x000fc60004800000 */
[----:B------:R-:W-:Y:S01]  /*254c0*/  STL [R1+0x1dc8], R106 ;  /* 0x001dc86a01007387 */ /* 0x000fe20000100800 */
[----:B------:R-:W-:Y:S01]  /*254d0*/  LEA.HI.X.SX32 R2, R0, UR9, 0x1, P6 ;  /* 0x0000000900027c11 */ /* 0x000fe2000b0f0eff */
[----:B------:R-:W-:Y:S02]  /*254e0*/  ULDC UR9, c[0x0][0x240] ;  /* 0x0000900000097ab9 */ /* 0x000fe40000000800 */
[----:B------:R-:W-:Y:S04]  /*254f0*/  STL [R1+0x1dcc], R107 ;  /* 0x001dcc6b01007387 */ /* 0x000fe80000100800 */
[----:B------:R-:W-:Y:S04]  /*25500*/  STL [R1+0x1dd0], R108 ;  /* 0x001dd06c01007387 */ /* 0x000fe80000100800 */
[----:B------:R-:W-:Y:S04]  /*25510*/  STL [R1+0x1dd4], R109 ;  /* 0x001dd46d01007387 */ /* 0x000fe80000100800 */
[----:B------:R-:W-:Y:S04]  /*25520*/  STL [R1+0x1dd8], R110 ;  /* 0x001dd86e01007387 */ /* 0x000fe80000100800 */
[----:B------:R-:W3:Y:S04]  /*25530*/  LDL.LU R0, [R1+0x600] ;  /* 0x0006000001007983 */ /* 0x000ee80000300800 */
[----:B------:R-:W4:Y:S04]  /*25540*/  LDL.LU R35, [R1+0xcc] ;  /* 0x0000cc0001237983 */ /* 0x000f280000300800 */
[----:B------:R-:W2:Y:S04]  /*25550*/  LDL.LU R34, [R1+0xd4] ;  /* 0x0000d40001227983 */ /* 0x000ea80000300800 */
        /* <DEDUP_REMOVED lines=24> */
[----:B0-----:R-:W2:Y:S04]  /*256e0*/  LDL.LU R9, [R1+0x3b0] ;  /* 0x0003b00001097983 */ /* 0x001ea80000300800 */
[----:B-1----:R-:W2:Y:S04]  /*256f0*/  LDL.LU R8, [R1+0x3c0] ;  /* 0x0003c00001087983 */ /* 0x002ea80000300800 */
[----:B------:R0:W-:Y:S01]  /*25700*/  STL [R1+0x1d60], R2 ;  /* 0x001d600201007387 */ /* 0x0001e20000100800 */
[----:B---3--:R-:W-:-:S05]  /*25710*/  IMAD R0, R0, UR8, RZ ;  /* 0x0000000800007c24 */ /* 0x008fca000f8e02ff */
[----:B------:R1:W-:Y:S01]  /*25720*/  STL [R1+0x1d5c], R0 ;  /* 0x001d5c0001007387 */ /* 0x0003e20000100800 */
[----:B----4-:R-:W-:-:S03]  /*25730*/  IMAD R79, R35, UR9, RZ ;  /* 0x00000009234f7c24 */ /* 0x010fc6000f8e02ff */
[----:B------:R-:W3:Y:S01]  /*25740*/  LDL.LU R38, [R1+0x3cc] ;  /* 0x0003cc0001267983 */ /* 0x000ee20000300800 */
[----:B--2---:R-:W-:-:S03]  /*25750*/  IMAD R78, R34, UR9, RZ ;  /* 0x00000009224e7c24 */ /* 0x004fc6000f8e02ff */
[----:B------:R-:W2:Y:S01]  /*25760*/  LDL.LU R37, [R1+0x3d4] ;  /* 0x0003d40001257983 */ /* 0x000ea20000300800 */
[----:B------:R-:W-:-:S03]  /*25770*/  IMAD R77, R33, UR9, RZ ;  /* 0x00000009214d7c24 */ /* 0x000fc6000f8e02ff */
[----:B------:R-:W4:Y:S01]  /*25780*/  LDL.LU R36, [R1+0x3d8] ;  /* 0x0003d80001247983 */ /* 0x000f220000300800 */
        /* <DEDUP_REMOVED lines=49> */
[----:B------:R-:W4:Y:S04]  /*25aa0*/  LDL.LU R11, [R1+0x44c] ;  /* 0x00044c00010b7983 */ /* 0x000f280000300800 */
[----:B------:R-:W4:Y:S04]  /*25ab0*/  LDL.LU R10, [R1+0x450] ;  /* 0x00045000010a7983 */ /* 0x000f280000300800 */
[----:B------:R-:W4:Y:S04]  /*25ac0*/  LDL.LU R9, [R1+0x454] ;  /* 0x0004540001097983 */ /* 0x000f280000300800 */
[----:B------:R-:W4:Y:S01]  /*25ad0*/  LDL.LU R8, [R1+0x458] ;  /* 0x0004580001087983 */ /* 0x000f220000300800 */
[----:B---3--:R-:W-:-:S02]  /*25ae0*/  IMAD R51, R38, UR9, RZ ;  /* 0x0000000926337c24 */ /* 0x008fc4000f8e02ff */
[----:B--2---:R-:W-:Y:S02]  /*25af0*/  IMAD R50, R37, UR9, RZ ;  /* 0x0000000925327c24 */ /* 0x004fe4000f8e02ff */
[----:B----4-:R-:W-:Y:S02]  /*25b00*/  IMAD R49, R36, UR9, RZ ;  /* 0x0000000924317c24 */ /* 0x010fe4000f8e02ff */
[----:B------:R-:W-:Y:S02]  /*25b10*/  IMAD R46, R33, UR9, RZ ;  /* 0x00000009212e7c24 */ /* 0x000fe4000f8e02ff */
[----:B------:R-:W-:Y:S02]  /*25b20*/  IMAD R45, R32, UR9, RZ ;  /* 0x00000009202d7c24 */ /* 0x000fe4000f8e02ff */
[----:B------:R-:W-:Y:S02]  /*25b30*/  IMAD R44, R31, UR9, RZ ;  /* 0x000000091f2c7c24 */ /* 0x000fe4000f8e02ff */
[----:B------:R-:W-:-:S02]  /*25b40*/  IMAD R43, R30, UR9, RZ ;  /* 0x000000091e2b7c24 */ /* 0x000fc4000f8e02ff */
[----:B------:R-:W-:Y:S02]  /*25b50*/  IMAD R42, R29, UR9, RZ ;  /* 0x000000091d2a7c24 */ /* 0x000fe4000f8e02ff */
[----:B------:R-:W-:Y:S02]  /*25b60*/  IMAD R41, R28, UR9, RZ ;  /* 0x000000091c297c24 */ /* 0x000fe4000f8e02ff */
        /* <DEDUP_REMOVED lines=8> */
[----:B------:R-:W2:Y:S01]  /*25bf0*/  LDL.LU R20, [R1+0x45c] ;  /* 0x00045c0001147983 */ /* 0x000ea20000300800 */
[----:B------:R-:W-:-:S03]  /*25c00*/  IMAD R32, R19, UR9, RZ ;  /* 0x0000000913207c24 */ /* 0x000fc6000f8e02ff */
[----:B------:R-:W3:Y:S01]  /*25c10*/  LDL.LU R19, [R1+0x464] ;  /* 0x0004640001137983 */ /* 0x000ee20000300800 */
        /* <DEDUP_REMOVED lines=14> */
[----:B------:R-:W-:Y:S02]  /*25d00*/  IMAD R35, R22, UR9, RZ ;  /* 0x0000000916237c24 */ /* 0x000fe4000f8e02ff */
[----:B------:R-:W-:Y:S02]  /*25d10*/  IMAD R24, R11, UR9, RZ ;  /* 0x000000090b187c24 */ /* 0x000fe4000f8e02ff */
[----:B------:R-:W4:Y:S01]  /*25d20*/  LDL.LU R11, [R1+0x484] ;  /* 0x00048400010b7983 */ /* 0x000f220000300800 */
[----:B------:R-:W-:Y:S02]  /*25d30*/  IMAD R23, R10, UR9, RZ ;  /* 0x000000090a177c24 */ /* 0x000fe4000f8e02ff */
[----:B------:R-:W-:Y:S01]  /*25d40*/  IMAD R34, R21, UR9, RZ ;  /* 0x0000000915227c24 */ /* 0x000fe2000f8e02ff */
[----:B------:R-:W4:Y:S01]  /*25d50*/  LDL.LU R10, [R1+0x488] ;  /* 0x00048800010a7983 */ /* 0x000f220000300800 */
[----:B------:R-:W-:-:S03]  /*25d60*/  IMAD R22, R9, UR9, RZ ;  /* 0x0000000909167c24 */ /* 0x000fc6000f8e02ff */
[----:B------:R-:W4:Y:S01]  /*25d70*/  LDL.LU R9, [R1+0x48c] ;  /* 0x00048c0001097983 */ /* 0x000f220000300800 */
[----:B------:R-:W-:-:S03]  /*25d80*/  IMAD R21, R8, UR9, RZ ;  /* 0x0000000908157c24 */ /* 0x000fc6000f8e02ff */
[----:B------:R-:W4:Y:S04]  /*25d90*/  LDL.LU R8, [R1+0x490] ;  /* 0x0004900001087983 */ /* 0x000f280000300800 */
[----:B------:R-:W2:Y:S04]  /*25da0*/  LDL.LU R99, [R1+0x494] ;  /* 0x0004940001637983 */ /* 0x000ea80000300800 */
[----:B------:R-:W3:Y:S04]  /*25db0*/  LDL.LU R98, [R1+0x498] ;  /* 0x0004980001627983 */ /* 0x000ee80000300800 */
[----:B------:R-:W4:Y:S04]  /*25dc0*/  LDL.LU R97, [R1+0x49c] ;  /* 0x00049c0001617983 */ /* 0x000f280000300800 */
[----:B------:R-:W4:Y:S04]  /*25dd0*/  LDL.LU R96, [R1+0x4a0] ;  /* 0x0004a00001607983 */ /* 0x000f280000300800 */
[----:B------:R-:W0:Y:S04]  /*25de0*/  LDL.LU R95, [R1+0x4a4] ;  /* 0x0004a400015f7983 */ /* 0x000e280000300800 */
[----:B------:R-:W2:Y:S04]  /*25df0*/  LDL.LU R94, [R1+0x4a8] ;  /* 0x0004a800015e7983 */ /* 0x000ea80000300800 */
[----:B------:R-:W1:Y:S04]  /*25e00*/  LDL.LU R93, [R1+0x4ac] ;  /* 0x0004ac00015d7983 */ /* 0x000e680000300800 */
[----:B------:R-:W3:Y:S04]  /*25e10*/  LDL.LU R92, [R1+0x4b0] ;  /* 0x0004b000015c7983 */ /* 0x000ee80000300800 */
        /* <DEDUP_REMOVED lines=9> */
[----:B------:R-:W4:Y:S01]  /*25eb0*/  LDL.LU R3, [R1+0x4c0] ;  /* 0x0004c00001037983 */ /* 0x000f220000300800 */
[----:B------:R-:W-:-:S02]  /*25ec0*/  @!P5 IMAD.MOV R4, RZ, RZ, -R4 ;  /* 0x000000ffff04d224 */ /* 0x000fc400078e0a04 */
[----:B------:R-:W-:Y:S02]  /*25ed0*/  @!P2 IMAD.MOV R5, RZ, RZ, -R5 ;  /* 0x000000ffff05a224 */ /* 0x000fe400078e0a05 */
[----:B------:R-:W-:Y:S02]  /*25ee0*/  @!P3 IMAD.MOV R6, RZ, RZ, -R6 ;  /* 0x000000ffff06b224 */ /* 0x000fe400078e0a06 */
[----:B------:R-:W-:Y:S01]  /*25ef0*/  @!P0 IMAD.MOV R7, RZ, RZ, -R7 ;  /* 0x000000ffff078224 */ /* 0x000fe200078e0a07 */
        /* <DEDUP_REMOVED lines=93> */
[----:B------:R-:W-:Y:S01]  /*264d0*/  SEL R205, R125, R205, !P1 ;  /* 0x000000cd7dcd7207 */ /* 0x000fe20004800000 */
[----:B0-----:R-:W-:-:S02]  /*264e0*/  IMAD R2, R95, UR9, RZ ;  /* 0x000000095f027c24 */ /* 0x001fc4000f8e02ff */
[----:B--2---:R-:W-:-:S03]  /*264f0*/  IMAD R94, R94, UR9, RZ ;  /* 0x000000095e5e7c24 */ /* 0x004fc6000f8e02ff */
[----:B------:R3:W-:Y:S01]  /*26500*/  STL [R1], R2 ;  /* 0x0000000201007387 */ /* 0x0007e20000100800 */
[----:B-1----:R-:W-:-:S03]  /*26510*/  IMAD R0, R93, UR9, RZ ;  /* 0x000000095d007c24 */ /* 0x002fc6000f8e02ff */
[----:B------:R-:W-:Y:S04]  /*26520*/  STL [R1+0xc], R94 ;  /* 0x00000c5e01007387 */ /* 0x000fe80000100800 */
[----:B------:R0:W-:Y:S01]  /*26530*/  STL [R1+0x18], R0 ;  /* 0x0000180001007387 */ /* 0x0001e20000100800 */
[----:B---3--:R-:W-:Y:S02]  /*26540*/  IMAD R2, R92, UR9, RZ ;  /* 0x000000095c027c24 */ /* 0x008fe4000f8e02ff */
[----:B----4-:R-:W-:-:S03]  /*26550*/  IMAD R91, R91, UR9, RZ ;  /* 0x000000095b5b7c24 */ /* 0x010fc6000f8e02ff */
[----:B------:R1:W-:Y:S01]  /*26560*/  STL [R1+0x24], R2 ;  /* 0x0000240201007387 */ /* 0x0003e20000100800 */
[----:B0-----:R-:W-:-:S03]  /*26570*/  IMAD R0, R90, UR9, RZ ;  /* 0x000000095a007c24 */ /* 0x001fc6000f8e02ff */
[----:B------:R-:W-:Y:S01]  /*26580*/  STL [R1+0x34], R91 ;  /* 0x0000345b01007387 */ /* 0x000fe20000100800 */
[----:B------:R-:W-:-:S03]  /*26590*/  IMAD R88, R88, UR9, RZ ;  /* 0x0000000958587c24 */ /* 0x000fc6000f8e02ff */
[----:B------:R0:W-:Y:S01]  /*265a0*/  STL [R1+0x3c], R0 ;  /* 0x00003c0001007387 */ /* 0x0001e20000100800 */
[----:B-1----:R-:W-:-:S05]  /*265b0*/  IMAD R2, R89, UR9, RZ ;  /* 0x0000000959027c24 */ /* 0x002fca000f8e02ff */
        /* <DEDUP_REMOVED lines=8> */
[----:B------:R-:W-:Y:S04]  /*26640*/  STL [R1+0x80], R85 ;  /* 0x0000805501007387 */ /* 0x000fe80000100800 */
[----:B------:R0:W-:Y:S01]  /*26650*/  STL [R1+0x8c], R0 ;  /* 0x00008c0001007387 */ /* 0x0001e20000100800 */
[----:B-1----:R-:W-:Y:S02]  /*26660*/  IMAD R2, R252, UR9, RZ ;  /* 0x00000009fc027c24 */ /* 0x002fe4000f8e02ff */
[----:B------:R-:W-:Y:S01]  /*26670*/  IMAD R3, R3, UR9, RZ ;  /* 0x0000000903037c24 */ /* 0x000fe2000f8e02ff */
[----:B0-----:R-:W2:Y:S04]  /*26680*/  LDL.LU R0, [R1+0x43c] ;  /* 0x00043c0001007983 */ /* 0x001ea80000300800 */
[----:B------:R0:W-:Y:S04]  /*26690*/  STL [R1+0x98], R2 ;  /* 0x0000980201007387 */ /* 0x0001e80000100800 */
[----:B0-----:R-:W3:Y:S04]  /*266a0*/  LDL.LU R2, [R1+0x3c4] ;  /* 0x0003c40001027983 */ /* 0x001ee80000300800 */
        /* <DEDUP_REMOVED lines=9> */
[----:B------:R-:W-:-:S03]  /*26740*/  SEL R206, R125, R206, !P1 ;  /* 0x000000ce7dce7207 */ /* 0x000fc60004800000 */
[----:B------:R-:W4:Y:S01]  /*26750*/  LDL.LU R102, [R1+0x5dc] ;  /* 0x0005dc0001667983 */ /* 0x000f220000300800 */
[C---:B------:R-:W-:Y:S02]  /*26760*/  SEL R207, R125.reuse, R207, !P1 ;  /* 0x000000cf7dcf7207 */ /* 0x040fe40004800000 */
[C---:B------:R-:W-:Y:S01]  /*26770*/  SEL R208, R125.reuse, R208, !P1 ;  /* 0x000000d07dd07207 */ /* 0x040fe20004800000 */
[----:B------:R-:W4:Y:S01]  /*26780*/  LDL.LU R101, [R1+0x5d8] ;  /* 0x0005d80001657983 */ /* 0x000f220000300800 */
[C---:B------:R-:W-:Y:S02]  /*26790*/  SEL R209, R125.reuse, R209, !P1 ;  /* 0x000000d17dd17207 */ /* 0x040fe40004800000 */
[C---:B------:R-:W-:Y:S01]  /*267a0*/  SEL R210, R125.reuse, R210, !P1 ;  /* 0x000000d27dd27207 */ /* 0x040fe20004800000 */
[----:B------:R-:W4:Y:S01]  /*267b0*/  LDL.LU R100, [R1+0x5d4] ;  /* 0x0005d40001647983 */ /* 0x000f220000300800 */
        /* <DEDUP_REMOVED lines=44> */
[----:B------:R-:W-:Y:S01]  /*26a80*/  SEL R125, R125, R7, !P1 ;  /* 0x000000077d7d7207 */ /* 0x000fe20004800000 */
[----:B------:R-:W-:Y:S02]  /*26a90*/  IMAD R7, R99, UR9, RZ ;  /* 0x0000000963077c24 */ /* 0x000fe4000f8e02ff */
[----:B------:R-:W4:Y:S01]  /*26aa0*/  LDL.LU R99, [R1+0x5d0] ;  /* 0x0005d00001637983 */ /* 0x000f220000300800 */
[----:B------:R-:W-:Y:S02]  /*26ab0*/  IMAD R6, R98, UR9, RZ ;  /* 0x0000000962067c24 */ /* 0x000fe4000f8e02ff */
[----:B------:R-:W-:Y:S01]  /*26ac0*/  IMAD R5, R97, UR9, RZ ;  /* 0x0000000961057c24 */ /* 0x000fe2000f8e02ff */
[----:B------:R-:W4:Y:S01]  /*26ad0*/  LDL.LU R98, [R1+0x5cc] ;  /* 0x0005cc0001627983 */ /* 0x000f220000300800 */
[----:B------:R-:W-:-:S03]  /*26ae0*/  IMAD R4, R96, UR9, RZ ;  /* 0x0000000960047c24 */ /* 0x000fc6000f8e02ff */
        /* <DEDUP_REMOVED lines=15> */
[----:B0-----:R-:W4:Y:S01]  /*26be0*/  LDL.LU R3, [R1+0x58c] ;  /* 0x00058c0001037983 */ /* 0x001f220000300800 */
[----:B--2---:R-:W-:-:S05]  /*26bf0*/  IMAD R0, R0, UR9, RZ ;  /* 0x0000000900007c24 */ /* 0x004fca000f8e02ff */
[----:B------:R3:W-:Y:S02]  /*26c00*/  STL [R1+0xb4], R0 ;  /* 0x0000b40001007387 */ /* 0x0007e40000100800 */
[----:B---3--:R-:W-:-:S05]  /*26c10*/  IMAD R0, R2, UR9, RZ ;  /* 0x0000000902007c24 */ /* 0x008fca000f8e02ff */
[----:B------:R0:W-:Y:S01]  /*26c20*/  STL [R1+0xbc], R0 ;  /* 0x0000bc0001007387 */ /* 0x0001e20000100800 */
[----:B----4-:R-:W-:Y:S02]  /*26c30*/  IMAD R2, R110, UR9, RZ ;  /* 0x000000096e027c24 */ /* 0x010fe4000f8e02ff */
[----:B------:R-:W-:-:S03]  /*26c40*/  IMAD R109, R109, UR9, RZ ;  /* 0x000000096d6d7c24 */ /* 0x000fc6000f8e02ff */
[----:B------:R1:W-:Y:S01]  /*26c50*/  STL [R1+0xcc], R2 ;  /* 0x0000cc0201007387 */ /* 0x0003e20000100800 */
[----:B0-----:R-:W-:-:S03]  /*26c60*/  IMAD R0, R108, UR9, RZ ;  /* 0x000000096c007c24 */ /* 0x001fc6000f8e02ff */
[----:B------:R-:W-:Y:S04]  /*26c70*/  STL [R1+0xd4], R109 ;  /* 0x0000d46d01007387 */ /* 0x000fe80000100800 */
[----:B------:R0:W-:Y:S01]  /*26c80*/  STL [R1+0xe4], R0 ;  /* 0x0000e40001007387 */ /* 0x0001e20000100800 */
[----:B-1----:R-:W-:Y:S02]  /*26c90*/  IMAD R2, R107, UR9, RZ ;  /* 0x000000096b027c24 */ /* 0x002fe4000f8e02ff */
[----:B------:R-:W-:-:S03]  /*26ca0*/  IMAD R106, R106, UR9, RZ ;  /* 0x000000096a6a7c24 */ /* 0x000fc6000f8e02ff */
        /* <DEDUP_REMOVED lines=12> */
[----:B------:R1:W-:Y:S04]  /*26d70*/  STL [R1+0x13c], R2 ;  /* 0x00013c0201007387 */ /* 0x0003e80000100800 */
[----:B------:R-:W-:Y:S01]  /*26d80*/  STL [R1+0x14c], R100 ;  /* 0x00014c6401007387 */ /* 0x000fe20000100800 */
[----:B0-----:R-:W-:Y:S02]  /*26d90*/  IMAD R0, R99, UR9, RZ ;  /* 0x0000000963007c24 */ /* 0x001fe4000f8e02ff */
[----:B-1----:R-:W-:-:S03]  /*26da0*/  IMAD R2, R98, UR9, RZ ;  /* 0x0000000962027c24 */ /* 0x002fc6000f8e02ff */
[----:B------:R0:W-:Y:S01]  /*26db0*/  STL [R1+0x154], R0 ;  /* 0x0001540001007387 */ /* 0x0001e20000100800 */
[----:B------:R-:W-:-:S03]  /*26dc0*/  IMAD R97, R97, UR9, RZ ;  /* 0x0000000961617c24 */ /* 0x000fc6000f8e02ff */
[----:B------:R1:W-:Y:S01]  /*26dd0*/  STL [R1+0x164], R2 ;  /* 0x0001640201007387 */ /* 0x0003e20000100800 */
[----:B0-----:R-:W-:-:S03]  /*26de0*/  IMAD R0, R96, UR9, RZ ;  /* 0x0000000960007c24 */ /* 0x001fc6000f8e02ff */
[----:B------:R-:W-:Y:S01]  /*26df0*/  STL [R1+0x170], R97 ;  /* 0x0001706101007387 */ /* 0x000fe20000100800 */
[----:B-1----:R-:W-:-:S03]  /*26e00*/  IMAD R2, R95, UR9, RZ ;  /* 0x000000095f027c24 */ /* 0x002fc6000f8e02ff */
[----:B------:R0:W-:Y:S01]  /*26e10*/  STL [R1+0x17c], R0 ;  /* 0x00017c0001007387 */ /* 0x0001e20000100800 */
[----:B------:R-:W-:-:S03]  /*26e20*/  IMAD R94, R94, UR9, RZ ;  /* 0x000000095e5e7c24 */ /* 0x000fc6000f8e02ff */
[----:B------:R1:W-:Y:S01]  /*26e30*/  STL [R1+0x188], R2 ;  /* 0x0001880201007387 */ /* 0x0003e20000100800 */
[----:B0-----:R-:W-:-:S03]  /*26e40*/  IMAD R0, R93, UR9, RZ ;  /* 0x000000095d007c24 */ /* 0x001fc6000f8e02ff */
[----:B------:R-:W-:Y:S01]  /*26e50*/  STL [R1+0x194], R94 ;  /* 0x0001945e01007387 */ /* 0x000fe20000100800 */
[----:B------:R-:W-:Y:S02]  /*26e60*/  IMAD R91, R91, UR9, RZ ;  /* 0x000000095b5b7c24 */ /* 0x000fe4000f8e02ff */
[----:B-1----:R-:W-:Y:S01]  /*26e70*/  IMAD R2, R92, UR9, RZ ;  /* 0x000000095c027c24 */ /* 0x002fe2000f8e02ff */
[----:B------:R0:W-:Y:S04]  /*26e80*/  STL [R1+0x1a4], R0 ;  /* 0x0001a40001007387 */ /* 0x0001e80000100800 */
        /* <DEDUP_REMOVED lines=15> */
[----:B-1----:R-:W-:-:S03]  /*26f80*/  IMAD R2, R252, UR9, RZ ;  /* 0x00000009fc027c24 */ /* 0x002fc6000f8e02ff */
[----:B------:R0:W-:Y:S01]  /*26f90*/  STL [R1+0x214], R0 ;  /* 0x0002140001007387 */ /* 0x0001e20000100800 */
[----:B------:R-:W-:-:S03]  /*26fa0*/  IMAD R3, R3, UR9, RZ ;  /* 0x0000000903037c24 */ /* 0x000fc6000f8e02ff */
        /* <DEDUP_REMOVED lines=68> */
[----:B-1----:R-:W-:Y:S02]  /*273f0*/  IMAD R2, R95, UR9, RZ ;  /* 0x000000095f027c24 */ /* 0x002fe4000f8e02ff */
        /* <DEDUP_REMOVED lines=433> */
[----:B----4-:R-:W-:-:S05]  /*28f10*/  IMAD R2, R110, UR9, RZ ;  /* 0x000000096e027c24 */ /* 0x010fca000f8e02ff */
[----:B------:R1:W-:Y:S01]  /*28f20*/  STL [R1+0x160], R2 ;  /* 0x0001600201007387 */ /* 0x0003e20000100800 */
[----:B0-----:R-:W-:Y:S02]  /*28f30*/  IMAD R0, R109, UR9, RZ ;  /* 0x000000096d007c24 */ /* 0x001fe4000f8e02ff */
[----:B------:R-:W-:-:S03]  /*28f40*/  IMAD R108, R108, UR9, RZ ;  /* 0x000000096c6c7c24 */ /* 0x000fc6000f8e02ff */
[----:B------:R0:W-:Y:S01]  /*28f50*/  STL [R1+0x15c], R0 ;  /* 0x00015c0001007387 */ /* 0x0001e20000100800 */
[----:B-1----:R-:W-:-:S03]  /*28f60*/  IMAD R2, R107, UR9, RZ ;  /* 0x000000096b027c24 */ /* 0x002fc6000f8e02ff */
[----:B------:R-:W-:Y:S01]  /*28f70*/  STL [R1+0x158], R108 ;  /* 0x0001586c01007387 */ /* 0x000fe20000100800 */
[----:B------:R-:W-:Y:S02]  /*28f80*/  IMAD R105, R105, UR9, RZ ;  /* 0x0000000969697c24 */ /* 0x000fe4000f8e02ff */
[----:B0-----:R-:W-:Y:S01]  /*28f90*/  IMAD R0, R106, UR9, RZ ;  /* 0x000000096a007c24 */ /* 0x001fe2000f8e02ff */
[----:B------:R0:W-:Y:S04]  /*28fa0*/  STL [R1+0x150], R2 ;  /* 0x0001500201007387 */ /* 0x0001e80000100800 */
[----:B------:R1:W-:Y:S01]  /*28fb0*/  STL [R1+0x148], R0 ;  /* 0x0001480001007387 */ /* 0x0003e20000100800 */
[----:B0-----:R-:W-:-:S03]  /*28fc0*/  IMAD R2, R104, UR9, RZ ;  /* 0x0000000968027c24 */ /* 0x001fc6000f8e02ff */
[----:B------:R-:W-:Y:S01]  /*28fd0*/  STL [R1+0x144], R105 ;  /* 0x0001446901007387 */ /* 0x000fe20000100800 */
[----:B-1----:R-:W-:-:S03]  /*28fe0*/  IMAD R0, R103, UR9, RZ ;  /* 0x0000000967007c24 */ /* 0x002fc6000f8e02ff */
[----:B------:R0:W-:Y:S01]  /*28ff0*/  STL [R1+0x140], R2 ;  /* 0x0001400201007387 */ /* 0x0001e20000100800 */
[----:B------:R-:W-:-:S03]  /*29000*/  IMAD R102, R102, UR9, RZ ;  /* 0x0000000966667c24 */ /* 0x000fc6000f8e02ff */
[----:B------:R1:W-:Y:S01]  /*29010*/  STL [R1+0x138], R0 ;  /* 0x0001380001007387 */ /* 0x0003e20000100800 */
[----:B------:R-:W-:Y:S02]  /*29020*/  IMAD R99, R99, UR9, RZ ;  /* 0x0000000963637c24 */ /* 0x000fe4000f8e02ff */
[----:B0-----:R-:W-:Y:S01]  /*29030*/  IMAD R2, R101, UR9, RZ ;  /* 0x0000000965027c24 */ /* 0x001fe2000f8e02ff */
[----:B------:R-:W-:Y:S01]  /*29040*/  STL [R1+0x134], R102 ;  /* 0x0001346601007387 */ /* 0x000fe20000100800 */
[----:B-1----:R-:W-:-:S03]  /*29050*/  IMAD R0, R100, UR9, RZ ;  /* 0x0000000964007c24 */ /* 0x002fc6000f8e02ff */
[----:B------:R0:W-:Y:S04]  /*29060*/  STL [R1+0x12c], R2 ;  /* 0x00012c0201007387 */ /* 0x0001e80000100800 */
        /* <DEDUP_REMOVED lines=23> */
[----:B------:R0:W-:Y:S01]  /*291e0*/  STL [R1+0xe8], R2 ;  /* 0x0000e80201007387 */ /* 0x0001e20000100800 */
[----:B------:R-:W-:-:S03]  /*291f0*/  IMAD R84, R84, UR9, RZ ;  /* 0x0000000954547c24 */ /* 0x000fc6000f8e02ff */
[----:B------:R1:W-:Y:S01]  /*29200*/  STL [R1+0xe0], R0 ;  /* 0x0000e00001007387 */ /* 0x0003e20000100800 */
[----:B0-----:R-:W-:-:S03]  /*29210*/  IMAD R2, R86, UR9, RZ ;  /* 0x0000000956027c24 */ /* 0x001fc6000f8e02ff */
[----:B------:R-:W-:Y:S01]  /*29220*/  STL [R1+0xdc], R87 ;  /* 0x0000dc5701007387 */ /* 0x000fe20000100800 */
[----:B-1----:R-:W-:-:S03]  /*29230*/  IMAD R0, R85, UR9, RZ ;  /* 0x0000000955007c24 */ /* 0x002fc6000f8e02ff */
[----:B------:R0:W-:Y:S04]  /*29240*/  STL [R1+0xd8], R2 ;  /* 0x0000d80201007387 */ /* 0x0001e80000100800 */
[----:B------:R1:W-:Y:S01]  /*29250*/  STL [R1+0xd0], R0 ;  /* 0x0000d00001007387 */ /* 0x0003e20000100800 */
[----:B0-----:R-:W-:-:S03]  /*29260*/  IMAD R2, R252, UR9, RZ ;  /* 0x00000009fc027c24 */ /* 0x001fc6000f8e02ff */
[----:B------:R0:W-:Y:S01]  /*29270*/  STL [R1+0xc8], R84 ;  /* 0x0000c85401007387 */ /* 0x0001e20000100800 */
[----:B-1----:R-:W-:-:S03]  /*29280*/  IMAD R0, R3, UR9, RZ ;  /* 0x0000000903007c24 */ /* 0x002fc6000f8e02ff */
[----:B------:R-:W2:Y:S04]  /*29290*/  LDL.LU R110, [R1+0xb8] ;  /* 0x0000b800016e7983 */ /* 0x000ea80000300800 */
[----:B------:R-:W-:Y:S04]  /*292a0*/  STL [R1+0xc4], R2 ;  /* 0x0000c40201007387 */ /* 0x000fe80000100800 */
        /* <DEDUP_REMOVED lines=27> */
[----:B------:R-:W4:Y:S04]  /*29460*/  LDL.LU R252, [R1+0x1c] ;  /* 0x00001c0001fc7983 */ /* 0x000f280000300800 */
[----:B------:R-:W4:Y:S04]  /*29470*/  LDL.LU R3, [R1+0x14] ;  /* 0x0000140001037983 */ /* 0x000f280000300800 */
[----:B-1----:R-:W4:Y:S04]  /*29480*/  LDL.LU R0, [R1+0x10] ;  /* 0x0000100001007983 */ /* 0x002f280000300800 */
[----:B------:R-:W4:Y:S01]  /*29490*/  LDL.LU R2, [R1+0x8] ;  /* 0x0000080001027983 */ /* 0x000f220000300800 */
[----:B--2---:R-:W-:-:S05]  /*294a0*/  IMAD R110, R110, UR9, RZ ;  /* 0x000000096e6e7c24 */ /* 0x004fca000f8e02ff */
[----:B------:R0:W-:Y:S01]  /*294b0*/  STL [R1+0xb8], R110 ;  /* 0x0000b86e01007387 */ /* 0x0001e20000100800 */
[----:B---3--:R-:W-:-:S03]  /*294c0*/  IMAD R109, R109, UR9, RZ ;  /* 0x000000096d6d7c24 */ /* 0x008fc6000f8e02ff */
[----:B0-----:R-:W2:Y:S01]  /*294d0*/  LDL.LU R110, [R1+0x1dd8] ;  /* 0x001dd800016e7983 */ /* 0x001ea20000300800 */
[----:B----4-:R-:W-:-:S03]  /*294e0*/  IMAD R108, R108, UR9, RZ ;  /* 0x000000096c6c7c24 */ /* 0x010fc6000f8e02ff */
[----:B------:R0:W-:Y:S01]  /*294f0*/  STL [R1+0xb0], R109 ;  /* 0x0000b06d01007387 */ /* 0x0001e20000100800 */
[----:B------:R-:W-:Y:S02]  /*29500*/  IMAD R107, R107, UR9, RZ ;  /* 0x000000096b6b7c24 */ /* 0x000fe4000f8e02ff */
[----:B------:R-:W-:Y:S01]  /*29510*/  IMAD R106, R106, UR9, RZ ;  /* 0x000000096a6a7c24 */ /* 0x000fe2000f8e02ff */
[----:B0-----:R-:W3:Y:S01]  /*29520*/  LDL.LU R109, [R1+0x1dd4] ;  /* 0x001dd400016d7983 */ /* 0x001ee20000300800 */
[----:B------:R-:W-:-:S03]  /*29530*/  IMAD R105, R105, UR9, RZ ;  /* 0x0000000969697c24 */ /* 0x000fc6000f8e02ff */
[----:B------:R0:W-:Y:S01]  /*29540*/  STL [R1+0xac], R108 ;  /* 0x0000ac6c01007387 */ /* 0x0001e20000100800 */
[----:B------:R-:W-:Y:S02]  /*29550*/  IMAD R104, R104, UR9, RZ ;  /* 0x0000000968687c24 */ /* 0x000fe4000f8e02ff */
[----:B------:R-:W-:Y:S01]  /*29560*/  IMAD R103, R103, UR9, RZ ;  /* 0x0000000967677c24 */ /* 0x000fe2000f8e02ff */
[----:B0-----:R-:W4:Y:S04]  /*29570*/  LDL.LU R108, [R1+0x1dd0] ;  /* 0x001dd000016c7983 */ /* 0x001f280000300800 */
[----:B------:R0:W-:Y:S01]  /*29580*/  STL [R1+0xa8], R107 ;  /* 0x0000a86b01007387 */ /* 0x0001e20000100800 */
[----:B------:R-:W-:Y:S02]  /*29590*/  IMAD R102, R102, UR9, RZ ;  /* 0x0000000966667c24 */ /* 0x000fe4000f8e02ff */
[----:B------:R-:W-:Y:S01]  /*295a0*/  IMAD R101, R101, UR9, RZ ;  /* 0x0000000965657c24 */ /* 0x000fe2000f8e02ff */
[----:B0-----:R-:W2:Y:S04]  /*295b0*/  LDL.LU R107, [R1+0x1dcc] ;  /* 0x001dcc00016b7983 */ /* 0x001ea80000300800 */
[----:B------:R0:W-:Y:S01]  /*295c0*/  STL [R1+0xa0], R106 ;  /* 0x0000a06a01007387 */ /* 0x0001e20000100800 */
[----:B------:R-:W-:-:S03]  /*295d0*/  IMAD R100, R100, UR9, RZ ;  /* 0x0000000964647c24 */ /* 0x000fc6000f8e02ff */
[----:B0-----:R-:W3:Y:S04]  /*295e0*/  LDL.LU R106, [R1+0x1dc8] ;  /* 0x001dc800016a7983 */ /* 0x001ee80000300800 */
[----:B------:R0:W-:Y:S01]  /*295f0*/  STL [R1+0x9c], R105 ;  /* 0x00009c6901007387 */ /* 0x0001e20000100800 */
[----:B------:R-:W-:-:S03]  /*29600*/  IMAD R99, R99, UR9, RZ ;  /* 0x0000000963637c24 */ /* 0x000fc6000f8e02ff */
[----:B0-----:R-:W4:Y:S04]  /*29610*/  LDL.LU R105, [R1+0x1dc4] ;  /* 0x001dc40001697983 */ /* 0x001f280000300800 */
[----:B------:R0:W-:Y:S01]  /*29620*/  STL [R1+0x94], R104 ;  /* 0x0000946801007387 */ /* 0x0001e20000100800 */
[----:B------:R-:W-:-:S03]  /*29630*/  IMAD R98, R98, UR9, RZ ;  /* 0x0000000962627c24 */ /* 0x000fc6000f8e02ff */
        /* <DEDUP_REMOVED lines=49> */
[----:B------:R0:W-:Y:S04]  /*29950*/  STL [R1+0x30], R87 ;  /* 0x0000305701007387 */ /* 0x0001e80000100800 */
[----:B0-----:R-:W4:Y:S04]  /*29960*/  LDL.LU R87, [R1+0x1d7c] ;  /* 0x001d7c0001577983 */ /* 0x001f280000300800 */
[----:B------:R0:W-:Y:S04]  /*29970*/  STL [R1+0x2c], R86 ;  /* 0x00002c5601007387 */ /* 0x0001e80000100800 */
[----:B0-----:R-:W2:Y:S04]  /*29980*/  LDL.LU R86, [R1+0x1d78] ;  /* 0x001d780001567983 */ /* 0x001ea80000300800 */
[----:B------:R0:W-:Y:S04]  /*29990*/  STL [R1+0x28], R85 ;  /* 0x0000285501007387 */ /* 0x0001e80000100800 */
[----:B0-----:R-:W3:Y:S04]  /*299a0*/  LDL.LU R85, [R1+0x1d74] ;  /* 0x001d740001557983 */ /* 0x001ee80000300800 */
[----:B------:R0:W-:Y:S04]  /*299b0*/  STL [R1+0x20], R84 ;  /* 0x0000205401007387 */ /* 0x0001e80000100800 */
[----:B0-----:R-:W4:Y:S04]  /*299c0*/  LDL.LU R84, [R1+0x1d70] ;  /* 0x001d700001547983 */ /* 0x001f280000300800 */
[----:B------:R0:W-:Y:S04]  /*299d0*/  STL [R1+0x1c], R252 ;  /* 0x00001cfc01007387 */ /* 0x0001e80000100800 */
[----:B0-----:R-:W2:Y:S04]  /*299e0*/  LDL.LU R252, [R1+0x1d6c] ;  /* 0x001d6c0001fc7983 */ /* 0x001ea80000300800 */
[----:B------:R0:W-:Y:S04]  /*299f0*/  STL [R1+0x14], R3 ;  /* 0x0000140301007387 */ /* 0x0001e80000100800 */
[----:B0-----:R-:W3:Y:S01]  /*29a00*/  LDL.LU R3, [R1+0x1d68] ;  /* 0x001d680001037983 */ /* 0x001ee20000300800 */
[----:B------:R-:W-:-:S05]  /*29a10*/  IMAD R0, R0, UR9, RZ ;  /* 0x0000000900007c24 */ /* 0x000fca000f8e02ff */
[----:B------:R3:W-:Y:S02]  /*29a20*/  STL [R1+0x10], R0 ;  /* 0x0000100001007387 */ /* 0x0007e40000100800 */
[----:B---3--:R-:W-:Y:S02]  /*29a30*/  IMAD R0, R3, UR9, RZ ;  /* 0x0000000903007c24 */ /* 0x008fe4000f8e02ff */
[----:B------:R-:W3:Y:S01]  /*29a40*/  LDL.LU R3, [R1+0x1d64] ;  /* 0x001d640001037983 */ /* 0x000ee20000300800 */
[----:B------:R-:W-:-:S05]  /*29a50*/  IMAD R2, R2, UR9, RZ ;  /* 0x0000000902027c24 */ /* 0x000fca000f8e02ff */
[----:B------:R3:W-:Y:S02]  /*29a60*/  STL [R1+0x8], R2 ;  /* 0x0000080201007387 */ /* 0x0007e40000100800 */
[----:B---3--:R-:W-:-:S05]  /*29a70*/  IADD3 R2, P0, R79, R3, RZ ;  /* 0x000000034f027210 */ /* 0x008fca0007f1e0ff */
[----:B------:R0:W-:Y:S02]  /*29a80*/  STL [R1+0x938], R2 ;  /* 0x0009380201007387 */ /* 0x0001e40000100800 */
[----:B0-----:R-:W-:-:S05]  /*29a90*/  IADD3 R2, P6, R78, R3, RZ ;  /* 0x000000034e027210 */ /* 0x001fca0007fde0ff */
        /* <DEDUP_REMOVED lines=10> */
[----:B------:R0:W-:Y:S04]  /*29b40*/  STL [R1+0x968], R2 ;  /* 0x0009680201007387 */ /* 0x0001e80000100800 */
[----:B0-----:R-:W3:Y:S01]  /*29b50*/  LDL.LU R2, [R1+0x1d60] ;  /* 0x001d600001027983 */ /* 0x001ee20000300800 */
        /* <DEDUP_REMOVED lines=12> */
[----:B------:R-:W-:Y:S01]  /*29c20*/  IMAD R8, R8, UR9, RZ ;  /* 0x0000000908087c24 */ /* 0x000fe2000f8e02ff */
[-C--:B---3--:R-:W-:Y:S02]  /*29c30*/  LEA.HI.X.SX32 R79, R79, R2.reuse, 0x1, P0 ;  /* 0x000000024f4f7211 */ /* 0x088fe400000f0eff */
[----:B------:R-:W-:-:S03]  /*29c40*/  LEA.HI.X.SX32 R78, R78, R2, 0x1, P6 ;  /* 0x000000024e4e7211 */ /* 0x000fc600030f0eff */
[----:B------:R0:W-:Y:S01]  /*29c50*/  STL [R1+0x934], R79 ;  /* 0x0009344f01007387 */ /* 0x0001e20000100800 */
[----:B------:R-:W-:Y:S02]  /*29c60*/  LEA.HI.X.SX32 R76, R76, R2, 0x1, P4 ;  /* 0x000000024c4c7211 */ /* 0x000fe400020f0eff */
[----:B0-----:R-:W-:-:S05]  /*29c70*/  IADD3 R79, P0, R72, R3, RZ ;  /* 0x00000003484f7210 */ /* 0x001fca0007f1e0ff */
[----:B------:R0:W-:Y:S04]  /*29c80*/  STL [R1+0x970], R79 ;  /* 0x0009704f01007387 */ /* 0x0001e80000100800 */
[----:B------:R1:W-:Y:S01]  /*29c90*/  STL [R1+0x93c], R78 ;  /* 0x00093c4e01007387 */ /* 0x0003e20000100800 */
[-C--:B0-----:R-:W-:Y:S02]  /*29ca0*/  IADD3 R79, P6, R71, R3.reuse, RZ ;  /* 0x00000003474f7210 */ /* 0x081fe40007fde0ff */
[----:B-1----:R-:W-:Y:S02]  /*29cb0*/  LEA.HI.X.SX32 R78, R77, R2, 0x1, P5 ;  /* 0x000000024d4e7211 */ /* 0x002fe400028f0eff */
[-C--:B------:R-:W-:Y:S01]  /*29cc0*/  IADD3 R77, P5, R70, R3.reuse, RZ ;  /* 0x00000003464d7210 */ /* 0x080fe20007fbe0ff */
[----:B------:R-:W-:Y:S04]  /*29cd0*/  STL [R1+0x978], R79 ;  /* 0x0009784f01007387 */ /* 0x000fe80000100800 */
[----:B------:R0:W-:Y:S04]  /*29ce0*/  STL [R1+0x944], R78 ;  /* 0x0009444e01007387 */ /* 0x0001e80000100800 */
[----:B------:R1:W-:Y:S04]  /*29cf0*/  STL [R1+0x980], R77 ;  /* 0x0009804d01007387 */ /* 0x0003e80000100800 */
[----:B------:R3:W-:Y:S01]  /*29d00*/  STL [R1+0x94c], R76 ;  /* 0x00094c4c01007387 */ /* 0x0007e20000100800 */
[----:B0-----:R-:W-:-:S02]  /*29d10*/  IADD3 R78, P4, R69, R3, RZ ;  /* 0x00000003454e7210 */ /* 0x001fc40007f9e0ff */
[-C--:B-1----:R-:W-:Y:S02]  /*29d20*/  LEA.HI.X.SX32 R77, R75, R2.reuse, 0x1, P3 ;  /* 0x000000024b4d7211 */ /* 0x082fe400018f0eff */
[-C--:B------:R-:W-:Y:S02]  /*29d30*/  LEA.HI.X.SX32 R75, R74, R2.reuse, 0x1, P2 ;  /* 0x000000024a4b7211 */ /* 0x080fe400010f0eff */
[-C--:B---3--:R-:W-:Y:S01]  /*29d40*/  IADD3 R76, P3, R68, R3.reuse, RZ ;  /* 0x00000003444c7210 */ /* 0x088fe20007f7e0ff */
[----:B------:R-:W-:Y:S01]  /*29d50*/  STL [R1+0x988], R78 ;  /* 0x0009884e01007387 */ /* 0x000fe20000100800 */
[-C--:B------:R-:W-:Y:S02]  /*29d60*/  IADD3 R74, P2, R67, R3.reuse, RZ ;  /* 0x00000003434a7210 */ /* 0x080fe40007f5e0ff */
[----:B------:R-:W-:Y:S01]  /*29d70*/  LEA.HI.X.SX32 R73, R73, R2, 0x1, P1 ;  /* 0x0000000249497211 */ /* 0x000fe200008f0eff */
[----:B------:R-:W-:Y:S04]  /*29d80*/  STL [R1+0x954], R77 ;  /* 0x0009544d01007387 */ /* 0x000fe80000100800 */
        /* <DEDUP_REMOVED lines=198> */
[----:B------:R-:W-:Y:S02]  /*2a9f0*/  LEA.HI.X.SX32 R24, R23, R2, 0x1, P0 ;  /* 0x0000000217187211 */ /* 0x000fe400000f0eff */
[-C--:B---3--:R-:W-:Y:S01]  /*2aa00*/  IADD3 R25, P1, R17, R3.reuse, RZ ;  /* 0x0000000311197210 */ /* 0x088fe20007f3e0ff */
[----:B------:R-:W-:Y:S01]  /*2aa10*/  STL [R1+0xb20], R27 ;  /* 0x000b201b01007387 */ /* 0x000fe20000100800 */
[----:B------:R-:W-:-:S03]  /*2aa20*/  IADD3 R23, P0, R16, R3, RZ ;  /* 0x0000000310177210 */ /* 0x000fc60007f1e0ff */
[----:B------:R-:W-:Y:S01]  /*2aa30*/  STL [R1+0xaec], R26 ;  /* 0x000aec1a01007387 */ /* 0x000fe20000100800 */
[----:B------:R-:W-:-:S03]  /*2aa40*/  LEA.HI.X.SX32 R22, R22, R2, 0x1, P6 ;  /* 0x0000000216167211 */ /* 0x000fc600030f0eff */
[----:B------:R-:W-:Y:S04]  /*2aa50*/  STL [R1+0xb28], R25 ;  /* 0x000b281901007387 */ /* 0x000fe80000100800 */
[----:B------:R0:W-:Y:S04]  /*2aa60*/  STL [R1+0xaf4], R24 ;  /* 0x000af41801007387 */ /* 0x0001e80000100800 */
[----:B------:R1:W-:Y:S01]  /*2aa70*/  STL [R1+0xb30], R23 ;  /* 0x000b301701007387 */ /* 0x0003e20000100800 */
[----:B0-----:R-:W-:-:S03]  /*2aa80*/  IADD3 R24, P6, R15, R3, RZ ;  /* 0x000000030f187210 */ /* 0x001fc60007fde0ff */
[----:B------:R0:W-:Y:S01]  /*2aa90*/  STL [R1+0xafc], R22 ;  /* 0x000afc1601007387 */ /* 0x0001e20000100800 */
[----:B-1----:R-:W-:-:S03]  /*2aaa0*/  LEA.HI.X.SX32 R23, R21, R2, 0x1, P5 ;  /* 0x0000000215177211 */ /* 0x002fc600028f0eff */
[----:B------:R-:W-:Y:S01]  /*2aab0*/  STL [R1+0xb38], R24 ;  /* 0x000b381801007387 */ /* 0x000fe20000100800 */
[----:B------:R-:W-:-:S03]  /*2aac0*/  LEA.HI.X.SX32 R21, R20, R2, 0x1, P4 ;  /* 0x0000000214157211 */ /* 0x000fc600020f0eff */
[----:B------:R-:W-:Y:S01]  /*2aad0*/  STL [R1+0xb04], R23 ;  /* 0x000b041701007387 */ /* 0x000fe20000100800 */
[----:B0-----:R-:W-:-:S03]  /*2aae0*/  IADD3 R22, P5, R14, R3, RZ ;  /* 0x000000030e167210 */ /* 0x001fc60007fbe0ff */
[----:B------:R-:W3:Y:S01]  /*2aaf0*/  LDL.LU R79, [R1] ;  /* 0x00000000014f7983 */ /* 0x000ee20000300800 */
[----:B------:R-:W-:-:S03]  /*2ab00*/  IADD3 R20, P4, R13, R3, RZ ;  /* 0x000000030d147210 */ /* 0x000fc60007f9e0ff */
[----:B------:R-:W-:Y:S01]  /*2ab10*/  STL [R1+0xb40], R22 ;  /* 0x000b401601007387 */ /* 0x000fe20000100800 */
[----:B------:R-:W-:-:S03]  /*2ab20*/  LEA.HI.X.SX32 R19, R19, R2, 0x1, P3 ;  /* 0x0000000213137211 */ /* 0x000fc600018f0eff */
[----:B------:R-:W-:Y:S04]  /*2ab30*/  STL [R1+0xb0c], R21 ;  /* 0x000b0c1501007387 */ /* 0x000fe80000100800 */
[----:B------:R-:W4:Y:S04]  /*2ab40*/  LDL.LU R65, [R1+0xc] ;  /* 0x00000c0001417983 */ /* 0x000f280000300800 */
[----:B------:R0:W-:Y:S04]  /*2ab50*/  STL [R1+0xb48], R20 ;  /* 0x000b481401007387 */ /* 0x0001e80000100800 */
[----:B------:R1:W-:Y:S04]  /*2ab60*/  STL [R1+0xb14], R19 ;  /* 0x000b141301007387 */ /* 0x0003e80000100800 */
[----:B------:R-:W2:Y:S01]  /*2ab70*/  LDL.LU R66, [R1+0x18] ;  /* 0x0000180001427983 */ /* 0x000ea20000300800 */
[----:B0-----:R-:W-:-:S02]  /*2ab80*/  IADD3 R20, P3, R12, R3, RZ ;  /* 0x000000030c147210 */ /* 0x001fc40007f7e0ff */
[----:B-1----:R-:W-:-:S03]  /*2ab90*/  LEA.HI.X.SX32 R19, R18, R2, 0x1, P2 ;  /* 0x0000000212137211 */ /* 0x002fc600010f0eff */
[----:B------:R-:W-:Y:S01]  /*2aba0*/  STL [R1+0xb50], R20 ;  /* 0x000b501401007387 */ /* 0x000fe20000100800 */
[-C--:B------:R-:W-:Y:S02]  /*2abb0*/  IADD3 R18, P2, R11, R3.reuse, RZ ;  /* 0x000000030b127210 */ /* 0x080fe40007f5e0ff */
[----:B------:R-:W-:Y:S01]  /*2abc0*/  LEA.HI.X.SX32 R17, R17, R2, 0x1, P1 ;  /* 0x0000000211117211 */ /* 0x000fe200008f0eff */
[----:B------:R-:W-:Y:S04]  /*2abd0*/  STL [R1+0xb1c], R19 ;  /* 0x000b1c1301007387 */ /* 0x000fe80000100800 */
[----:B------:R-:W2:Y:S04]  /*2abe0*/  LDL.LU R67, [R1+0x24] ;  /* 0x0000240001437983 */ /* 0x000ea80000300800 */
[----:B------:R0:W-:Y:S04]  /*2abf0*/  STL [R1+0xb58], R18 ;  /* 0x000b581201007387 */ /* 0x0001e80000100800 */
[----:B------:R1:W-:Y:S04]  /*2ac00*/  STL [R1+0xb24], R17 ;  /* 0x000b241101007387 */ /* 0x0003e80000100800 */
[----:B------:R-:W2:Y:S01]  /*2ac10*/  LDL.LU R68, [R1+0x34] ;  /* 0x0000340001447983 */ /* 0x000ea20000300800 */
[----:B0-----:R-:W-:-:S02]  /*2ac20*/  IADD3 R18, P1, R10, R3, RZ ;  /* 0x000000030a127210 */ /* 0x001fc40007f3e0ff */
[----:B-1----:R-:W-:-:S03]  /*2ac30*/  LEA.HI.X.SX32 R17, R16, R2, 0x1, P0 ;  /* 0x0000000210117211 */ /* 0x002fc600000f0eff */
[----:B------:R-:W-:Y:S01]  /*2ac40*/  STL [R1+0xb60], R18 ;  /* 0x000b601201007387 */ /* 0x000fe20000100800 */
[----:B------:R-:W-:-:S03]  /*2ac50*/  IADD3 R16, P0, R9, R3, RZ ;  /* 0x0000000309107210 */ /* 0x000fc60007f1e0ff */
[----:B------:R-:W-:Y:S01]  /*2ac60*/  STL [R1+0xb2c], R17 ;  /* 0x000b2c1101007387 */ /* 0x000fe20000100800 */
[----:B------:R-:W-:-:S03]  /*2ac70*/  LEA.HI.X.SX32 R15, R15, R2, 0x1, P6 ;  /* 0x000000020f0f7211 */ /* 0x000fc600030f0eff */
[----:B------:R-:W2:Y:S04]  /*2ac80*/  LDL.LU R69, [R1+0x3c] ;  /* 0x00003c0001457983 */ /* 0x000ea80000300800 */
[----:B------:R0:W-:Y:S04]  /*2ac90*/  STL [R1+0xb68], R16 ;  /* 0x000b681001007387 */ /* 0x0001e80000100800 */
[----:B------:R1:W-:Y:S04]  /*2aca0*/  STL [R1+0xb34], R15 ;  /* 0x000b340f01007387 */ /* 0x0003e80000100800 */
[----:B------:R-:W2:Y:S01]  /*2acb0*/  LDL.LU R70, [R1+0x4c] ;  /* 0x00004c0001467983 */ /* 0x000ea20000300800 */
[----:B0-----:R-:W-:-:S02]  /*2acc0*/  IADD3 R16, P6, R8, R3, RZ ;  /* 0x0000000308107210 */ /* 0x001fc40007fde0ff */
[----:B-1----:R-:W-:-:S03]  /*2acd0*/  LEA.HI.X.SX32 R15, R14, R2, 0x1, P5 ;  /* 0x000000020e0f7211 */ /* 0x002fc600028f0eff */
[----:B------:R-:W-:Y:S04]  /*2ace0*/  STL [R1+0xb70], R16 ;  /* 0x000b701001007387 */ /* 0x000fe80000100800 */
[----:B------:R-:W-:Y:S04]  /*2acf0*/  STL [R1+0xb3c], R15 ;  /* 0x000b3c0f01007387 */ /* 0x000fe80000100800 */
[----:B------:R-:W2:Y:S01]  /*2ad00*/  LDL.LU R71, [R1+0x58] ;  /* 0x0000580001477983 */ /* 0x000ea20000300800 */
[----:B------:R-:W-:Y:S02]  /*2ad10*/  IADD3 R14, P5, R7, R3, RZ ;  /* 0x00000003070e7210 */ /* 0x000fe40007fbe0ff */
[----:B------:R-:W-:-:S03]  /*2ad20*/  LEA.HI.X.SX32 R13, R13, R2, 0x1, P4 ;  /* 0x000000020d0d7211 */ /* 0x000fc600020f0eff */
[----:B------:R0:W-:Y:S04]  /*2ad30*/  STL [R1+0xb78], R14 ;  /* 0x000b780e01007387 */ /* 0x0001e80000100800 */
[----:B------:R1:W-:Y:S04]  /*2ad40*/  STL [R1+0xb44], R13 ;  /* 0x000b440d01007387 */ /* 0x0003e80000100800 */
[----:B------:R-:W2:Y:S01]  /*2ad50*/  LDL.LU R72, [R1+0x64] ;  /* 0x0000640001487983 */ /* 0x000ea20000300800 */
[----:B0-----:R-:W-:Y:S02]  /*2ad60*/  IADD3 R14, P4, R6, R3, RZ ;  /* 0x00000003060e7210 */ /* 0x001fe40007f9e0ff */
        /* <DEDUP_REMOVED lines=12> */
[----:B------:R-:W-:-:S03]  /*2ae30*/  LEA.HI.X.SX32 R9, R9, R2, 0x1, P0 ;  /* 0x0000000209097211 */ /* 0x000fc600000f0eff */
[----:B------:R-:W-:Y:S04]  /*2ae40*/  STL [R1+0xb5c], R11 ;  /* 0x000b5c0b01007387 */ /* 0x000fe80000100800 */
[----:B------:R-:W2:Y:S01]  /*2ae50*/  LDL.LU R75, [R1+0x8c] ;  /* 0x00008c00014b7983 */ /* 0x000ea20000300800 */
[-C--:B------:R-:W-:Y:S02]  /*2ae60*/  LEA.HI.X.SX32 R7, R7, R2.reuse, 0x1, P5 ;  /* 0x0000000207077211 */ /* 0x080fe400028f0eff */
[----:B------:R-:W-:Y:S02]  /*2ae70*/  LEA.HI.X.SX32 R5, R5, R2, 0x1, P3 ;  /* 0x0000000205057211 */ /* 0x000fe400018f0eff */
[----:B---3--:R-:W-:-:S05]  /*2ae80*/  IADD3 R10, P1, R79, R3, RZ ;  /* 0x000000034f0a7210 */ /* 0x008fca0007f3e0ff */
[----:B------:R4:W-:Y:S04]  /*2ae90*/  STL [R1+0xb98], R10 ;  /* 0x000b980a01007387 */ /* 0x0009e80000100800 */
[----:B------:R0:W-:Y:S04]  /*2aea0*/  STL [R1+0xb64], R9 ;  /* 0x000b640901007387 */ /* 0x0001e80000100800 */
[----:B------:R-:W3:Y:S01]  /*2aeb0*/  LDL.LU R76, [R1+0x98] ;  /* 0x00009800014c7983 */ /* 0x000ee20000300800 */
[----:B----4-:R-:W-:Y:S02]  /*2aec0*/  IADD3 R10, P0, R65, R3, RZ ;  /* 0x00000003410a7210 */ /* 0x010fe40007f1e0ff */
[----:B0-----:R-:W-:-:S03]  /*2aed0*/  LEA.HI.X.SX32 R9, R8, R2, 0x1, P6 ;  /* 0x0000000208097211 */ /* 0x001fc600030f0eff */
[----:B------:R-:W-:Y:S01]  /*2aee0*/  STL [R1+0xba0], R10 ;  /* 0x000ba00a01007387 */ /* 0x000fe20000100800 */
[----:B--2---:R-:W-:-:S03]  /*2aef0*/  IADD3 R8, P6, R66, R3, RZ ;  /* 0x0000000342087210 */ /* 0x004fc60007fde0ff */
[----:B------:R-:W-:Y:S04]  /*2af00*/  STL [R1+0xb6c], R9 ;  /* 0x000b6c0901007387 */ /* 0x000fe80000100800 */
[----:B------:R-:W2:Y:S04]  /*2af10*/  LDL.LU R77, [R1+0xa4] ;  /* 0x0000a400014d7983 */ /* 0x000ea80000300800 */
[----:B------:R0:W-:Y:S04]  /*2af20*/  STL [R1+0xba8], R8 ;  /* 0x000ba80801007387 */ /* 0x0001e80000100800 */
[----:B------:R1:W-:Y:S04]  /*2af30*/  STL [R1+0xb74], R7 ;  /* 0x000b740701007387 */ /* 0x0003e80000100800 */
[----:B------:R-:W4:Y:S01]  /*2af40*/  LDL.LU R63, [R1+0xb4] ;  /* 0x0000b400013f7983 */ /* 0x000f220000300800 */
[----:B0-----:R-:W-:-:S02]  /*2af50*/  IADD3 R8, P5, R67, R3, RZ ;  /* 0x0000000343087210 */ /* 0x001fc40007fbe0ff */
[----:B-1----:R-:W-:-:S03]  /*2af60*/  LEA.HI.X.SX32 R7, R6, R2, 0x1, P4 ;  /* 0x0000000206077211 */ /* 0x002fc600020f0eff */
[----:B------:R-:W-:Y:S01]  /*2af70*/  STL [R1+0xbb0], R8 ;  /* 0x000bb00801007387 */ /* 0x000fe20000100800 */
[----:B------:R-:W-:-:S03]  /*2af80*/  IADD3 R6, P4, R68, R3, RZ ;  /* 0x0000000344067210 */ /* 0x000fc60007f9e0ff */
[----:B------:R-:W-:Y:S04]  /*2af90*/  STL [R1+0xb7c], R7 ;  /* 0x000b7c0701007387 */ /* 0x000fe80000100800 */
[----:B------:R-:W4:Y:S04]  /*2afa0*/  LDL.LU R78, [R1+0xbc] ;  /* 0x0000bc00014e7983 */ /* 0x000f280000300800 */
[----:B------:R0:W-:Y:S04]  /*2afb0*/  STL [R1+0xbb8], R6 ;  /* 0x000bb80601007387 */ /* 0x0001e80000100800 */
[----:B------:R1:W-:Y:S04]  /*2afc0*/  STL [R1+0xb84], R5 ;  /* 0x000b840501007387 */ /* 0x0003e80000100800 */
[----:B------:R-:W4:Y:S01]  /*2afd0*/  LDL.LU R64, [R1+0xcc] ;  /* 0x0000cc0001407983 */ /* 0x000f220000300800 */
[----:B0-----:R-:W-:-:S02]  /*2afe0*/  IADD3 R6, P3, R69, R3, RZ ;  /* 0x0000000345067210 */ /* 0x001fc40007f7e0ff */
[----:B-1----:R-:W-:-:S03]  /*2aff0*/  LEA.HI.X.SX32 R5, R4, R2, 0x1, P2 ;  /* 0x0000000204057211 */ /* 0x002fc600010f0eff */
[----:B------:R-:W-:Y:S01]  /*2b000*/  STL [R1+0xbc0], R6 ;  /* 0x000bc00601007387 */ /* 0x000fe20000100800 */
[----:B------:R-:W-:-:S03]  /*2b010*/  IADD3 R4, P2, R70, R3, RZ ;  /* 0x0000000346047210 */ /* 0x000fc60007f5e0ff */
[----:B------:R0:W-:Y:S02]  /*2b020*/  STL [R1+0xb8c], R5 ;  /* 0x000b8c0501007387 */ /* 0x0001e40000100800 */
[----:B0-----:R-:W-:Y:S02]  /*2b030*/  LEA.HI.X.SX32 R5, R79, R2, 0x1, P1 ;  /* 0x000000024f057211 */ /* 0x001fe400008f0eff */
[----:B------:R-:W4:Y:S04]  /*2b040*/  LDL.LU R79, [R1+0xd4] ;  /* 0x0000d400014f7983 */ /* 0x000f280000300800 */
[----:B------:R0:W-:Y:S04]  /*2b050*/  STL [R1+0xbc8], R4 ;  /* 0x000bc80401007387 */ /* 0x0001e80000100800 */
[----:B------:R1:W-:Y:S01]  /*2b060*/  STL [R1+0xb94], R5 ;  /* 0x000b940501007387 */ /* 0x0003e20000100800 */
[----:B0-----:R-:W-:-:S02]  /*2b070*/  IADD3 R4, P1, R71, R3, RZ ;  /* 0x0000000347047210 */ /* 0x001fc40007f3e0ff */
[-C--:B-1----:R-:W-:Y:S02]  /*2b080*/  LEA.HI.X.SX32 R5, R65, R2.reuse, 0x1, P0 ;  /* 0x0000000241057211 */ /* 0x082fe400000f0eff */
[----:B------:R-:W4:Y:S04]  /*2b090*/  LDL.LU R65, [R1+0xe4] ;  /* 0x0000e40001417983 */ /* 0x000f280000300800 */
[----:B------:R-:W-:Y:S04]  /*2b0a0*/  STL [R1+0xbd0], R4 ;  /* 0x000bd00401007387 */ /* 0x000fe80000100800 */
[----:B------:R0:W-:Y:S02]  /*2b0b0*/  STL [R1+0xb9c], R5 ;  /* 0x000b9c0501007387 */ /* 0x0001e40000100800 */
[----:B0-----:R-:W-:-:S02]  /*2b0c0*/  LEA.HI.X.SX32 R5, R66, R2, 0x1, P6 ;  /* 0x0000000242057211 */ /* 0x001fc400030f0eff */
[----:B------:R-:W4:Y:S01]  /*2b0d0*/  LDL.LU R66, [R1+0xf0] ;  /* 0x0000f00001427983 */ /* 0x000f220000300800 */
[----:B------:R-:W-:-:S05]  /*2b0e0*/  IADD3 R4, P0, R72, R3, RZ ;  /* 0x0000000348047210 */ /* 0x000fca0007f1e0ff */
[----:B------:R0:W-:Y:S04]  /*2b0f0*/  STL [R1+0xbd8], R4 ;  /* 0x000bd80401007387 */ /* 0x0001e80000100800 */
[----:B------:R1:W-:Y:S01]  /*2b100*/  STL [R1+0xba4], R5 ;  /* 0x000ba40501007387 */ /* 0x0003e20000100800 */
[-C--:B0-----:R-:W-:Y:S02]  /*2b110*/  IADD3 R4, P6, R73, R3.reuse, RZ ;  /* 0x0000000349047210 */ /* 0x081fe40007fde0ff */
[----:B-1----:R-:W-:Y:S02]  /*2b120*/  LEA.HI.X.SX32 R5, R67, R2, 0x1, P5 ;  /* 0x0000000243057211 */ /* 0x002fe400028f0eff */
[----:B------:R-:W4:Y:S04]  /*2b130*/  LDL.LU R67, [R1+0xfc] ;  /* 0x0000fc0001437983 */ /* 0x000f280000300800 */
[----:B------:R0:W-:Y:S04]  /*2b140*/  STL [R1+0xbe0], R4 ;  /* 0x000be00401007387 */ /* 0x0001e80000100800 */
[----:B------:R1:W-:Y:S01]  /*2b150*/  STL [R1+0xbac], R5 ;  /* 0x000bac0501007387 */ /* 0x0003e20000100800 */
[----:B0-----:R-:W-:-:S02]  /*2b160*/  IADD3 R4, P5, R74, R3, RZ ;  /* 0x000000034a047210 */ /* 0x001fc40007fbe0ff */
[----:B-1----:R-:W-:Y:S02]  /*2b170*/  LEA.HI.X.SX32 R5, R68, R2, 0x1, P4 ;  /* 0x0000000244057211 */ /* 0x002fe400020f0eff */
        /* <DEDUP_REMOVED lines=10> */
[----:B---3--:R-:W-:-:S05]  /*2b220*/  IADD3 R4, P3, R76, R3, RZ ;  /* 0x000000034c047210 */ /* 0x008fca0007f7e0ff */
[----:B------:R2:W-:Y:S04]  /*2b230*/  STL [R1+0xbf8], R4 ;  /* 0x000bf80401007387 */ /* 0x0005e80000100800 */
[----:B------:R0:W-:Y:S01]  /*2b240*/  STL [R1+0xbc4], R5 ;  /* 0x000bc40501007387 */ /* 0x0001e20000100800 */
[-C--:B--2---:R-:W-:Y:S02]  /*2b250*/  IADD3 R4, P2, R77, R3.reuse, RZ ;  /* 0x000000034d047210 */ /* 0x084fe40007f5e0ff */
[----:B0-----:R-:W-:Y:S02]  /*2b260*/  LEA.HI.X.SX32 R5, R71, R2, 0x1, P1 ;  /* 0x0000000247057211 */ /* 0x001fe400008f0eff */
[----:B------:R-:W2:Y:S04]  /*2b270*/  LDL.LU R71, [R1+0x130] ;  /* 0x0001300001477983 */ /* 0x000ea80000300800 */
[----:B------:R4:W-:Y:S04]  /*2b280*/  STL [R1+0xc00], R4 ;  /* 0x000c000401007387 */ /* 0x0009e80000100800 */
[----:B------:R0:W-:Y:S01]  /*2b290*/  STL [R1+0xbcc], R5 ;  /* 0x000bcc0501007387 */ /* 0x0001e20000100800 */
[----:B----4-:R-:W-:-:S02]  /*2b2a0*/  IADD3 R4, P1, R63, R3, RZ ;  /* 0x000000033f047210 */ /* 0x010fc40007f3e0ff */
[----:B0-----:R-:W-:Y:S02]  /*2b2b0*/  LEA.HI.X.SX32 R5, R72, R2, 0x1, P0 ;  /* 0x0000000248057211 */ /* 0x001fe400000f0eff */
[----:B------:R-:W3:Y:S04]  /*2b2c0*/  LDL.LU R72, [R1+0x13c] ;  /* 0x00013c0001487983 */ /* 0x000ee80000300800 */
        /* <DEDUP_REMOVED lines=49> */
[----:B--2---:R-:W-:-:S05]  /*2b5e0*/  IADD3 R4, P5, R71, R3, RZ ;  /* 0x0000000347047210 */ /* 0x004fca0007fbe0ff */
[----:B------:R-:W-:Y:S04]  /*2b5f0*/  STL [R1+0xc58], R4 ;  /* 0x000c580401007387 */ /* 0x000fe80000100800 */
[----:B------:R0:W-:Y:S02]  /*2b600*/  STL [R1+0xc24], R5 ;  /* 0x000c240501007387 */ /* 0x0001e40000100800 */
[----:B0-----:R-:W-:Y:S02]  /*2b610*/  LEA.HI.X.SX32 R5, R66, R2, 0x1, P3 ;  /* 0x0000000242057211 */ /* 0x001fe400018f0eff */
[-C--:B---3--:R-:W-:Y:S01]  /*2b620*/  IADD3 R4, P4, R72, R3.reuse, RZ ;  /* 0x0000000348047210 */ /* 0x088fe20007f9e0ff */
        /* <DEDUP_REMOVED lines=59> */
[----:B------:R-:W2:Y:S01]  /*2b9e0*/  LDL.LU R63, [R1+0x254] ;  /* 0x00025400013f7983 */ /* 0x000ea20000300800 */
[----:B---3--:R-:W-:-:S05]  /*2b9f0*/  IADD3 R4, P6, R67, R3, RZ ;  /* 0x0000000343047210 */ /* 0x008fca0007fde0ff */
[----:B------:R-:W-:Y:S04]  /*2ba00*/  STL [R1+0xcc0], R4 ;  /* 0x000cc00401007387 */ /* 0x000fe80000100800 */
[----:B------:R0:W-:Y:S02]  /*2ba10*/  STL [R1+0xc8c], R5 ;  /* 0x000c8c0501007387 */ /* 0x0001e40000100800 */
[----:B0-----:R-:W-:Y:S02]  /*2ba20*/  LEA.HI.X.SX32 R5, R78, R2, 0x1, P4 ;  /* 0x000000024e057211 */ /* 0x001fe400020f0eff */
[-C--:B----4-:R-:W-:Y:S01]  /*2ba30*/  IADD3 R4, P5, R68, R3.reuse, RZ ;  /* 0x0000000344047210 */ /* 0x090fe20007fbe0ff */
        /* <DEDUP_REMOVED lines=59> */
[----:B------:R-:W3:Y:S01]  /*2bdf0*/  LDL.LU R74, [R1+0x2b8] ;  /* 0x0002b800014a7983 */ /* 0x000ee20000300800 */
[----:B----4-:R-:W-:-:S05]  /*2be00*/  IADD3 R4, P0, R64, R3, RZ ;  /* 0x0000000340047210 */ /* 0x010fca0007f1e0ff */
[----:B------:R-:W-:Y:S04]  /*2be10*/  STL [R1+0x1140], R4 ;  /* 0x0011400401007387 */ /* 0x000fe80000100800 */
[----:B------:R0:W-:Y:S02]  /*2be20*/  STL [R1+0xcf4], R5 ;  /* 0x000cf40501007387 */ /* 0x0001e40000100800 */
[----:B0-----:R-:W-:Y:S02]  /*2be30*/  LEA.HI.X.SX32 R5, R75, R2, 0x1, P5 ;  /* 0x000000024b057211 */ /* 0x001fe400028f0eff */
[-C--:B------:R-:W-:Y:S01]  /*2be40*/  IADD3 R4, P6, R79, R3.reuse, RZ ;  /* 0x000000034f047210 */ /* 0x080fe20007fde0ff */
        /* <DEDUP_REMOVED lines=59> */
[----:B------:R-:W4:Y:S01]  /*2c200*/  LDL.LU R70, [R1+0x32c] ;  /* 0x00032c0001467983 */ /* 0x000f220000300800 */
[----:B------:R-:W-:-:S05]  /*2c210*/  IADD3 R4, P1, R76, R3, RZ ;  /* 0x000000034c047210 */ /* 0x000fca0007f3e0ff */
        /* <DEDUP_REMOVED lines=197> */
[-C--:B0-----:R-:W-:Y:S02]  /*2ce70*/  LEA.HI.X.SX32 R5, R76, R2.reuse, 0x1, P2 ;  /* 0x000000024c057211 */ /* 0x081fe400010f0eff */
[----:B------:R-:W-:Y:S01]  /*2ce80*/  IADD3 R4, P3, R65, R3, RZ ;  /* 0x0000000341047210 */ /* 0x000fe20007f7e0ff */
        /* <DEDUP_REMOVED lines=432> */
[----:B------:R0:W-:Y:S04]  /*2e990*/  STL [R1+0x1564], R5 ;  /* 0x0015640501007387 */ /* 0x0001e80000100800 */
[----:B------:R-:W4:Y:S01]  /*2e9a0*/  LDL.LU R62, [R1+0x168] ;  /* 0x00016800013e7983 */ /* 0x000f220000300800 */
[----:B0-----:R-:W-:-:S02]  /*2e9b0*/  LEA.HI.X.SX32 R5, R63, R2, 0x1, P6 ;  /* 0x000000023f057211 */ /* 0x001fc400030f0eff */
        /* <DEDUP_REMOVED lines=10> */
[----:B--2---:R-:W-:-:S05]  /*2ea60*/  IADD3 R4, P5, R69, R3, RZ ;  /* 0x0000000345047210 */ /* 0x004fca0007fbe0ff */
[----:B------:R-:W-:Y:S04]  /*2ea70*/  STL [R1+0x15b0], R4 ;  /* 0x0015b00401007387 */ /* 0x000fe80000100800 */
[----:B------:R0:W-:Y:S02]  /*2ea80*/  STL [R1+0x157c], R5 ;  /* 0x00157c0501007387 */ /* 0x0001e40000100800 */
[----:B0-----:R-:W-:Y:S02]  /*2ea90*/  LEA.HI.X.SX32 R5, R79, R2, 0x1, P3 ;  /* 0x000000024f057211 */ /* 0x001fe400018f0eff */
[----:B------:R-:W2:Y:S01]  /*2eaa0*/  LDL.LU R79, [R1+0x158] ;  /* 0x00015800014f7983 */ /* 0x000ea20000300800 */
[----:B---3--:R-:W-:-:S05]  /*2eab0*/  IADD3 R4, P4, R70, R3, RZ ;  /* 0x0000000346047210 */ /* 0x008fca0007f9e0ff */
[----:B------:R-:W-:Y:S04]  /*2eac0*/  STL [R1+0x15b8], R4 ;  /* 0x0015b80401007387 */ /* 0x000fe80000100800 */
[----:B------:R0:W-:Y:S04]  /*2ead0*/  STL [R1+0x1584], R5 ;  /* 0x0015840501007387 */ /* 0x0001e80000100800 */
[----:B------:R-:W3:Y:S01]  /*2eae0*/  LDL.LU R64, [R1+0x150] ;  /* 0x0001500001407983 */ /* 0x000ee20000300800 */
[----:B0-----:R-:W-:Y:S02]  /*2eaf0*/  LEA.HI.X.SX32 R5, R65, R2, 0x1, P2 ;  /* 0x0000000241057211 */ /* 0x001fe400010f0eff */
[----:B----4-:R-:W-:-:S05]  /*2eb00*/  IADD3 R4, P3, R71, R3, RZ ;  /* 0x0000000347047210 */ /* 0x010fca0007f7e0ff */
[----:B------:R-:W-:Y:S04]  /*2eb10*/  STL [R1+0x15c0], R4 ;  /* 0x0015c00401007387 */ /* 0x000fe80000100800 */
[----:B------:R0:W-:Y:S04]  /*2eb20*/  STL [R1+0x158c], R5 ;  /* 0x00158c0501007387 */ /* 0x0001e80000100800 */
[----:B------:R-:W4:Y:S01]  /*2eb30*/  LDL.LU R65, [R1+0x148] ;  /* 0x0001480001417983 */ /* 0x000f220000300800 */
[----:B0-----:R-:W-:Y:S02]  /*2eb40*/  LEA.HI.X.SX32 R5, R66, R2, 0x1, P1 ;  /* 0x0000000242057211 */ /* 0x001fe400008f0eff */
[----:B------:R-:W-:-:S05]  /*2eb50*/  IADD3 R4, P2, R72, R3, RZ ;  /* 0x0000000348047210 */ /* 0x000fca0007f5e0ff */
        /* <DEDUP_REMOVED lines=25> */
[----:B------:R0:W-:Y:S04]  /*2ecf0*/  STL [R1+0x15f0], R4 ;  /* 0x0015f00401007387 */ /* 0x0001e80000100800 */
[----:B------:R1:W-:Y:S04]  /*2ed00*/  STL [R1+0x15bc], R5 ;  /* 0x0015bc0501007387 */ /* 0x0003e80000100800 */
[----:B------:R-:W4:Y:S01]  /*2ed10*/  LDL.LU R71, [R1+0x128] ;  /* 0x0001280001477983 */ /* 0x000f220000300800 */
[----:B0-----:R-:W-:Y:S02]  /*2ed20*/  IADD3 R4, P3, R62, R3, RZ ;  /* 0x000000033e047210 */ /* 0x001fe40007f7e0ff */
[----:B-1----:R-:W-:-:S03]  /*2ed30*/  LEA.HI.X.SX32 R5, R72, R2, 0x1, P2 ;  /* 0x0000000248057211 */ /* 0x002fc600010f0eff */
        /* <DEDUP_REMOVED lines=11> */
[----:B------:R-:W4:Y:S04]  /*2edf0*/  LDL.LU R74, [R1+0x114] ;  /* 0x00011400014a7983 */ /* 0x000f280000300800 */
[----:B------:R0:W-:Y:S02]  /*2ee00*/  STL [R1+0x15d4], R5 ;  /* 0x0015d40501007387 */ /* 0x0001e40000100800 */
[----:B0-----:R-:W-:-:S02]  /*2ee10*/  LEA.HI.X.SX32 R5, R75, R2, 0x1, P6 ;  /* 0x000000024b057211 */ /* 0x001fc400030f0eff */
[----:B------:R-:W-:Y:S02]  /*2ee20*/  LEA.HI.X.SX32 R6, R62, R2, 0x1, P3 ;  /* 0x000000023e067211 */ /* 0x000fe400018f0eff */
[----:B--2---:R-:W-:-:S05]  /*2ee30*/  IADD3 R4, P0, R79, R3, RZ ;  /* 0x000000034f047210 */ /* 0x004fca0007f1e0ff */
[----:B------:R3:W-:Y:S04]  /*2ee40*/  STL [R1+0x1610], R4 ;  /* 0x0016100401007387 */ /* 0x0007e80000100800 */
[----:B------:R-:W2:Y:S01]  /*2ee50*/  LDL.LU R75, [R1+0x110] ;  /* 0x00011000014b7983 */ /* 0x000ea20000300800 */
[----:B---3--:R-:W-:-:S03]  /*2ee60*/  IADD3 R4, P6, R64, R3, RZ ;  /* 0x0000000340047210 */ /* 0x008fc60007fde0ff */
[----:B------:R0:W-:Y:S04]  /*2ee70*/  STL [R1+0x15dc], R5 ;  /* 0x0015dc0501007387 */ /* 0x0001e80000100800 */
[----:B------:R4:W-:Y:S01]  /*2ee80*/  STL [R1+0x1618], R4 ;  /* 0x0016180401007387 */ /* 0x0009e20000100800 */
[----:B0-----:R-:W-:-:S03]  /*2ee90*/  LEA.HI.X.SX32 R5, R76, R2, 0x1, P5 ;  /* 0x000000024c057211 */ /* 0x001fc600028f0eff */
[----:B------:R-:W3:Y:S04]  /*2eea0*/  LDL.LU R76, [R1+0x108] ;  /* 0x00010800014c7983 */ /* 0x000ee80000300800 */
[----:B------:R0:W-:Y:S01]  /*2eeb0*/  STL [R1+0x15e4], R5 ;  /* 0x0015e40501007387 */ /* 0x0001e20000100800 */
[----:B----4-:R-:W-:Y:S02]  /*2eec0*/  IADD3 R4, P5, R65, R3, RZ ;  /* 0x0000000341047210 */ /* 0x010fe40007fbe0ff */
[----:B0-----:R-:W-:-:S03]  /*2eed0*/  LEA.HI.X.SX32 R5, R77, R2, 0x1, P4 ;  /* 0x000000024d057211 */ /* 0x001fc600020f0eff */
[----:B------:R0:W-:Y:S04]  /*2eee0*/  STL [R1+0x1620], R4 ;  /* 0x0016200401007387 */ /* 0x0001e80000100800 */
[----:B------:R-:W4:Y:S04]  /*2eef0*/  LDL.LU R77, [R1+0x104] ;  /* 0x00010400014d7983 */ /* 0x000f280000300800 */
[----:B------:R-:W-:Y:S01]  /*2ef00*/  STL [R1+0x15ec], R5 ;  /* 0x0015ec0501007387 */ /* 0x000fe20000100800 */
[----:B0-----:R-:W-:-:S05]  /*2ef10*/  IADD3 R4, P4, R66, R3, RZ ;  /* 0x0000000342047210 */ /* 0x001fca0007f9e0ff */
[----:B------:R0:W-:Y:S04]  /*2ef20*/  STL [R1+0x1628], R4 ;  /* 0x0016280401007387 */ /* 0x0001e80000100800 */
[----:B------:R-:W-:Y:S01]  /*2ef30*/  STL [R1+0x15f4], R6 ;  /* 0x0015f40601007387 */ /* 0x000fe20000100800 */
[----:B0-----:R-:W-:-:S03]  /*2ef40*/  LEA.HI.X.SX32 R4, R78, R2, 0x1, P2 ;  /* 0x000000024e047211 */ /* 0x001fc600010f0eff */
[----:B------:R-:W4:Y:S01]  /*2ef50*/  LDL.LU R78, [R1+0x100] ;  /* 0x00010000014e7983 */ /* 0x000f220000300800 */
[----:B------:R-:W-:-:S05]  /*2ef60*/  IADD3 R5, P3, R67, R3, RZ ;  /* 0x0000000343057210 */ /* 0x000fca0007f7e0ff */
[----:B------:R-:W-:Y:S04]  /*2ef70*/  STL [R1+0x1630], R5 ;  /* 0x0016300501007387 */ /* 0x000fe80000100800 */
[----:B------:R0:W-:Y:S04]  /*2ef80*/  STL [R1+0x15fc], R4 ;  /* 0x0015fc0401007387 */ /* 0x0001e80000100800 */
[----:B------:R-:W4:Y:S01]  /*2ef90*/  LDL.LU R61, [R1+0xf8] ;  /* 0x0000f800013d7983 */ /* 0x000f220000300800 */
[----:B0-----:R-:W-:Y:S02]  /*2efa0*/  LEA.HI.X.SX32 R4, R63, R2, 0x1, P1 ;  /* 0x000000023f047211 */ /* 0x001fe400008f0eff */
[----:B------:R-:W-:-:S05]  /*2efb0*/  IADD3 R5, P2, R68, R3, RZ ;  /* 0x0000000344057210 */ /* 0x000fca0007f5e0ff */
[----:B------:R-:W-:Y:S04]  /*2efc0*/  STL [R1+0x1638], R5 ;  /* 0x0016380501007387 */ /* 0x000fe80000100800 */
[----:B------:R0:W-:Y:S02]  /*2efd0*/  STL [R1+0x1604], R4 ;  /* 0x0016040401007387 */ /* 0x0001e40000100800 */
[----:B0-----:R-:W-:Y:S02]  /*2efe0*/  LEA.HI.X.SX32 R4, R79, R2, 0x1, P0 ;  /* 0x000000024f047211 */ /* 0x001fe400000f0eff */
        /* <DEDUP_REMOVED lines=13> */
[----:B------:R-:W-:Y:S01]  /*2f0c0*/  STL [R1+0x161c], R4 ;  /* 0x00161c0401007387 */ /* 0x000fe20000100800 */
[----:B------:R-:W-:Y:S02]  /*2f0d0*/  IADD3 R6, P5, R72, R3, RZ ;  /* 0x0000000348067210 */ /* 0x000fe40007fbe0ff */
[----:B0-----:R-:W-:-:S03]  /*2f0e0*/  LEA.HI.X.SX32 R5, R66, R2, 0x1, P4 ;  /* 0x0000000242057211 */ /* 0x001fc600020f0eff */
[----:B------:R-:W-:Y:S04]  /*2f0f0*/  STL [R1+0x1658], R6 ;  /* 0x0016580601007387 */ /* 0x000fe80000100800 */
[----:B------:R-:W4:Y:S04]  /*2f100*/  LDL.LU R64, [R1+0xe0] ;  /* 0x0000e00001407983 */ /* 0x000f280000300800 */
[----:B------:R0:W-:Y:S02]  /*2f110*/  STL [R1+0x1624], R5 ;  /* 0x0016240501007387 */ /* 0x0001e40000100800 */
[----:B0-----:R-:W-:-:S02]  /*2f120*/  LEA.HI.X.SX32 R5, R67, R2, 0x1, P3 ;  /* 0x0000000243057211 */ /* 0x001fc400018f0eff */
[----:B------:R-:W-:-:S05]  /*2f130*/  IADD3 R4, P4, R73, R3, RZ ;  /* 0x0000000349047210 */ /* 0x000fca0007f9e0ff */
[----:B------:R0:W-:Y:S04]  /*2f140*/  STL [R1+0x1660], R4 ;  /* 0x0016600401007387 */ /* 0x0001e80000100800 */
[----:B------:R-:W4:Y:S04]  /*2f150*/  LDL.LU R65, [R1+0xdc] ;  /* 0x0000dc0001417983 */ /* 0x000f280000300800 */
[----:B------:R1:W-:Y:S01]  /*2f160*/  STL [R1+0x162c], R5 ;  /* 0x00162c0501007387 */ /* 0x0003e20000100800 */
[----:B0-----:R-:W-:-:S05]  /*2f170*/  IADD3 R4, P3, R74, R3, RZ ;  /* 0x000000034a047210 */ /* 0x001fca0007f7e0ff */
[----:B------:R-:W-:Y:S01]  /*2f180*/  STL [R1+0x1668], R4 ;  /* 0x0016680401007387 */ /* 0x000fe20000100800 */
[----:B-1----:R-:W-:-:S03]  /*2f190*/  LEA.HI.X.SX32 R5, R68, R2, 0x1, P2 ;  /* 0x0000000244057211 */ /* 0x002fc600010f0eff */
[----:B------:R-:W4:Y:S04]  /*2f1a0*/  LDL.LU R66, [R1+0xd8] ;  /* 0x0000d80001427983 */ /* 0x000f280000300800 */
[----:B------:R0:W-:Y:S02]  /*2f1b0*/  STL [R1+0x1634], R5 ;  /* 0x0016340501007387 */ /* 0x0001e40000100800 */
[----:B0-----:R-:W-:Y:S02]  /*2f1c0*/  LEA.HI.X.SX32 R5, R69, R2, 0x1, P1 ;  /* 0x0000000245057211 */ /* 0x001fe400008f0eff */
[----:B--2---:R-:W-:-:S05]  /*2f1d0*/  IADD3 R4, P2, R75, R3, RZ ;  /* 0x000000034b047210 */ /* 0x004fca0007f5e0ff */
[----:B------:R3:W-:Y:S04]  /*2f1e0*/  STL [R1+0x1670], R4 ;  /* 0x0016700401007387 */ /* 0x0007e80000100800 */
[----:B------:R-:W2:Y:S04]  /*2f1f0*/  LDL.LU R67, [R1+0xd0] ;  /* 0x0000d00001437983 */ /* 0x000ea80000300800 */
[----:B------:R0:W-:Y:S01]  /*2f200*/  STL [R1+0x163c], R5 ;  /* 0x00163c0501007387 */ /* 0x0001e20000100800 */
[----:B---3--:R-:W-:Y:S02]  /*2f210*/  IADD3 R4, P1, R76, R3, RZ ;  /* 0x000000034c047210 */ /* 0x008fe40007f3e0ff */
[----:B0-----:R-:W-:-:S03]  /*2f220*/  LEA.HI.X.SX32 R5, R70, R2, 0x1, P0 ;  /* 0x0000000246057211 */ /* 0x001fc600000f0eff */
[----:B------:R4:W-:Y:S04]  /*2f230*/  STL [R1+0x1678], R4 ;  /* 0x0016780401007387 */ /* 0x0009e80000100800 */
[----:B------:R-:W3:Y:S04]  /*2f240*/  LDL.LU R68, [R1+0xc8] ;  /* 0x0000c80001447983 */ /* 0x000ee80000300800 */
[----:B------:R0:W-:Y:S01]  /*2f250*/  STL [R1+0x1644], R5 ;  /* 0x0016440501007387 */ /* 0x0001e20000100800 */
[----:B----4-:R-:W-:Y:S02]  /*2f260*/  IADD3 R4, P0, R77, R3, RZ ;  /* 0x000000034d047210 */ /* 0x010fe40007f1e0ff */
[----:B0-----:R-:W-:-:S03]  /*2f270*/  LEA.HI.X.SX32 R5, R71, R2, 0x1, P6 ;  /* 0x0000000247057211 */ /* 0x001fc600030f0eff */
[----:B------:R-:W-:Y:S04]  /*2f280*/  STL [R1+0x1680], R4 ;  /* 0x0016800401007387 */ /* 0x000fe80000100800 */
[----:B------:R-:W4:Y:S04]  /*2f290*/  LDL.LU R69, [R1+0xc4] ;  /* 0x0000c40001457983 */ /* 0x000f280000300800 */
[----:B------:R0:W-:Y:S04]  /*2f2a0*/  STL [R1+0x164c], R5 ;  /* 0x00164c0501007387 */ /* 0x0001e80000100800 */
[----:B------:R-:W4:Y:S01]  /*2f2b0*/  LDL.LU R70, [R1+0xc0] ;  /* 0x0000c00001467983 */ /* 0x000f220000300800 */
[----:B0-----:R-:W-:-:S02]  /*2f2c0*/  LEA.HI.X.SX32 R5, R72, R2, 0x1, P5 ;  /* 0x0000000248057211 */ /* 0x001fc400028f0eff */
        /* <DEDUP_REMOVED lines=12> */
[----:B------:R-:W4:Y:S04]  /*2f390*/  LDL.LU R73, [R1+0xac] ;  /* 0x0000ac0001497983 */ /* 0x000f280000300800 */
[----:B------:R1:W-:Y:S01]  /*2f3a0*/  STL [R1+0x1664], R5 ;  /* 0x0016640501007387 */ /* 0x0003e20000100800 */
[----:B0-----:R-:W-:Y:S02]  /*2f3b0*/  IADD3 R4, P3, R62, R3, RZ ;  /* 0x000000033e047210 */ /* 0x001fe40007f7e0ff */
[----:B-1----:R-:W-:-:S03]  /*2f3c0*/  LEA.HI.X.SX32 R5, R75, R2, 0x1, P2 ;  /* 0x000000024b057211 */ /* 0x002fc600010f0eff */
[----:B------:R0:W-:Y:S04]  /*2f3d0*/  STL [R1+0x16a0], R4 ;  /* 0x0016a00401007387 */ /* 0x0001e80000100800 */
[----:B------:R-:W4:Y:S04]  /*2f3e0*/  LDL.LU R74, [R1+0xa8] ;  /* 0x0000a800014a7983 */ /* 0x000f280000300800 */
[----:B------:R1:W-:Y:S01]  /*2f3f0*/  STL [R1+0x166c], R5 ;  /* 0x00166c0501007387 */ /* 0x0003e20000100800 */
[----:B0-----:R-:W-:-:S05]  /*2f400*/  IADD3 R4, P2, R63, R3, RZ ;  /* 0x000000033f047210 */ /* 0x001fca0007f5e0ff */
[----:B------:R-:W-:Y:S04]  /*2f410*/  STL [R1+0x16a8], R4 ;  /* 0x0016a80401007387 */ /* 0x000fe80000100800 */
[----:B------:R-:W4:Y:S01]  /*2f420*/  LDL.LU R75, [R1+0xa0] ;  /* 0x0000a000014b7983 */ /* 0x000f220000300800 */
[----:B-1----:R-:W-:-:S05]  /*2f430*/  LEA.HI.X.SX32 R5, R76, R2, 0x1, P1 ;  /* 0x000000024c057211 */ /* 0x002fca00008f0eff */
[----:B------:R0:W-:Y:S04]  /*2f440*/  STL [R1+0x1674], R5 ;  /* 0x0016740501007387 */ /* 0x0001e80000100800 */
[----:B------:R-:W4:Y:S01]  /*2f450*/  LDL.LU R76, [R1+0x9c] ;  /* 0x00009c00014c7983 */ /* 0x000f220000300800 */
[----:B0-----:R-:W-:Y:S02]  /*2f460*/  LEA.HI.X.SX32 R5, R77, R2, 0x1, P0 ;  /* 0x000000024d057211 */ /* 0x001fe400000f0eff */
[----:B------:R-:W-:-:S05]  /*2f470*/  IADD3 R4, P1, R64, R3, RZ ;  /* 0x0000000340047210 */ /* 0x000fca0007f3e0ff */
[----:B------:R-:W-:Y:S04]  /*2f480*/  STL [R1+0x16b0], R4 ;  /* 0x0016b00401007387 */ /* 0x000fe80000100800 */
[----:B------:R0:W-:Y:S04]  /*2f490*/  STL [R1+0x167c], R5 ;  /* 0x00167c0501007387 */ /* 0x0001e80000100800 */
[----:B------:R-:W4:Y:S01]  /*2f4a0*/  LDL.LU R77, [R1+0x94] ;  /* 0x00009400014d7983 */ /* 0x000f220000300800 */
[-C--:B0-----:R-:W-:Y:S02]  /*2f4b0*/  LEA.HI.X.SX32 R5, R78, R2.reuse, 0x1, P6 ;  /* 0x000000024e057211 */ /* 0x081fe400030f0eff */
[----:B------:R-:W-:-:S02]  /*2f4c0*/  LEA.HI.X.SX32 R6, R61, R2, 0x1, P5 ;  /* 0x000000023d067211 */ /* 0x000fc400028f0eff */
[----:B------:R-:W-:-:S05]  /*2f4d0*/  IADD3 R4, P0, R65, R3, RZ ;  /* 0x0000000341047210 */ /* 0x000fca0007f1e0ff */
[----:B------:R0:W-:Y:S04]  /*2f4e0*/  STL [R1+0x16b8], R4 ;  /* 0x0016b80401007387 */ /* 0x0001e80000100800 */
[----:B------:R-:W-:Y:S04]  /*2f4f0*/  STL [R1+0x1684], R5 ;  /* 0x0016840501007387 */ /* 0x000fe80000100800 */
[----:B------:R-:W4:Y:S01]  /*2f500*/  LDL.LU R78, [R1+0x90] ;  /* 0x00009000014e7983 */ /* 0x000f220000300800 */
[----:B0-----:R-:W-:-:S05]  /*2f510*/  IADD3 R4, P6, R66, R3, RZ ;  /* 0x0000000342047210 */ /* 0x001fca0007fde0ff */
[----:B------:R0:W-:Y:S04]  /*2f520*/  STL [R1+0x16c0], R4 ;  /* 0x0016c00401007387 */ /* 0x0001e80000100800 */
[----:B------:R3:W-:Y:S01]  /*2f530*/  STL [R1+0x168c], R6 ;  /* 0x00168c0601007387 */ /* 0x0007e20000100800 */
[----:B0-----:R-:W-:-:S03]  /*2f540*/  LEA.HI.X.SX32 R4, R79, R2, 0x1, P4 ;  /* 0x000000024f047211 */ /* 0x001fc600020f0eff */
[----:B------:R-:W4:Y:S01]  /*2f550*/  LDL.LU R79, [R1+0x88] ;  /* 0x00008800014f7983 */ /* 0x000f220000300800 */
[----:B--2---:R-:W-:-:S05]  /*2f560*/  IADD3 R5, P5, R67, R3, RZ ;  /* 0x0000000343057210 */ /* 0x004fca0007fbe0ff */
[----:B------:R0:W-:Y:S04]  /*2f570*/  STL [R1+0x16c8], R5 ;  /* 0x0016c80501007387 */ /* 0x0001e80000100800 */
[----:B------:R-:W-:Y:S01]  /*2f580*/  STL [R1+0x1694], R4 ;  /* 0x0016940401007387 */ /* 0x000fe20000100800 */
[----:B---3--:R-:W-:Y:S02]  /*2f590*/  IADD3 R6, P4, R68, R3, RZ ;  /* 0x0000000344067210 */ /* 0x008fe40007f9e0ff */
[----:B0-----:R-:W-:-:S03]  /*2f5a0*/  LEA.HI.X.SX32 R5, R62, R2, 0x1, P3 ;  /* 0x000000023e057211 */ /* 0x001fc600018f0eff */
[----:B------:R0:W-:Y:S04]  /*2f5b0*/  STL [R1+0x16d0], R6 ;  /* 0x0016d00601007387 */ /* 0x0001e80000100800 */
[----:B------:R-:W2:Y:S01]  /*2f5c0*/  LDL.LU R58, [R1+0x84] ;  /* 0x00008400013a7983 */ /* 0x000ea20000300800 */
[----:B0-----:R-:W-:Y:S02]  /*2f5d0*/  LEA.HI.X.SX32 R6, R63, R2, 0x1, P2 ;  /* 0x000000023f067211 */ /* 0x001fe400010f0eff */
[-C--:B----4-:R-:W-:Y:S01]  /*2f5e0*/  IADD3 R4, P3, R69, R3.reuse, RZ ;  /* 0x0000000345047210 */ /* 0x090fe20007f7e0ff */
[----:B------:R0:W-:Y:S04]  /*2f5f0*/  STL [R1+0x169c], R5 ;  /* 0x00169c0501007387 */ /* 0x0001e80000100800 */
[----:B------:R1:W-:Y:S04]  /*2f600*/  STL [R1+0x16d8], R4 ;  /* 0x0016d80401007387 */ /* 0x0003e80000100800 */
[----:B------:R-:W-:Y:S01]  /*2f610*/  STL [R1+0x16a4], R6 ;  /* 0x0016a40601007387 */ /* 0x000fe20000100800 */
[----:B0-----:R-:W-:-:S03]  /*2f620*/  IADD3 R5, P2, R70, R3, RZ ;  /* 0x0000000346057210 */ /* 0x001fc60007f5e0ff */
[----:B------:R-:W3:Y:S01]  /*2f630*/  LDL.LU R59, [R1+0x7c] ;  /* 0x00007c00013b7983 */ /* 0x000ee20000300800 */
[----:B-1----:R-:W-:-:S03]  /*2f640*/  LEA.HI.X.SX32 R4, R64, R2, 0x1, P1 ;  /* 0x0000000240047211 */ /* 0x002fc600008f0eff */
[----:B------:R0:W-:Y:S04]  /*2f650*/  STL [R1+0x16e0], R5 ;  /* 0x0016e00501007387 */ /* 0x0001e80000100800 */
[----:B------:R-:W-:Y:S01]  /*2f660*/  STL [R1+0x16ac], R4 ;  /* 0x0016ac0401007387 */ /* 0x000fe20000100800 */
[----:B0-----:R-:W-:Y:S02]  /*2f670*/  LEA.HI.X.SX32 R5, R65, R2, 0x1, P0 ;  /* 0x0000000241057211 */ /* 0x001fe400000f0eff */
[----:B------:R-:W-:-:S05]  /*2f680*/  IADD3 R6, P1, R71, R3, RZ ;  /* 0x0000000347067210 */ /* 0x000fca0007f3e0ff */
[----:B------:R0:W-:Y:S04]  /*2f690*/  STL [R1+0x16e8], R6 ;  /* 0x0016e80601007387 */ /* 0x0001e80000100800 */
[----:B------:R-:W4:Y:S01]  /*2f6a0*/  LDL.LU R60, [R1+0x78] ;  /* 0x00007800013c7983 */ /* 0x000f220000300800 */
[-C--:B0-----:R-:W-:Y:S02]  /*2f6b0*/  LEA.HI.X.SX32 R6, R66, R2.reuse, 0x1, P6 ;  /* 0x0000000242067211 */ /* 0x081fe400030f0eff */
[----:B------:R-:W-:Y:S01]  /*2f6c0*/  IADD3 R4, P0, R72, R3, RZ ;  /* 0x0000000348047210 */ /* 0x000fe20007f1e0ff */
[----:B------:R-:W-:Y:S04]  /*2f6d0*/  STL [R1+0x16b4], R5 ;  /* 0x0016b40501007387 */ /* 0x000fe80000100800 */
[----:B------:R0:W-:Y:S04]  /*2f6e0*/  STL [R1+0x16f0], R4 ;  /* 0x0016f00401007387 */ /* 0x0001e80000100800 */
[----:B------:R-:W-:Y:S04]  /*2f6f0*/  STL [R1+0x16bc], R6 ;  /* 0x0016bc0601007387 */ /* 0x000fe80000100800 */
[----:B------:R-:W4:Y:S01]  /*2f700*/  LDL.LU R61, [R1+0x74] ;  /* 0x00007400013d7983 */ /* 0x000f220000300800 */
[----:B0-----:R-:W-:-:S02]  /*2f710*/  LEA.HI.X.SX32 R4, R67, R2, 0x1, P5 ;  /* 0x0000000243047211 */ /* 0x001fc400028f0eff */
[----:B------:R-:W-:-:S05]  /*2f720*/  IADD3 R5, P6, R73, R3, RZ ;  /* 0x0000000349057210 */ /* 0x000fca0007fde0ff */
[----:B------:R0:W-:Y:S04]  /*2f730*/  STL [R1+0x16f8], R5 ;  /* 0x0016f80501007387 */ /* 0x0001e80000100800 */
[----:B------:R-:W-:Y:S01]  /*2f740*/  STL [R1+0x16c4], R4 ;  /* 0x0016c40401007387 */ /* 0x000fe20000100800 */
[----:B0-----:R-:W-:Y:S02]  /*2f750*/  LEA.HI.X.SX32 R5, R68, R2, 0x1, P4 ;  /* 0x0000000244057211 */ /* 0x001fe400020f0eff */
[----:B------:R-:W-:-:S05]  /*2f760*/  IADD3 R6, P5, R74, R3, RZ ;  /* 0x000000034a067210 */ /* 0x000fca0007fbe0ff */
[----:B------:R0:W-:Y:S04]  /*2f770*/  STL [R1+0x1700], R6 ;  /* 0x0017000601007387 */ /* 0x0001e80000100800 */
[----:B------:R-:W4:Y:S01]  /*2f780*/  LDL.LU R62, [R1+0x6c] ;  /* 0x00006c00013e7983 */ /* 0x000f220000300800 */
[----:B0-----:R-:W-:-:S03]  /*2f790*/  LEA.HI.X.SX32 R6, R69, R2, 0x1, P3 ;  /* 0x0000000245067211 */ /* 0x001fc600018f0eff */
[----:B------:R0:W-:Y:S01]  /*2f7a0*/  STL [R1+0x16cc], R5 ;  /* 0x0016cc0501007387 */ /* 0x0001e20000100800 */
[----:B------:R-:W-:-:S05]  /*2f7b0*/  IADD3 R4, P4, R75, R3, RZ ;  /* 0x000000034b047210 */ /* 0x000fca0007f9e0ff */
[----:B------:R1:W-:Y:S04]  /*2f7c0*/  STL [R1+0x1708], R4 ;  /* 0x0017080401007387 */ /* 0x0003e80000100800 */
[----:B------:R-:W-:Y:S04]  /*2f7d0*/  STL [R1+0x16d4], R6 ;  /* 0x0016d40601007387 */ /* 0x000fe80000100800 */
[----:B------:R-:W4:Y:S01]  /*2f7e0*/  LDL.LU R63, [R1+0x68] ;  /* 0x00006800013f7983 */ /* 0x000f220000300800 */
[----:B0-----:R-:W-:Y:S02]  /*2f7f0*/  IADD3 R5, P3, R76, R3, RZ ;  /* 0x000000034c057210 */ /* 0x001fe40007f7e0ff */
[----:B-1----:R-:W-:-:S03]  /*2f800*/  LEA.HI.X.SX32 R4, R70, R2, 0x1, P2 ;  /* 0x0000000246047211 */ /* 0x002fc600010f0eff */
[----:B------:R0:W-:Y:S04]  /*2f810*/  STL [R1+0x1710], R5 ;  /* 0x0017100501007387 */ /* 0x0001e80000100800 */
[----:B------:R-:W-:Y:S01]  /*2f820*/  STL [R1+0x16dc], R4 ;  /* 0x0016dc0401007387 */ /* 0x000fe20000100800 */
[----:B0-----:R-:W-:Y:S02]  /*2f830*/  LEA.HI.X.SX32 R5, R71, R2, 0x1, P1 ;  /* 0x0000000247057211 */ /* 0x001fe400008f0eff */
[----:B------:R-:W-:-:S05]  /*2f840*/  IADD3 R6, P2, R77, R3, RZ ;  /* 0x000000034d067210 */ /* 0x000fca0007f5e0ff */
[----:B------:R-:W-:Y:S04]  /*2f850*/  STL [R1+0x1718], R6 ;  /* 0x0017180601007387 */ /* 0x000fe80000100800 */
[----:B------:R-:W4:Y:S04]  /*2f860*/  LDL.LU R64, [R1+0x60] ;  /* 0x0000600001407983 */ /* 0x000f280000300800 */
[----:B------:R0:W-:Y:S02]  /*2f870*/  STL [R1+0x16e4], R5 ;  /* 0x0016e40501007387 */ /* 0x0001e40000100800 */
[----:B0-----:R-:W-:-:S02]  /*2f880*/  LEA.HI.X.SX32 R5, R72, R2, 0x1, P0 ;  /* 0x0000000248057211 */ /* 0x001fc400000f0eff */
[----:B------:R-:W-:-:S05]  /*2f890*/  IADD3 R4, P1, R78, R3, RZ ;  /* 0x000000034e047210 */ /* 0x000fca0007f3e0ff */
[----:B------:R0:W-:Y:S04]  /*2f8a0*/  STL [R1+0x1720], R4 ;  /* 0x0017200401007387 */ /* 0x0001e80000100800 */
[----:B------:R-:W4:Y:S04]  /*2f8b0*/  LDL.LU R65, [R1+0x5c] ;  /* 0x00005c0001417983 */ /* 0x000f280000300800 */
[----:B------:R1:W-:Y:S04]  /*2f8c0*/  STL [R1+0x16ec], R5 ;  /* 0x0016ec0501007387 */ /* 0x0003e80000100800 */
[----:B------:R-:W4:Y:S01]  /*2f8d0*/  LDL.LU R66, [R1+0x54] ;  /* 0x0000540001427983 */ /* 0x000f220000300800 */
[----:B0-----:R-:W-:-:S02]  /*2f8e0*/  IADD3 R4, P0, R79, R3, RZ ;  /* 0x000000034f047210 */ /* 0x001fc40007f1e0ff */
[----:B-1----:R-:W-:-:S03]  /*2f8f0*/  LEA.HI.X.SX32 R5, R73, R2, 0x1, P6 ;  /* 0x0000000249057211 */ /* 0x002fc600030f0eff */
[----:B------:R-:W-:Y:S04]  /*2f900*/  STL [R1+0x1728], R4 ;  /* 0x0017280401007387 */ /* 0x000fe80000100800 */
[----:B------:R-:W4:Y:S04]  /*2f910*/  LDL.LU R67, [R1+0x50] ;  /* 0x0000500001437983 */ /* 0x000f280000300800 */
[----:B------:R0:W-:Y:S04]  /*2f920*/  STL [R1+0x16f4], R5 ;  /* 0x0016f40501007387 */ /* 0x0001e80000100800 */
[----:B------:R-:W4:Y:S01]  /*2f930*/  LDL.LU R68, [R1+0x48] ;  /* 0x0000480001447983 */ /* 0x000f220000300800 */
[----:B0-----:R-:W-:-:S02]  /*2f940*/  LEA.HI.X.SX32 R5, R74, R2, 0x1, P5 ;  /* 0x000000024a057211 */ /* 0x001fc400028f0eff */
[----:B--2---:R-:W-:-:S05]  /*2f950*/  IADD3 R4, P6, R58, R3, RZ ;  /* 0x000000033a047210 */ /* 0x004fca0007fde0ff */
[----:B------:R3:W-:Y:S04]  /*2f960*/  STL [R1+0x1730], R4 ;  /* 0x0017300401007387 */ /* 0x0007e80000100800 */
[----:B------:R-:W2:Y:S04]  /*2f970*/  LDL.LU R69, [R1+0x44] ;  /* 0x0000440001457983 */ /* 0x000ea80000300800 */
[----:B------:R0:W-:Y:S04]  /*2f980*/  STL [R1+0x16fc], R5 ;  /* 0x0016fc0501007387 */ /* 0x0001e80000100800 */
[----:B------:R-:W2:Y:S01]  /*2f990*/  LDL.LU R70, [R1+0x40] ;  /* 0x0000400001467983 */ /* 0x000ea20000300800 */
[----:B---3--:R-:W-:-:S02]  /*2f9a0*/  IADD3 R4, P5, R59, R3, RZ ;  /* 0x000000033b047210 */ /* 0x008fc40007fbe0ff */
[----:B0-----:R-:W-:-:S03]  /*2f9b0*/  LEA.HI.X.SX32 R5, R75, R2, 0x1, P4 ;  /* 0x000000024b057211 */ /* 0x001fc600020f0eff */
[----:B------:R-:W-:Y:S04]  /*2f9c0*/  STL [R1+0x1738], R4 ;  /* 0x0017380401007387 */ /* 0x000fe80000100800 */
[----:B------:R-:W3:Y:S04]  /*2f9d0*/  LDL.LU R71, [R1+0x38] ;  /* 0x0000380001477983 */ /* 0x000ee80000300800 */
[----:B------:R0:W-:Y:S04]  /*2f9e0*/  STL [R1+0x1704], R5 ;  /* 0x0017040501007387 */ /* 0x0001e80000100800 */
[----:B------:R-:W3:Y:S01]  /*2f9f0*/  LDL.LU R72, [R1+0x30] ;  /* 0x0000300001487983 */ /* 0x000ee20000300800 */
[----:B0-----:R-:W-:-:S02]  /*2fa00*/  LEA.HI.X.SX32 R5, R76, R2, 0x1, P3 ;  /* 0x000000024c057211 */ /* 0x001fc400018f0eff */
[----:B----4-:R-:W-:-:S05]  /*2fa10*/  IADD3 R4, P4, R60, R3, RZ ;  /* 0x000000033c047210 */ /* 0x010fca0007f9e0ff */
        /* <DEDUP_REMOVED lines=18> */
[----:B------:R0:W-:Y:S04]  /*2fb40*/  STL [R1+0x1758], R4 ;  /* 0x0017580401007387 */ /* 0x0001e80000100800 */
[----:B------:R-:W4:Y:S01]  /*2fb50*/  LDL.LU R79, [R1+0x8] ;  /* 0x00000800014f7983 */ /* 0x000f220000300800 */
[----:B------:R-:W-:-:S03]  /*2fb60*/  LEA.HI.X.SX32 R6, R58, R2, 0x1, P6 ;  /* 0x000000023a067211 */ /* 0x000fc600030f0eff */
[----:B------:R-:W-:Y:S01]  /*2fb70*/  STL [R1+0x1724], R5 ;  /* 0x0017240501007387 */ /* 0x000fe20000100800 */
[----:B0-----:R-:W-:-:S05]  /*2fb80*/  IADD3 R4, P0, R64, R3, RZ ;  /* 0x0000000340047210 */ /* 0x001fca0007f1e0ff */
[----:B------:R0:W-:Y:S04]  /*2fb90*/  STL [R1+0x1760], R4 ;  /* 0x0017600401007387 */ /* 0x0001e80000100800 */
[----:B------:R1:W-:Y:S01]  /*2fba0*/  STL [R1+0x172c], R6 ;  /* 0x00172c0601007387 */ /* 0x0003e20000100800 */
[----:B0-----:R-:W-:Y:S02]  /*2fbb0*/  LEA.HI.X.SX32 R4, R59, R2, 0x1, P5 ;  /* 0x000000023b047211 */ /* 0x001fe400028f0eff */
[----:B------:R-:W-:-:S05]  /*2fbc0*/  IADD3 R5, P6, R65, R3, RZ ;  /* 0x0000000341057210 */ /* 0x000fca0007fde0ff */
[----:B------:R0:W-:Y:S01]  /*2fbd0*/  STL [R1+0x1768], R5 ;  /* 0x0017680501007387 */ /* 0x0001e20000100800 */
[----:B-1----:R-:W-:-:S03]  /*2fbe0*/  IADD3 R6, P5, R66, R3, RZ ;  /* 0x0000000342067210 */ /* 0x002fc60007fbe0ff */
[----:B------:R1:W-:Y:S01]  /*2fbf0*/  STL [R1+0x1734], R4 ;  /* 0x0017340401007387 */ /* 0x0003e20000100800 */
[----:B0-----:R-:W-:-:S03]  /*2fc00*/  LEA.HI.X.SX32 R5, R60, R2, 0x1, P4 ;  /* 0x000000023c057211 */ /* 0x001fc600020f0eff */
[----:B------:R0:W-:Y:S01]  /*2fc10*/  STL [R1+0x1770], R6 ;  /* 0x0017700601007387 */ /* 0x0001e20000100800 */
[----:B-1----:R-:W-:-:S03]  /*2fc20*/  IADD3 R4, P4, R67, R3, RZ ;  /* 0x0000000343047210 */ /* 0x002fc60007f9e0ff */
[----:B------:R1:W-:Y:S04]  /*2fc30*/  STL [R1+0x173c], R5 ;  /* 0x00173c0501007387 */ /* 0x0003e80000100800 */
[----:B------:R1:W-:Y:S01]  /*2fc40*/  STL [R1+0x1778], R4 ;  /* 0x0017780401007387 */ /* 0x0003e20000100800 */
[----:B0-----:R-:W-:Y:S02]  /*2fc50*/  LEA.HI.X.SX32 R6, R61, R2, 0x1, P3 ;  /* 0x000000023d067211 */ /* 0x001fe400018f0eff */
[----:B-1----:R-:W-:-:S03]  /*2fc60*/  IADD3 R5, P3, R68, R3, RZ ;  /* 0x0000000344057210 */ /* 0x002fc60007f7e0ff */
[----:B------:R-:W-:Y:S01]  /*2fc70*/  STL [R1+0x1744], R6 ;  /* 0x0017440601007387 */ /* 0x000fe20000100800 */
[----:B------:R-:W-:-:S03]  /*2fc80*/  LEA.HI.X.SX32 R4, R62, R2, 0x1, P2 ;  /* 0x000000023e047211 */ /* 0x000fc600010f0eff */
[----:B------:R0:W-:Y:S04]  /*2fc90*/  STL [R1+0x1780], R5 ;  /* 0x0017800501007387 */ /* 0x0001e80000100800 */
[----:B------:R1:W-:Y:S01]  /*2fca0*/  STL [R1+0x174c], R4 ;  /* 0x00174c0401007387 */ /* 0x0003e20000100800 */
[----:B0-----:R-:W-:Y:S01]  /*2fcb0*/  LEA.HI.X.SX32 R5, R63, R2, 0x1, P1 ;  /* 0x000000023f057211 */ /* 0x001fe200008f0eff */
[----:B------:R-:W-:Y:S02]  /*2fcc0*/  IMAD R252, R252, UR9, RZ ;  /* 0x00000009fcfc7c24 */ /* 0x000fe4000f8e02ff */
[----:B------:R-:W-:Y:S01]  /*2fcd0*/  IMAD R84, R84, UR9, RZ ;  /* 0x0000000954547c24 */ /* 0x000fe2000f8e02ff */
[----:B--2---:R-:W-:-:S05]  /*2fce0*/  IADD3 R6, P2, R69, R3, RZ ;  /* 0x0000000345067210 */ /* 0x004fca0007f5e0ff */
[----:B------:R0:W-:Y:S01]  /*2fcf0*/  STL [R1+0x1788], R6 ;  /* 0x0017880601007387 */ /* 0x0001e20000100800 */
[----:B-1----:R-:W-:-:S03]  /*2fd00*/  IADD3 R4, P1, R70, R3, RZ ;  /* 0x0000000346047210 */ /* 0x002fc60007f3e0ff */
[----:B------:R3:W-:Y:S04]  /*2fd10*/  STL [R1+0x1754], R5 ;  /* 0x0017540501007387 */ /* 0x0007e80000100800 */
[----:B------:R1:W-:Y:S01]  /*2fd20*/  STL [R1+0x1790], R4 ;  /* 0x0017900401007387 */ /* 0x0003e20000100800 */
[----:B0-----:R-:W-:-:S05]  /*2fd30*/  LEA.HI.X.SX32 R6, R64, R2, 0x1, P0 ;  /* 0x0000000240067211 */ /* 0x001fca00000f0eff */
[----:B------:R0:W-:Y:S01]  /*2fd40*/  STL [R1+0x175c], R6 ;  /* 0x00175c0601007387 */ /* 0x0001e20000100800 */
[----:B---3--:R-:W-:Y:S02]  /*2fd50*/  IADD3 R5, P0, R71, R3, RZ ;  /* 0x0000000347057210 */ /* 0x008fe40007f1e0ff */
[----:B-1----:R-:W-:-:S03]  /*2fd60*/  LEA.HI.X.SX32 R4, R65, R2, 0x1, P6 ;  /* 0x0000000241047211 */ /* 0x002fc600030f0eff */
[----:B------:R1:W-:Y:S01]  /*2fd70*/  STL [R1+0x1798], R5 ;  /* 0x0017980501007387 */ /* 0x0003e20000100800 */
[----:B0-----:R-:W-:-:S03]  /*2fd80*/  IADD3 R6, P6, R72, R3, RZ ;  /* 0x0000000348067210 */ /* 0x001fc60007fde0ff */
[----:B------:R-:W-:Y:S01]  /*2fd90*/  STL [R1+0x1764], R4 ;  /* 0x0017640401007387 */ /* 0x000fe20000100800 */
[----:B-1----:R-:W-:-:S03]  /*2fda0*/  LEA.HI.X.SX32 R5, R66, R2, 0x1, P5 ;  /* 0x0000000242057211 */ /* 0x002fc600028f0eff */
[----:B------:R0:W-:Y:S04]  /*2fdb0*/  STL [R1+0x17a0], R6 ;  /* 0x0017a00601007387 */ /* 0x0001e80000100800 */
[----:B------:R1:W-:Y:S01]  /*2fdc0*/  STL [R1+0x176c], R5 ;  /* 0x00176c0501007387 */ /* 0x0003e20000100800 */
[----:B0-----:R-:W-:Y:S02]  /*2fdd0*/  LEA.HI.X.SX32 R6, R67, R2, 0x1, P4 ;  /* 0x0000000243067211 */ /* 0x001fe400020f0eff */
[----:B----4-:R-:W-:-:S05]  /*2fde0*/  IADD3 R4, P5, R73, R3, RZ ;  /* 0x0000000349047210 */ /* 0x010fca0007fbe0ff */
[----:B------:R0:W-:Y:S01]  /*2fdf0*/  STL [R1+0x17a8], R4 ;  /* 0x0017a80401007387 */ /* 0x0001e20000100800 */
[----:B-1----:R-:W-:-:S03]  /*2fe00*/  IADD3 R5, P4, R74, R3, RZ ;  /* 0x000000034a057210 */ /* 0x002fc60007f9e0ff */
[----:B------:R1:W-:Y:S01]  /*2fe10*/  STL [R1+0x1774], R6 ;  /* 0x0017740601007387 */ /* 0x0003e20000100800 */
[----:B0-----:R-:W-:-:S03]  /*2fe20*/  LEA.HI.X.SX32 R4, R68, R2, 0x1, P3 ;  /* 0x0000000244047211 */ /* 0x001fc600018f0eff */
[----:B------:R0:W-:Y:S04]  /*2fe30*/  STL [R1+0x17b0], R5 ;  /* 0x0017b00501007387 */ /* 0x0001e80000100800 */
[----:B------:R2:W-:Y:S01]  /*2fe40*/  STL [R1+0x177c], R4 ;  /* 0x00177c0401007387 */ /* 0x0005e20000100800 */
[----:B-1----:R-:W-:Y:S02]  /*2fe50*/  IADD3 R6, P3, R75, R3, RZ ;  /* 0x000000034b067210 */ /* 0x002fe40007f7e0ff */
[----:B0-----:R-:W-:-:S03]  /*2fe60*/  LEA.HI.X.SX32 R5, R69, R2, 0x1, P2 ;  /* 0x0000000245057211 */ /* 0x001fc600010f0eff */
[----:B------:R0:W-:Y:S01]  /*2fe70*/  STL [R1+0x17b8], R6 ;  /* 0x0017b80601007387 */ /* 0x0001e20000100800 */
[----:B--2---:R-:W-:-:S03]  /*2fe80*/  IADD3 R4, P2, R76, R3, RZ ;  /* 0x000000034c047210 */ /* 0x004fc60007f5e0ff */
[----:B------:R-:W-:Y:S04]  /*2fe90*/  STL [R1+0x1784], R5 ;  /* 0x0017840501007387 */ /* 0x000fe80000100800 */
[----:B------:R1:W-:Y:S01]  /*2fea0*/  STL [R1+0x17c0], R4 ;  /* 0x0017c00401007387 */ /* 0x0003e20000100800 */
[----:B0-----:R-:W-:-:S05]  /*2feb0*/  LEA.HI.X.SX32 R6, R70, R2, 0x1, P1 ;  /* 0x0000000246067211 */ /* 0x001fca00008f0eff */
[----:B------:R0:W-:Y:S01]  /*2fec0*/  STL [R1+0x178c], R6 ;  /* 0x00178c0601007387 */ /* 0x0001e20000100800 */
[----:B-1----:R-:W-:Y:S01]  /*2fed0*/  LEA.HI.X.SX32 R4, R71, R2, 0x1, P0 ;  /* 0x0000000247047211 */ /* 0x002fe200000f0eff */
[----:B------:R-:W-:Y:S01]  /*2fee0*/  IMAD R85, R85, UR9, RZ ;  /* 0x0000000955557c24 */ /* 0x000fe2000f8e02ff */
[----:B------:R-:W-:-:S05]  /*2fef0*/  IADD3 R5, P1, R77, R3, RZ ;  /* 0x000000034d057210 */ /* 0x000fca0007f3e0ff */
[----:B------:R1:W-:Y:S01]  /*2ff00*/  STL [R1+0x17c8], R5 ;  /* 0x0017c80501007387 */ /* 0x0003e20000100800 */
[----:B0-----:R-:W-:-:S03]  /*2ff10*/  IADD3 R6, P0, R78, R3, RZ ;  /* 0x000000034e067210 */ /* 0x001fc60007f1e0ff */
[----:B------:R0:W-:Y:S01]  /*2ff20*/  STL [R1+0x1794], R4 ;  /* 0x0017940401007387 */ /* 0x0001e20000100800 */
[----:B-1----:R-:W-:-:S03]  /*2ff30*/  LEA.HI.X.SX32 R5, R72, R2, 0x1, P6 ;  /* 0x0000000248057211 */ /* 0x002fc600030f0eff */
[----:B------:R1:W-:Y:S04]  /*2ff40*/  STL [R1+0x17d0], R6 ;  /* 0x0017d00601007387 */ /* 0x0003e80000100800 */
[----:B------:R2:W-:Y:S01]  /*2ff50*/  STL [R1+0x179c], R5 ;  /* 0x00179c0501007387 */ /* 0x0005e20000100800 */
[-C--:B0-----:R-:W-:Y:S02]  /*2ff60*/  IADD3 R4, P6, R79, R3.reuse, RZ ;  /* 0x000000034f047210 */ /* 0x081fe40007fde0ff */
[-C--:B-1----:R-:W-:Y:S02]  /*2ff70*/  LEA.HI.X.SX32 R6, R73, R2.reuse, 0x1, P5 ;  /* 0x0000000249067211 */ /* 0x082fe400028f0eff */
[----:B--2---:R-:W-:Y:S01]  /*2ff80*/  IADD3 R5, P5, R0, R3, RZ ;  /* 0x0000000300057210 */ /* 0x004fe20007fbe0ff */
[----:B------:R0:W-:Y:S04]  /*2ff90*/  STL [R1+0x17d8], R4 ;  /* 0x0017d80401007387 */ /* 0x0001e80000100800 */
[----:B------:R1:W-:Y:S01]  /*2ffa0*/  STL [R1+0x17a4], R6 ;  /* 0x0017a40601007387 */ /* 0x0003e20000100800 */
[----:B0-----:R-:W-:-:S03]  /*2ffb0*/  LEA.HI.X.SX32 R4, R74, R2, 0x1, P4 ;  /* 0x000000024a047211 */ /* 0x001fc600020f0eff */
[----:B------:R0:W-:Y:S01]  /*2ffc0*/  STL [R1+0x17e0], R5 ;  /* 0x0017e00501007387 */ /* 0x0001e20000100800 */
[----:B-1----:R-:W-:-:S03]  /*2ffd0*/  IADD3 R6, P4, R252, R3, RZ ;  /* 0x00000003fc067210 */ /* 0x002fc60007f9e0ff */
[----:B------:R1:W-:Y:S01]  /*2ffe0*/  STL [R1+0x17ac], R4 ;  /* 0x0017ac0401007387 */ /* 0x0003e20000100800 */
[----:B------:R-:W-:Y:S01]  /*2fff0*/  IMAD R86, R86, UR9, RZ ;  /* 0x0000000956567c24 */ /* 0x000fe2000f8e02ff */
[----:B0-----:R-:W-:Y:S02]  /*30000*/  LEA.HI.X.SX32 R5, R75, R2, 0x1, P3 ;  /* 0x000000024b057211 */ /* 0x001fe400018f0eff */
[----:B------:R0:W-:Y:S01]  /*30010*/  STL [R1+0x17e8], R6 ;  /* 0x0017e80601007387 */ /* 0x0001e20000100800 */
[----:B-1----:R-:W-:-:S03]  /*30020*/  IADD3 R4, P3, R84, R3, RZ ;  /* 0x0000000354047210 */ /* 0x002fc60007f7e0ff */
[----:B------:R1:W-:Y:S01]  /*30030*/  STL [R1+0x17b4], R5 ;  /* 0x0017b40501007387 */ /* 0x0003e20000100800 */
[----:B------:R-:W-:-:S03]  /*30040*/  IMAD R87, R87, UR9, RZ ;  /* 0x0000000957577c24 */ /* 0x000fc6000f8e02ff */
[----:B------:R2:W-:Y:S01]  /*30050*/  STL [R1+0x17f0], R4 ;  /* 0x0017f00401007387 */ /* 0x0005e20000100800 */
[----:B0-----:R-:W-:Y:S02]  /*30060*/  LEA.HI.X.SX32 R6, R76, R2, 0x1, P2 ;  /* 0x000000024c067211 */ /* 0x001fe400010f0eff */
[----:B-1----:R-:W-:-:S03]  /*30070*/  IADD3 R5, P2, R85, R3, RZ ;  /* 0x0000000355057210 */ /* 0x002fc60007f5e0ff */
[----:B------:R0:W-:Y:S01]  /*30080*/  STL [R1+0x17bc], R6 ;  /* 0x0017bc0601007387 */ /* 0x0001e20000100800 */
[----:B--2---:R-:W-:-:S03]  /*30090*/  LEA.HI.X.SX32 R4, R77, R2, 0x1, P1 ;  /* 0x000000024d047211 */ /* 0x004fc600008f0eff */
[----:B------:R1:W-:Y:S01]  /*300a0*/  STL [R1+0x17f8], R5 ;  /* 0x0017f80501007387 */ /* 0x0003e20000100800 */
[----:B------:R-:W-:-:S03]  /*300b0*/  IMAD R88, R88, UR9, RZ ;  /* 0x0000000958587c24 */ /* 0x000fc6000f8e02ff */
[----:B------:R2:W-:Y:S01]  /*300c0*/  STL [R1+0x17c4], R4 ;  /* 0x0017c40401007387 */ /* 0x0005e20000100800 */
[----:B0-----:R-:W-:Y:S02]  /*300d0*/  IADD3 R6, P1, R86, R3, RZ ;  /* 0x0000000356067210 */ /* 0x001fe40007f3e0ff */
[----:B-1----:R-:W-:-:S03]  /*300e0*/  LEA.HI.X.SX32 R5, R78, R2, 0x1, P0 ;  /* 0x000000024e057211 */ /* 0x002fc600000f0eff */
[----:B------:R0:W-:Y:S01]  /*300f0*/  STL [R1+0x1800], R6 ;  /* 0x0018000601007387 */ /* 0x0001e20000100800 */
[----:B--2---:R-:W-:-:S03]  /*30100*/  IADD3 R4, P0, R87, R3, RZ ;  /* 0x0000000357047210 */ /* 0x004fc60007f1e0ff */
[----:B------:R1:W-:Y:S01]  /*30110*/  STL [R1+0x17cc], R5 ;  /* 0x0017cc0501007387 */ /* 0x0003e20000100800 */
[----:B------:R-:W-:-:S03]  /*30120*/  IMAD R89, R89, UR9, RZ ;  /* 0x0000000959597c24 */ /* 0x000fc6000f8e02ff */
[----:B------:R2:W-:Y:S01]  /*30130*/  STL [R1+0x1808], R4 ;  /* 0x0018080401007387 */ /* 0x0005e20000100800 */
[----:B0-----:R-:W-:Y:S01]  /*30140*/  LEA.HI.X.SX32 R6, R79, R2, 0x1, P6 ;  /* 0x000000024f067211 */ /* 0x001fe200030f0eff */
[----:B------:R-:W-:Y:S01]  /*30150*/  IMAD R90, R90, UR9, RZ ;  /* 0x000000095a5a7c24 */ /* 0x000fe2000f8e02ff */
[----:B-1----:R-:W-:-:S03]  /*30160*/  IADD3 R5, P6, R88, R3, RZ ;  /* 0x0000000358057210 */ /* 0x002fc60007fde0ff */
[----:B------:R0:W-:Y:S01]  /*30170*/  STL [R1+0x17d4], R6 ;  /* 0x0017d40601007387 */ /* 0x0001e20000100800 */
[----:B--2---:R-:W-:-:S03]  /*30180*/  LEA.HI.X.SX32 R4, R0, R2, 0x1, P5 ;  /* 0x0000000200047211 */ /* 0x004fc600028f0eff */
[----:B------:R-:W2:Y:S01]  /*30190*/  LDL.LU R0, [R1+0x1d5c] ;  /* 0x001d5c0001007983 */ /* 0x000ea20000300800 */
[----:B------:R-:W-:-:S03]  /*301a0*/  IMAD R91, R91, UR9, RZ ;  /* 0x000000095b5b7c24 */ /* 0x000fc6000f8e02ff */
[----:B------:R1:W-:Y:S01]  /*301b0*/  STL [R1+0x1810], R5 ;  /* 0x0018100501007387 */ /* 0x0003e20000100800 */
[----:B0-----:R-:W-:-:S03]  /*301c0*/  IADD3 R6, P5, R89, R3, RZ ;  /* 0x0000000359067210 */ /* 0x001fc60007fbe0ff */
[----:B------:R0:W-:Y:S01]  /*301d0*/  STL [R1+0x17dc], R4 ;  /* 0x0017dc0401007387 */ /* 0x0001e20000100800 */
[----:B-1----:R-:W-:-:S03]  /*301e0*/  LEA.HI.X.SX32 R5, R252, R2, 0x1, P4 ;  /* 0x00000002fc057211 */ /* 0x002fc600020f0eff */
[----:B------:R1:W-:Y:S01]  /*301f0*/  STL [R1+0x1818], R6 ;  /* 0x0018180601007387 */ /* 0x0003e20000100800 */
[----:B0-----:R-:W-:-:S03]  /*30200*/  IADD3 R4, P4, R90, R3, RZ ;  /* 0x000000035a047210 */ /* 0x001fc60007f9e0ff */
[----:B------:R0:W-:Y:S01]  /*30210*/  STL [R1+0x17e4], R5 ;  /* 0x0017e40501007387 */ /* 0x0001e20000100800 */
[----:B------:R-:W-:-:S03]  /*30220*/  IMAD R92, R92, UR9, RZ ;  /* 0x000000095c5c7c24 */ /* 0x000fc6000f8e02ff */
[----:B------:R3:W-:Y:S01]  /*30230*/  STL [R1+0x1820], R4 ;  /* 0x0018200401007387 */ /* 0x0007e20000100800 */
[----:B-1----:R-:W-:Y:S01]  /*30240*/  LEA.HI.X.SX32 R6, R84, R2, 0x1, P3 ;  /* 0x0000000254067211 */ /* 0x002fe200018f0eff */
[----:B------:R-:W-:Y:S01]  /*30250*/  IMAD R93, R93, UR9, RZ ;  /* 0x000000095d5d7c24 */ /* 0x000fe2000f8e02ff */
[----:B0-----:R-:W-:-:S03]  /*30260*/  IADD3 R5, P3, R91, R3, RZ ;  /* 0x000000035b057210 */ /* 0x001fc60007f7e0ff */
[----:B------:R0:W-:Y:S01]  /*30270*/  STL [R1+0x17ec], R6 ;  /* 0x0017ec0601007387 */ /* 0x0001e20000100800 */
[----:B---3--:R-:W-:-:S03]  /*30280*/  LEA.HI.X.SX32 R4, R85, R2, 0x1, P2 ;  /* 0x0000000255047211 */ /* 0x008fc600010f0eff */
[----:B------:R1:W-:Y:S01]  /*30290*/  STL [R1+0x1828], R5 ;  /* 0x0018280501007387 */ /* 0x0003e20000100800 */
[----:B------:R-:W-:-:S03]  /*302a0*/  IMAD R94, R94, UR9, RZ ;  /* 0x000000095e5e7c24 */ /* 0x000fc6000f8e02ff */
[----:B------:R3:W-:Y:S01]  /*302b0*/  STL [R1+0x17f4], R4 ;  /* 0x0017f40401007387 */ /* 0x0007e20000100800 */
[----:B0-----:R-:W-:Y:S02]  /*302c0*/  IADD3 R6, P2, R92, R3, RZ ;  /* 0x000000035c067210 */ /* 0x001fe40007f5e0ff */
[----:B-1----:R-:W-:-:S03]  /*302d0*/  LEA.HI.X.SX32 R5, R86, R2, 0x1, P1 ;  /* 0x0000000256057211 */ /* 0x002fc600008f0eff */
[----:B------:R0:W-:Y:S01]  /*302e0*/  STL [R1+0x1830], R6 ;  /* 0x0018300601007387 */ /* 0x0001e20000100800 */
[----:B---3--:R-:W-:-:S03]  /*302f0*/  IADD3 R4, P1, R93, R3, RZ ;  /* 0x000000035d047210 */ /* 0x008fc60007f3e0ff */
[----:B------:R1:W-:Y:S01]  /*30300*/  STL [R1+0x17fc], R5 ;  /* 0x0017fc0501007387 */ /* 0x0003e20000100800 */
[----:B------:R-:W-:-:S03]  /*30310*/  IMAD R95, R95, UR9, RZ ;  /* 0x000000095f5f7c24 */ /* 0x000fc6000f8e02ff */
[----:B------:R3:W-:Y:S01]  /*30320*/  STL [R1+0x1838], R4 ;  /* 0x0018380401007387 */ /* 0x0007e20000100800 */
[----:B0-----:R-:W-:Y:S01]  /*30330*/  LEA.HI.X.SX32 R6, R87, R2, 0x1, P0 ;  /* 0x0000000257067211 */ /* 0x001fe200000f0eff */
[----:B------:R-:W-:Y:S01]  /*30340*/  IMAD R96, R96, UR9, RZ ;  /* 0x0000000960607c24 */ /* 0x000fe2000f8e02ff */
[----:B-1----:R-:W-:-:S03]  /*30350*/  IADD3 R5, P0, R94, R3, RZ ;  /* 0x000000035e057210 */ /* 0x002fc60007f1e0ff */
        /* <DEDUP_REMOVED lines=785> */
[-C--:B0-----:R-:W-:Y:S01]  /*33470*/  IADD3 R6, P4, R80, R3.reuse, RZ ;  /* 0x0000000350067210 */ /* 0x081fe20007f9e0ff */
[----:B------:R-:W0:Y:S01]  /*33480*/  S2R R79, SR_TID.X ;  /* 0x00000000004f7919 */ /* 0x000e220000002100 */
[----:B-1----:R-:W-:Y:S02]  /*33490*/  LEA.HI.X.SX32 R5, R246, R2, 0x1, P3 ;  /* 0x00000002f6057211 */ /* 0x002fe400018f0eff */
[----:B---3--:R-:W-:Y:S01]  /*334a0*/  IADD3 R4, P3, R82, R3, RZ ;  /* 0x0000000352047210 */ /* 0x008fe20007f7e0ff */
[----:B------:R1:W-:Y:S01]  /*334b0*/  STL [R1+0x1d1c], R6 ;  /* 0x001d1c0601007387 */ /* 0x0003e20000100800 */
[----:B------:R-:W-:-:S03]  /*334c0*/  IMAD R83, R83, UR9, RZ ;  /* 0x0000000953537c24 */ /* 0x000fc6000f8e02ff */
[----:B------:R3:W-:Y:S01]  /*334d0*/  STL [R1+0x1cf4], R5 ;  /* 0x001cf40501007387 */ /* 0x0007e20000100800 */
[----:B------:R-:W-:-:S03]  /*334e0*/  IMAD R125, R125, UR9, RZ ;  /* 0x000000097d7d7c24 */ /* 0x000fc6000f8e02ff */
[----:B------:R4:W-:Y:S01]  /*334f0*/  STL [R1+0x1d28], R4 ;  /* 0x001d280401007387 */ /* 0x0009e20000100800 */
[----:B-1----:R-:W-:Y:S02]  /*33500*/  LEA.HI.X.SX32 R6, R247, R2, 0x1, P2 ;  /* 0x00000002f7067211 */ /* 0x002fe400010f0eff */
[----:B---3--:R-:W-:-:S03]  /*33510*/  IADD3 R5, P2, R81, R3, RZ ;  /* 0x0000000351057210 */ /* 0x008fc60007f5e0ff */
[----:B------:R1:W-:Y:S01]  /*33520*/  STL [R1+0x1cfc], R6 ;  /* 0x001cfc0601007387 */ /* 0x0003e20000100800 */
[----:B----4-:R-:W-:-:S03]  /*33530*/  LEA.HI.X.SX32 R4, R248, R2, 0x1, P1 ;  /* 0x00000002f8047211 */ /* 0x010fc600008f0eff */
[----:B------:R3:W-:Y:S04]  /*33540*/  STL [R1+0x1d20], R5 ;  /* 0x001d200501007387 */ /* 0x0007e80000100800 */
[----:B------:R4:W-:Y:S01]  /*33550*/  STL [R1+0x1d04], R4 ;  /* 0x001d040401007387 */ /* 0x0009e20000100800 */
[----:B-1----:R-:W-:Y:S02]  /*33560*/  IADD3 R6, P1, R83, R3, RZ ;  /* 0x0000000353067210 */ /* 0x002fe40007f3e0ff */
[----:B---3--:R-:W-:-:S03]  /*33570*/  LEA.HI.X.SX32 R5, R249, R2, 0x1, P0 ;  /* 0x00000002f9057211 */ /* 0x008fc600000f0eff */
[----:B------:R-:W-:Y:S01]  /*33580*/  STL [R1+0x1d24], R6 ;  /* 0x001d240601007387 */ /* 0x000fe20000100800 */
[----:B----4-:R-:W-:Y:S02]  /*33590*/  IADD3 R4, P0, R125, R3, RZ ;  /* 0x000000037d047210 */ /* 0x010fe40007f1e0ff */
[-C--:B------:R-:W-:Y:S01]  /*335a0*/  LEA.HI.X.SX32 R3, R250, R2.reuse, 0x1, P6 ;  /* 0x00000002fa037211 */ /* 0x080fe200030f0eff */
[----:B------:R-:W-:Y:S04]  /*335b0*/  STL [R1+0x1d0c], R5 ;  /* 0x001d0c0501007387 */ /* 0x000fe80000100800 */
[----:B------:R1:W-:Y:S04]  /*335c0*/  STL [R1+0x1124], R4 ;  /* 0x0011240401007387 */ /* 0x0003e80000100800 */
[----:B------:R3:W-:Y:S01]  /*335d0*/  STL [R1+0x1110], R3 ;  /* 0x0011100301007387 */ /* 0x0007e20000100800 */
[----:B-1----:R-:W-:-:S02]  /*335e0*/  LEA.HI.X.SX32 R4, R251, R2, 0x1, P5 ;  /* 0x00000002fb047211 */ /* 0x002fc400028f0eff */
[----:B---3--:R-:W-:-:S03]  /*335f0*/  LEA.HI.X.SX32 R3, R80, R2, 0x1, P4 ;  /* 0x0000000250037211 */ /* 0x008fc600020f0eff */
[----:B------:R1:W-:Y:S01]  /*33600*/  STL [R1+0x1114], R4 ;  /* 0x0011140401007387 */ /* 0x0003e20000100800 */
[----:B------:R-:W-:-:S03]  /*33610*/  LEA.HI.X.SX32 R5, R82, R2, 0x1, P3 ;  /* 0x0000000252057211 */ /* 0x000fc600018f0eff */
[----:B------:R3:W-:Y:S01]  /*33620*/  STL [R1+0x1118], R3 ;  /* 0x0011180301007387 */ /* 0x0007e20000100800 */
[----:B--2---:R-:W-:Y:S02]  /*33630*/  IADD3 R10, P6, R0, UR10, RZ ;  /* 0x0000000a000a7c10 */ /* 0x004fe4000ffde0ff */
[-C--:B-1----:R-:W-:Y:S01]  /*33640*/  LEA.HI.X.SX32 R4, R81, R2.reuse, 0x1, P2 ;  /* 0x0000000251047211 */ /* 0x082fe200010f0eff */
[----:B------:R-:W-:Y:S01]  /*33650*/  STL [R1+0x1128], R5 ;  /* 0x0011280501007387 */ /* 0x000fe20000100800 */
[----:B---3--:R-:W-:-:S03]  /*33660*/  LEA.HI.X.SX32 R3, R83, R2, 0x1, P1 ;  /* 0x0000000253037211 */ /* 0x008fc600008f0eff */
[----:B------:R-:W-:Y:S01]  /*33670*/  STL [R1+0x111c], R4 ;  /* 0x00111c0401007387 */ /* 0x000fe20000100800 */
[----:B------:R-:W-:-:S03]  /*33680*/  LEA.HI.X.SX32 R2, R125, R2, 0x1, P0 ;  /* 0x000000027d027211 */ /* 0x000fc600000f0eff */
[----:B------:R0:W-:Y:S01]  /*33690*/  STL [R1+0x1120], R3 ;  /* 0x0011200301007387 */ /* 0x0001e20000100800 */
[----:B------:R-:W-:-:S03]  /*336a0*/  LEA.HI.X.SX32 R9, R0, UR11, 0x1, P6 ;  /* 0x0000000b00097c11 */ /* 0x000fc6000b0f0eff */
[----:B------:R1:W5:Y:S01]  /*336b0*/  LDL.LU R0, [R1+0x1d58] ;  /* 0x001d580001007983 */ /* 0x0003620000300800 */
[----:B0-----:R-:W-:-:S03]  /*336c0*/  IMAD.SHL.U32 R3, R79, 0x10, RZ ;  /* 0x000000104f037824 */ /* 0x001fc600078e00ff */
[----:B------:R0:W-:Y:S04]  /*336d0*/  STL [R1+0xd14], R2 ;  /* 0x000d140201007387 */ /* 0x0001e80000100800 */
[----:B------:R2:W-:Y:S04]  /*336e0*/  STL [R1+0x1d50], R3 ;  /* 0x001d500301007387 */ /* 0x0005e80000100800 */
[----:B------:R-:W-:Y:S01]  /*336f0*/  STL [R1+0x930], RZ ;  /* 0x000930ff01007387 */ /* 0x000fe20000100800 */
[----:B0-----:R-:W0:Y:S03]  /*33700*/  LDC R2, c[0x0][0x238] ;  /* 0x00008e00ff027b82 */ /* 0x001e260000000800 */
[----:B------:R-:W-:Y:S04]  /*33710*/  STL [R1+0x400], RZ ;  /* 0x000400ff01007387 */ /* 0x000fe80000100800 */
        /* <DEDUP_REMOVED lines=255> */
[----:B------:R-:W-:Y:S04]  /*34710*/  STL [R1], RZ ;  /* 0x000000ff01007387 */ /* 0x000fe80000100800 */
        /* <DEDUP_REMOVED lines=126> */
[----:B------:R-:W-:Y:S01]  /*34f00*/  STL [R1+0x1fc], RZ ;  /* 0x0001fcff01007387 */ /* 0x000fe20000100800 */
[----:B------:R-:W-:Y:S01]  /*34f10*/  UIADD3 UR10, UR4, 0x10000, URZ ;  /* 0x00010000040a7890 */ /* 0x000fe2000fffe03f */
[----:B------:R-:W-:-:S02]  /*34f20*/  LOP3.LUT R252, R79, 0x7f, RZ, 0xc0, !PT ;  /* 0x0000007f4ffc7812 */ /* 0x000fc400078ec0ff */
[----:B------:R-:W-:Y:S02]  /*34f30*/  CS2R R24, SRZ ;  /* 0x0000000000187805 */ /* 0x000fe4000001ff00 */
[----:B------:R-:W-:Y:S02]  /*34f40*/  CS2R R26, SRZ ;  /* 0x00000000001a7805 */ /* 0x000fe4000001ff00 */
[----:B------:R-:W-:Y:S02]  /*34f50*/  CS2R R28, SRZ ;  /* 0x00000000001c7805 */ /* 0x000fe4000001ff00 */
[----:B------:R-:W-:Y:S02]  /*34f60*/  CS2R R30, SRZ ;  /* 0x00000000001e7805 */ /* 0x000fe4000001ff00 */
[----:B------:R-:W-:Y:S02]  /*34f70*/  CS2R R32, SRZ ;  /* 0x0000000000207805 */ /* 0x000fe4000001ff00 */
[----:B------:R-:W-:-:S02]  /*34f80*/  CS2R R34, SRZ ;  /* 0x0000000000227805 */ /* 0x000fc4000001ff00 */
[----:B------:R-:W-:Y:S02]  /*34f90*/  CS2R R36, SRZ ;  /* 0x0000000000247805 */ /* 0x000fe4000001ff00 */
[----:B------:R-:W-:Y:S02]  /*34fa0*/  CS2R R38, SRZ ;  /* 0x0000000000267805 */ /* 0x000fe4000001ff00 */
[----:B------:R-:W-:Y:S02]  /*34fb0*/  CS2R R40, SRZ ;  /* 0x0000000000287805 */ /* 0x000fe4000001ff00 */
[----:B------:R-:W-:Y:S02]  /*34fc0*/  CS2R R42, SRZ ;  /* 0x00000000002a7805 */ /* 0x000fe4000001ff00 */
[----:B------:R-:W-:Y:S02]  /*34fd0*/  CS2R R44, SRZ ;  /* 0x00000000002c7805 */ /* 0x000fe4000001ff00 */
[----:B------:R-:W-:-:S02]  /*34fe0*/  CS2R R46, SRZ ;  /* 0x00000000002e7805 */ /* 0x000fc4000001ff00 */
[----:B------:R-:W-:Y:S02]  /*34ff0*/  CS2R R48, SRZ ;  /* 0x0000000000307805 */ /* 0x000fe4000001ff00 */
[----:B------:R-:W-:Y:S01]  /*35000*/  CS2R R50, SRZ ;  /* 0x0000000000327805 */ /* 0x000fe2000001ff00 */
[----:B------:R-:W-:Y:S01]  /*35010*/  USHF.R.U32.HI UR30, URZ, 0x4, UR4 ;  /* 0x000000043f1e7899 */ /* 0x000fe20008011604 */
[----:B------:R-:W-:Y:S01]  /*35020*/  UMOV UR8, URZ ;  /* 0x0000003f00087c82 */ /* 0x000fe20008000000 */
[----:B------:R-:W-:Y:S01]  /*35030*/  UMOV UR9, URZ ;  /* 0x0000003f00097c82 */ /* 0x000fe20008000000 */
[----:B------:R-:W-:Y:S02]  /*35040*/  USHF.L.U32 UR5, UR5, 0x7, URZ ;  /* 0x0000000705057899 */ /* 0x000fe4000800063f */
[----:B------:R-:W-:Y:S01]  /*35050*/  USHF.R.U32.HI UR10, URZ, 0x4, UR10 ;  /* 0x000000043f0a7899 */ /* 0x000fe2000801160a */
[----:B------:R-:W3:Y:S01]  /*35060*/  LDC R161, c[0x0][0x230] ;  /* 0x00008c00ffa17b82 */ /* 0x000ee20000000800 */
[----:B--2---:R-:W-:Y:S01]  /*35070*/  LOP3.LUT R3, R3, 0x70, RZ, 0xc0, !PT ;  /* 0x0000007003037812 */ /* 0x004fe200078ec0ff */
[----:B------:R-:W-:Y:S01]  /*35080*/  USGXT.U32 UR30, UR30, 0xe ;  /* 0x0000000e1e1e789a */ /* 0x000fe20008000000 */
[C---:B0-----:R-:W-:Y:S01]  /*35090*/  IMAD R4, R2.reuse, 0x7f, RZ ;  /* 0x0000007f02047824 */ /* 0x041fe200078e02ff */
[----:B------:R-:W-:Y:S01]  /*350a0*/  USGXT.U32 UR28, UR10, 0xe ;  /* 0x0000000e0a1c789a */ /* 0x000fe20008000000 */
[----:B------:R-:W-:Y:S01]  /*350b0*/  IMAD R5, R2, 0x7e, RZ ;  /* 0x0000007e02057824 */ /* 0x000fe200078e02ff */
[----:B------:R-:W-:Y:S01]  /*350c0*/  UIADD3 UR14, UP0, UR30, 0x2, URZ ;  /* 0x000000021e0e7890 */ /* 0x000fe2000ff1e03f */
[----:B------:R-:W-:Y:S01]  /*350d0*/  IMAD R3, R252, 0x80, R3 ;  /* 0x00000080fc037824 */ /* 0x000fe200078e0203 */
[----:B------:R-:W-:Y:S01]  /*350e0*/  USHF.R.S32.HI UR44, URZ, 0x1f, UR5 ;  /* 0x0000001f3f2c7899 */ /* 0x000fe20008011405 */
[C---:B------:R-:W-:Y:S01]  /*350f0*/  IMAD R6, R2.reuse, 0x7d, RZ ;  /* 0x0000007d02067824 */ /* 0x040fe200078e02ff */
[----:B------:R-:W-:Y:S01]  /*35100*/  UIADD3.X UR15, UR9, 0x40000040, URZ, UP0, !UPT ;  /* 0x40000040090f7890 */ /* 0x000fe200087fe43f */
[C---:B------:R-:W-:Y:S01]  /*35110*/  IMAD R7, R2.reuse, 0x7c, RZ ;  /* 0x0000007c02077824 */ /* 0x040fe200078e02ff */
[----:B------:R-:W-:Y:S01]  /*35120*/  STL [R1+0x1d2c], R3 ;  /* 0x001d2c0301007387 */ /* 0x000fe20000100800 */
[----:B------:R-:W-:Y:S01]  /*35130*/  UIADD3 UR12, UP0, UR28, 0x2, URZ ;  /* 0x000000021c0c7890 */ /* 0x000fe2000ff1e03f */
[C---:B------:R-:W-:Y:S01]  /*35140*/  IMAD R8, R2.reuse, 0x7b, RZ ;  /* 0x0000007b02087824 */ /* 0x040fe200078e02ff */
[----:B------:R-:W-:Y:S01]  /*35150*/  UIADD3.64 UR18, UR14, 0x2, URZ ;  /* 0x000000020e127897 */ /* 0x000fe2000fffe03f */
[C---:B------:R-:W-:Y:S01]  /*35160*/  IMAD R11, R2.reuse, 0x7a, RZ ;  /* 0x0000007a020b7824 */ /* 0x040fe200078e02ff */
[----:B------:R-:W-:Y:S01]  /*35170*/  UIADD3.X UR13, UR8, 0x40000040, URZ, UP0, !UPT ;  /* 0x40000040080d7890 */ /* 0x000fe200087fe43f */
[C---:B------:R-:W-:Y:S01]  /*35180*/  IMAD R12, R2.reuse, 0x79, RZ ;  /* 0x00000079020c7824 */ /* 0x040fe200078e02ff */
[----:B------:R-:W-:Y:S01]  /*35190*/  UIADD3.64 UR22, UR14, 0x4, URZ ;  /* 0x000000040e167897 */ /* 0x000fe2000fffe03f */
[C---:B------:R-:W-:Y:S01]  /*351a0*/  IMAD R13, R2.reuse, 0x78, RZ ;  /* 0x00000078020d7824 */ /* 0x040fe200078e02ff */
[----:B------:R-:W-:Y:S01]  /*351b0*/  UIADD3.64 UR10, UR14, 0x7fe, URZ ;  /* 0x000007fe0e0a7897 */ /* 0x000fe2000fffe03f */
[C---:B------:R-:W-:Y:S01]  /*351c0*/  IMAD R14, R2.reuse, 0x77, RZ ;  /* 0x00000077020e7824 */ /* 0x040fe200078e02ff */
[----:B------:R-:W-:Y:S01]  /*351d0*/  UIADD3.64 UR34, UR14, 0x800, URZ ;  /* 0x000008000e227897 */ /* 0x000fe2000fffe03f */
[----:B---3--:R-:W-:Y:S01]  /*351e0*/  VIADD R161, R161, 0x7f ;  /* 0x0000007fa1a17836 */ /* 0x008fe20000000000 */
[----:B------:R-:W-:Y:S01]  /*351f0*/  UIADD3.64 UR38, UR14, 0x802, URZ ;  /* 0x000008020e267897 */ /* 0x000fe2000fffe03f */
[C---:B------:R-:W-:Y:S01]  /*35200*/  IMAD R15, R2.reuse, 0x76, RZ ;  /* 0x00000076020f7824 */ /* 0x040fe200078e02ff */
[----:B------:R-:W-:Y:S01]  /*35210*/  UIADD3.64 UR42, UR14, 0x804, URZ ;  /* 0x000008040e2a7897 */ /* 0x000fe2000fffe03f */
[C---:B------:R-:W-:Y:S01]  /*35220*/  IMAD R16, R2.reuse, 0x75, RZ ;  /* 0x0000007502107824 */ /* 0x040fe200078e02ff */
[----:B------:R-:W-:Y:S01]  /*35230*/  SHF.R.S32.HI R160, RZ, 0x1f, R161 ;  /* 0x0000001fffa07819 */ /* 0x000fe200000114a1 */
[C---:B------:R-:W-:Y:S01]  /*35240*/  IMAD R17, R2.reuse, 0x74, RZ ;  /* 0x0000007402117824 */ /* 0x040fe200078e02ff */
[----:B------:R-:W-:Y:S01]  /*35250*/  UIADD3.64 UR16, UR12, 0x2, URZ ;  /* 0x000000020c107897 */ /* 0x000fe2000fffe03f */
[----:B------:R-:W-:Y:S01]  /*35260*/  IMAD R18, R2, 0x73, RZ ;  /* 0x0000007302127824 */ /* 0x000fe200078e02ff */
[----:B------:R-:W-:Y:S01]  /*35270*/  LEA.HI R160, R160, R161, RZ, 0x7 ;  /* 0x000000a1a0a07211 */ /* 0x000fe200078f38ff */
[C---:B------:R-:W-:Y:S01]  /*35280*/  IMAD R19, R2.reuse, 0x72, RZ ;  /* 0x0000007202137824 */ /* 0x040fe200078e02ff */
[----:B------:R-:W-:Y:S01]  /*35290*/  UIADD3.64 UR20, UR12, 0x4, URZ ;  /* 0x000000040c147897 */ /* 0x000fe2000fffe03f */
[C---:B------:R-:W-:Y:S01]  /*352a0*/  IMAD R20, R2.reuse, 0x71, RZ ;  /* 0x0000007102147824 */ /* 0x040fe200078e02ff */
[----:B------:R-:W-:Y:S01]  /*352b0*/  SHF.R.S32.HI R160, RZ, 0x7, R160 ;  /* 0x00000007ffa07819 */ /* 0x000fe200000114a0 */
[C---:B------:R-:W-:Y:S01]  /*352c0*/  IMAD R21, R2.reuse, 0x70, RZ ;  /* 0x0000007002157824 */ /* 0x040fe200078e02ff */
[----:B------:R-:W-:Y:S01]  /*352d0*/  UIADD3.64 UR24, UR12, 0x1fe, URZ ;  /* 0x000001fe0c187897 */ /* 0x000fe2000fffe03f */
[C---:B------:R-:W-:Y:S01]  /*352e0*/  IMAD R22, R2.reuse, 0x6f, RZ ;  /* 0x0000006f02167824 */ /* 0x040fe200078e02ff */
[----:B------:R-:W-:Y:S01]  /*352f0*/  UIADD3.64 UR56, UR12, 0x200, URZ ;  /* 0x000002000c387897 */ /* 0x000fe2000fffe03f */
[C---:B------:R-:W-:Y:S01]  /*35300*/  IMAD R23, R2.reuse, 0x6e, RZ ;  /* 0x0000006e02177824 */ /* 0x040fe200078e02ff */
[----:B------:R-:W-:Y:S01]  /*35310*/  UIADD3.64 UR52, UR12, 0x202, URZ ;  /* 0x000002020c347897 */ /* 0x000fe2000fffe03f */
[----:B------:R-:W-:-:S02]  /*35320*/  IMAD R52, R2, 0x6d, RZ ;  /* 0x0000006d02347824 */ /* 0x000fc400078e02ff */
[C---:B------:R-:W-:Y:S02]  /*35330*/  IMAD R53, R2.reuse, 0x6c, RZ ;  /* 0x0000006c02357824 */ /* 0x040fe400078e02ff */
[C---:B------:R-:W-:Y:S02]  /*35340*/  IMAD R54, R2.reuse, 0x6b, RZ ;  /* 0x0000006b02367824 */ /* 0x040fe400078e02ff */
[C---:B------:R-:W-:Y:S02]  /*35350*/  IMAD R55, R2.reuse, 0x6a, RZ ;  /* 0x0000006a02377824 */ /* 0x040fe400078e02ff */
[C---:B------:R-:W-:Y:S02]  /*35360*/  IMAD R56, R2.reuse, 0x69, RZ ;  /* 0x0000006902387824 */ /* 0x040fe400078e02ff */
[C---:B------:R-:W-:Y:S02]  /*35370*/  IMAD R57, R2.reuse, 0x68, RZ ;  /* 0x0000006802397824 */ /* 0x040fe400078e02ff */
        /* <DEDUP_REMOVED lines=39> */
[C---:B------:R-:W-:Y:S02]  /*355f0*/  IMAD.SHL.U32 R97, R2.reuse, 0x40, RZ ;  /* 0x0000004002617824 */ /* 0x040fe400078e00ff */
        /* <DEDUP_REMOVED lines=31> */
[C---:B------:R-:W-:Y:S02]  /*357f0*/  IMAD.SHL.U32 R129, R2.reuse, 0x20, RZ ;  /* 0x0000002002817824 */ /* 0x040fe400078e00ff */
        /* <DEDUP_REMOVED lines=27> */
[C---:B------:R-:W-:Y:S02]  /*359b0*/  IMAD.SHL.U32 R157, R2.reuse, 0x4, RZ ;  /* 0x00000004029d7824 */ /* 0x040fe400078e00ff */
[C---:B------:R-:W-:Y:S02]  /*359c0*/  IMAD R158, R2.reuse, 0x3, RZ ;  /* 0x00000003029e7824 */ /* 0x040fe400078e02ff */
[C---:B------:R-:W-:Y:S02]  /*359d0*/  IMAD.SHL.U32 R159, R2.reuse, 0x2, RZ ;  /* 0x00000002029f7824 */ /* 0x040fe400078e00ff */
[----:B------:R-:W-:Y:S01]  /*359e0*/  IMAD.SHL.U32 R189, R2, 0x80, RZ ;  /* 0x0000008002bd7824 */ /* 0x000fe200078e00ff */
[-C--:B------:R-:W-:Y:S01]  /*359f0*/  IADD3 R162, P3, R4, R10.reuse, RZ ;  /* 0x0000000a04a27210 */ /* 0x080fe20007f7e0ff */
[----:B------:R-:W-:Y:S01]  /*35a00*/  UIADD3.64 UR48, UR12, 0x204, URZ ;  /* 0x000002040c307897 */ /* 0x000fe2000fffe03f */
[-C--:B------:R-:W-:Y:S01]  /*35a10*/  IADD3 R160, P4, R5, R10.reuse, RZ ;  /* 0x0000000a05a07210 */ /* 0x080fe20007f9e0ff */
[----:B------:R-:W-:Y:S01]  /*35a20*/  UMOV UR31, 0x40000040 ;  /* 0x40000040001f7882 */ /* 0x000fe20000000000 */
[----:B------:R-:W-:Y:S01]  /*35a30*/  IADD3 R161, P5, R6, R10, RZ ;  /* 0x0000000a06a17210 */ /* 0x000fe20007fbe0ff */
[----:B------:R0:W-:Y:S01]  /*35a40*/  STL [R1+0xd1c], R162 ;  /* 0x000d1ca201007387 */ /* 0x0001e20000100800 */
[----:B------:R-:W-:-:S03]  /*35a50*/  UMOV UR29, 0x40000040 ;  /* 0x40000040001d7882 */ /* 0x000fc60000000000 */
[----:B------:R2:W-:Y:S04]  /*35a60*/  STL [R1+0xd24], R160 ;  /* 0x000d24a001007387 */ /* 0x0005e80000100800 */
[----:B------:R3:W-:Y:S01]  /*35a70*/  STL [R1+0xd2c], R161 ;  /* 0x000d2ca101007387 */ /* 0x0007e20000100800 */
[-C--:B0-----:R-:W-:Y:S02]  /*35a80*/  IADD3 R162, P6, R7, R10.reuse, RZ ;  /* 0x0000000a07a27210 */ /* 0x081fe40007fde0ff */
[----:B--2---:R-:W-:-:S03]  /*35a90*/  IADD3 R160, P0, R8, R10, RZ ;  /* 0x0000000a08a07210 */ /* 0x004fc60007f1e0ff */
[----:B------:R0:W-:Y:S01]  /*35aa0*/  STL [R1+0xd34], R162 ;  /* 0x000d34a201007387 */ /* 0x0001e20000100800 */
[----:B---3--:R-:W-:-:S03]  /*35ab0*/  IADD3 R161, P1, R11, R10, RZ ;  /* 0x0000000a0ba17210 */ /* 0x008fc60007f3e0ff */
[----:B------:R2:W-:Y:S04]  /*35ac0*/  STL [R1+0xd3c], R160 ;  /* 0x000d3ca001007387 */ /* 0x0005e80000100800 */
[----:B------:R3:W-:Y:S01]  /*35ad0*/  STL [R1+0xd44], R161 ;  /* 0x000d44a101007387 */ /* 0x0007e20000100800 */
[----:B0-----:R-:W-:Y:S02]  /*35ae0*/  IADD3 R162, P2, R12, R10, RZ ;  /* 0x0000000a0ca27210 */ /* 0x001fe40007f5e0ff */
[----:B--2---:R-:W-:-:S03]  /*35af0*/  LEA.HI.X.SX32 R160, R4, R9, 0x1, P3 ;  /* 0x0000000904a07211 */ /* 0x004fc600018f0eff */
[----:B------:R-:W-:Y:S01]  /*35b00*/  STL [R1+0xd4c], R162 ;  /* 0x000d4ca201007387 */ /* 0x000fe20000100800 */
[-C--:B------:R-:W-:Y:S02]  /*35b10*/  LEA.HI.X.SX32 R4, R5, R9.reuse, 0x1, P4 ;  /* 0x0000000905047211 */ /* 0x080fe400020f0eff */
[-C--:B---3--:R-:W-:Y:S01]  /*35b20*/  IADD3 R161, P3, R13, R10.reuse, RZ ;  /* 0x0000000a0da17210 */ /* 0x088fe20007f7e0ff */
[----:B------:R0:W-:Y:S01]  /*35b30*/  STL [R1+0xd18], R160 ;  /* 0x000d18a001007387 */ /* 0x0001e20000100800 */
[-C--:B------:R-:W-:Y:S02]  /*35b40*/  LEA.HI.X.SX32 R5, R6, R9.reuse, 0x1, P5 ;  /* 0x0000000906057211 */ /* 0x080fe400028f0eff */
[----:B------:R-:W-:Y:S01]  /*35b50*/  LEA.HI.X.SX32 R6, R7, R9, 0x1, P6 ;  /* 0x0000000907067211 */ /* 0x000fe200030f0eff */
[----:B------:R-:W-:Y:S04]  /*35b60*/  STL [R1+0xd54], R161 ;  /* 0x000d54a101007387 */ /* 0x000fe80000100800 */
[----:B------:R2:W-:Y:S01]  /*35b70*/  STL [R1+0xd20], R4 ;  /* 0x000d200401007387 */ /* 0x0005e20000100800 */
[----:B0-----:R-:W-:-:S05]  /*35b80*/  IADD3 R160, P4, R14, R10, RZ ;  /* 0x0000000a0ea07210 */ /* 0x001fca0007f9e0ff */
[----:B------:R-:W-:Y:S01]  /*35b90*/  STL [R1+0xd5c], R160 ;  /* 0x000d5ca001007387 */ /* 0x000fe20000100800 */
[----:B--2---:R-:W-:-:S03]  /*35ba0*/  IADD3 R4, P5, R15, R10, RZ ;  /* 0x0000000a0f047210 */ /* 0x004fc60007fbe0ff */
[----:B------:R0:W-:Y:S04]  /*35bb0*/  STL [R1+0xd28], R5 ;  /* 0x000d280501007387 */ /* 0x0001e80000100800 */
[----:B------:R2:W-:Y:S04]  /*35bc0*/  STL [R1+0xd64], R4 ;  /* 0x000d640401007387 */ /* 0x0005e80000100800 */
[----:B------:R3:W-:Y:S01]  /*35bd0*/  STL [R1+0xd30], R6 ;  /* 0x000d300601007387 */ /* 0x0007e20000100800 */
[----:B0-----:R-:W-:Y:S02]  /*35be0*/  IADD3 R5, P6, R16, R10, RZ ;  /* 0x0000000a10057210 */ /* 0x001fe40007fde0ff */
[----:B--2---:R-:W-:-:S03]  /*35bf0*/  LEA.HI.X.SX32 R4, R8, R9, 0x1, P0 ;  /* 0x0000000908047211 */ /* 0x004fc600000f0eff */
[----:B------:R0:W-:Y:S01]  /*35c00*/  STL [R1+0xd6c], R5 ;  /* 0x000d6c0501007387 */ /* 0x0001e20000100800 */
[----:B------:R-:W-:Y:S02]  /*35c10*/  SHF.R.S32.HI R8, RZ, 0x1f, R189 ;  /* 0x0000001fff087819 */ /* 0x000fe400000114bd */
[-C--:B---3--:R-:W-:Y:S01]  /*35c20*/  IADD3 R6, P0, R17, R10.reuse, RZ ;  /* 0x0000000a11067210 */ /* 0x088fe20007f1e0ff */
[----:B------:R2:W-:Y:S04]  /*35c30*/  STL [R1+0xd38], R4 ;  /* 0x000d380401007387 */ /* 0x0005e80000100800 */
[----:B------:R3:W-:Y:S01]  /*35c40*/  STL [R1+0xd74], R6 ;  /* 0x000d740601007387 */ /* 0x0007e20000100800 */
[----:B0-----:R-:W-:Y:S02]  /*35c50*/  LEA.HI.X.SX32 R5, R11, R9, 0x1, P1 ;  /* 0x000000090b057211 */ /* 0x001fe400008f0eff */
[----:B--2---:R-:W-:-:S03]  /*35c60*/  IADD3 R4, P1, R18, R10, RZ ;  /* 0x0000000a12047210 */ /* 0x004fc60007f3e0ff */
[----:B------:R0:W-:Y:S01]  /*35c70*/  STL [R1+0xd40], R5 ;  /* 0x000d400501007387 */ /* 0x0001e20000100800 */
[----:B---3--:R-:W-:-:S03]  /*35c80*/  LEA.HI.X.SX32 R6, R12, R9, 0x1, P2 ;  /* 0x000000090c067211 */ /* 0x008fc600010f0eff */
[----:B------:R2:W-:Y:S04]  /*35c90*/  STL [R1+0xd7c], R4 ;  /* 0x000d7c0401007387 */ /* 0x0005e80000100800 */
[----:B------:R3:W-:Y:S01]  /*35ca0*/  STL [R1+0xd48], R6 ;  /* 0x000d480601007387 */ /* 0x0007e20000100800 */
[----:B0-----:R-:W-:Y:S02]  /*35cb0*/  IADD3 R5, P2, R19, R10, RZ ;  /* 0x0000000a13057210 */ /* 0x001fe40007f5e0ff */
[----:B--2---:R-:W-:-:S03]  /*35cc0*/  LEA.HI.X.SX32 R4, R13, R9, 0x1, P3 ;  /* 0x000000090d047211 */ /* 0x004fc600018f0eff */
[----:B------:R0:W-:Y:S01]  /*35cd0*/  STL [R1+0xd84], R5 ;  /* 0x000d840501007387 */ /* 0x0001e20000100800 */
[----:B---3--:R-:W-:-:S03]  /*35ce0*/  IADD3 R6, P3, R20, R10, RZ ;  /* 0x0000000a14067210 */ /* 0x008fc60007f7e0ff */
        /* <DEDUP_REMOVED lines=47> */
[----:B------:R-:W-:Y:S02]  /*35fe0*/  CS2R R52, SRZ ;  /* 0x0000000000347805 */ /* 0x000fe4000001ff00 */
[-C--:B---3--:R-:W-:Y:S01]  /*35ff0*/  IADD3 R6, P1, R60, R10.reuse, RZ ;  /* 0x0000000a3c067210 */ /* 0x088fe20007f3e0ff */
[----:B------:R2:W-:Y:S04]  /*36000*/  STL [R1+0xdb0], R4 ;  /* 0x000db00401007387 */ /* 0x0005e80000100800 */
[----:B------:R3:W-:Y:S01]  /*36010*/  STL [R1+0xdec], R6 ;  /* 0x000dec0601007387 */ /* 0x0007e20000100800 */
[----:B0-----:R-:W-:Y:S02]  /*36020*/  LEA.HI.X.SX32 R5, R54, R9, 0x1, P2 ;  /* 0x0000000936057211 */ /* 0x001fe400010f0eff */
[----:B--2---:R-:W-:-:S03]  /*36030*/  IADD3 R4, P2, R61, R10, RZ ;  /* 0x0000000a3d047210 */ /* 0x004fc60007f5e0ff */
[----:B------:R0:W-:Y:S01]  /*36040*/  STL [R1+0xdb8], R5 ;  /* 0x000db80501007387 */ /* 0x0001e20000100800 */
[----:B---3--:R-:W-:-:S03]  /*36050*/  LEA.HI.X.SX32 R6, R55, R9, 0x1, P3 ;  /* 0x0000000937067211 */ /* 0x008fc600018f0eff */
[----:B------:R2:W-:Y:S01]  /*36060*/  STL [R1+0xdf4], R4 ;  /* 0x000df40401007387 */ /* 0x0005e20000100800 */
[----:B------:R-:W-:-:S03]  /*36070*/  CS2R R54, SRZ ;  /* 0x0000000000367805 */ /* 0x000fc6000001ff00 */
[----:B------:R3:W-:Y:S01]  /*36080*/  STL [R1+0xdc0], R6 ;  /* 0x000dc00601007387 */ /* 0x0007e20000100800 */
[----:B0-----:R-:W-:Y:S02]  /*36090*/  IADD3 R5, P3, R62, R10, RZ ;  /* 0x0000000a3e057210 */ /* 0x001fe40007f7e0ff */
[----:B--2---:R-:W-:-:S03]  /*360a0*/  LEA.HI.X.SX32 R4, R56, R9, 0x1, P4 ;  /* 0x0000000938047211 */ /* 0x004fc600020f0eff */
[----:B------:R0:W-:Y:S01]  /*360b0*/  STL [R1+0xdfc], R5 ;  /* 0x000dfc0501007387 */ /* 0x0001e20000100800 */
[----:B---3--:R-:W-:-:S03]  /*360c0*/  IADD3 R6, P4, R63, R10, RZ ;  /* 0x0000000a3f067210 */ /* 0x008fc60007f9e0ff */
[----:B------:R2:W-:Y:S04]  /*360d0*/  STL [R1+0xdc8], R4 ;  /* 0x000dc80401007387 */ /* 0x0005e80000100800 */
[----:B------:R3:W-:Y:S01]  /*360e0*/  STL [R1+0xe04], R6 ;  /* 0x000e040601007387 */ /* 0x0007e20000100800 */
[-C--:B0-----:R-:W-:Y:S02]  /*360f0*/  LEA.HI.X.SX32 R5, R57, R9.reuse, 0x1, P5 ;  /* 0x0000000939057211 */ /* 0x081fe400028f0eff */
[----:B------:R-:W-:Y:S02]  /*36100*/  CS2R R56, SRZ ;  /* 0x0000000000387805 */ /* 0x000fe4000001ff00 */
[----:B--2---:R-:W-:Y:S01]  /*36110*/  IADD3 R4, P5, R64, R10, RZ ;  /* 0x0000000a40047210 */ /* 0x004fe20007fbe0ff */
        /* <DEDUP_REMOVED lines=433> */
[----:B------:R2:W-:Y:S01]  /*37c30*/  STL [R1+0x110c], R4 ;  /* 0x00110c0401007387 */ /* 0x0005e20000100800 */
[----:B------:R-:W-:-:S03]  /*37c40*/  LEA.HI.X.SX32 R2, R2, R9, 0x1, P3 ;  /* 0x0000000902027211 */ /* 0x000fc600018f0eff */
[----:B------:R3:W-:Y:S01]  /*37c50*/  STL [R1+0x10d8], R6 ;  /* 0x0010d80601007387 */ /* 0x0007e20000100800 */
[-C--:B0-----:R-:W-:Y:S02]  /*37c60*/  LEA.HI.X.SX32 R5, R155, R9.reuse, 0x1, P5 ;  /* 0x000000099b057211 */ /* 0x081fe400028f0eff */
[----:B--2---:R-:W-:-:S03]  /*37c70*/  LEA.HI.X.SX32 R4, R156, R9, 0x1, P6 ;  /* 0x000000099c047211 */ /* 0x004fc600030f0eff */
[----:B------:R0:W-:Y:S01]  /*37c80*/  STL [R1+0x10e0], R5 ;  /* 0x0010e00501007387 */ /* 0x0001e20000100800 */
[----:B---3--:R-:W-:-:S03]  /*37c90*/  LEA.HI.X.SX32 R6, R157, R9, 0x1, P0 ;  /* 0x000000099d067211 */ /* 0x008fc600000f0eff */
[----:B------:R2:W-:Y:S04]  /*37ca0*/  STL [R1+0x10e8], R4 ;  /* 0x0010e80401007387 */ /* 0x0005e80000100800 */
[----:B------:R-:W-:Y:S01]  /*37cb0*/  STL [R1+0x10f0], R6 ;  /* 0x0010f00601007387 */ /* 0x000fe20000100800 */
[-C--:B0-----:R-:W-:Y:S02]  /*37cc0*/  LEA.HI.X.SX32 R5, R158, R9.reuse, 0x1, P1 ;  /* 0x000000099e057211 */ /* 0x081fe400008f0eff */
[----:B--2---:R-:W-:-:S03]  /*37cd0*/  LEA.HI.X.SX32 R4, R159, R9, 0x1, P2 ;  /* 0x000000099f047211 */ /* 0x004fc600010f0eff */
[----:B------:R0:W-:Y:S04]  /*37ce0*/  STL [R1+0x10f8], R5 ;  /* 0x0010f80501007387 */ /* 0x0001e80000100800 */
[----:B------:R2:W-:Y:S04]  /*37cf0*/  STL [R1+0x1100], R4 ;  /* 0x0011000401007387 */ /* 0x0005e80000100800 */
[----:B------:R3:W-:Y:S01]  /*37d00*/  STL [R1+0x1108], R2 ;  /* 0x0011080201007387 */ /* 0x0007e20000100800 */
[C---:B0-----:R-:W-:Y:S02]  /*37d10*/  LOP3.LUT R5, R3.reuse, 0x20, RZ, 0x3c, !PT ;  /* 0x0000002003057812 */ /* 0x041fe400078e3cff */
[----:B--2---:R-:W-:-:S02]  /*37d20*/  LOP3.LUT R4, R3, 0x30, RZ, 0x3c, !PT ;  /* 0x0000003003047812 */ /* 0x004fc400078e3cff */
[----:B---3--:R-:W-:-:S05]  /*37d30*/  LOP3.LUT R2, R3, 0x10, RZ, 0x3c, !PT ;  /* 0x0000001003027812 */ /* 0x008fca00078e3cff */
[----:B------:R0:W-:Y:S04]  /*37d40*/  STL [R1+0x1d4c], R2 ;  /* 0x001d4c0201007387 */ /* 0x0001e80000100800 */
[----:B------:R2:W-:Y:S04]  /*37d50*/  STL [R1+0x1d48], R5 ;  /* 0x001d480501007387 */ /* 0x0005e80000100800 */
[----:B------:R3:W-:Y:S01]  /*37d60*/  STL [R1+0x1d44], R4 ;  /* 0x001d440401007387 */ /* 0x0007e20000100800 */
[C---:B0-----:R-:W-:Y:S02]  /*37d70*/  LOP3.LUT R2, R3.reuse, 0x40, RZ, 0x3c, !PT ;  /* 0x0000004003027812 */ /* 0x041fe400078e3cff */
[----:B--2---:R-:W-:-:S03]  /*37d80*/  LOP3.LUT R5, R3, 0x50, RZ, 0x3c, !PT ;  /* 0x0000005003057812 */ /* 0x004fc600078e3cff */
[----:B------:R0:W-:Y:S01]  /*37d90*/  STL [R1+0x1d40], R2 ;  /* 0x001d400201007387 */ /* 0x0001e20000100800 */
[----:B---3--:R-:W-:-:S03]  /*37da0*/  LOP3.LUT R4, R3, 0x60, RZ, 0x3c, !PT ;  /* 0x0000006003047812 */ /* 0x008fc600078e3cff */
[----:B------:R1:W-:Y:S04]  /*37db0*/  STL [R1+0x1d3c], R5 ;  /* 0x001d3c0501007387 */ /* 0x0003e80000100800 */
[----:B------:R1:W-:Y:S01]  /*37dc0*/  STL [R1+0x1d38], R4 ;  /* 0x001d380401007387 */ /* 0x0003e20000100800 */
[----:B0-----:R-:W-:-:S05]  /*37dd0*/  LOP3.LUT R2, R3, 0x70, RZ, 0x3c, !PT ;  /* 0x0000007003027812 */ /* 0x001fca00078e3cff */
[----:B------:R1:W-:Y:S02]  /*37de0*/  STL [R1+0x1d34], R2 ;  /* 0x001d340201007387 */ /* 0x0003e40000100800 */
.L_x_2:
[----:B-1----:R-:W2:Y:S01]  /*37df0*/  LDL R4, [R1+0x930] ;  /* 0x0009300001047983 */ /* 0x002ea20000100800 */
[----:B0-----:R-:W2:Y:S03]  /*37e00*/  LDC R2, c[0x0][0x230] ;  /* 0x00008c00ff027b82 */ /* 0x001ea60000000800 */
        /* <DEDUP_REMOVED lines=213> */
[----:B------:R-:W-:Y:S04]  /*38b60*/  STL [R1+0x2214], R28 ;  /* 0x0022141c01007387 */ /* 0x000fe80000100800 */
[----:B------:R-:W-:Y:S04]  /*38b70*/  STL [R1+0x2210], R29 ;  /* 0x0022101d01007387 */ /* 0x000fe80000100800 */
[----:B------:R-:W-:Y:S04]  /*38b80*/  STL [R1+0x2528], R29 ;  /* 0x0025281d01007387 */ /* 0x000fe80000100800 */
[----:B------:R0:W-:Y:S04]  /*38b90*/  STL [R1+0x220c], R26 ;  /* 0x00220c1a01007387 */ /* 0x0001e80000100800 */
[----:B0-----:R-:W4:Y:S04]  /*38ba0*/  LDL R26, [R1+0x1108] ;  /* 0x00110800011a7983 */ /* 0x001f280000100800 */
[----:B------:R-:W-:Y:S04]  /*38bb0*/  STL [R1+0x2208], R27 ;  /* 0x0022081b01007387 */ /* 0x000fe80000100800 */
[----:B------:R-:W-:Y:S04]  /*38bc0*/  STL [R1+0x2204], R24 ;  /* 0x0022041801007387 */ /* 0x000fe80000100800 */
[----:B------:R-:W-:Y:S04]  /*38bd0*/  STL [R1+0x2200], R25 ;  /* 0x0022001901007387 */ /* 0x000fe80000100800 */
[----:B------:R-:W-:Y:S04]  /*38be0*/  STL [R1+0x1dcc], R125 ;  /* 0x001dcc7d01007387 */ /* 0x000fe80000100800 */
[----:B------:R-:W-:Y:S04]  /*38bf0*/  STL [R1+0x1dc8], R126 ;  /* 0x001dc87e01007387 */ /* 0x000fe80000100800 */
[----:B------:R-:W-:Y:S01]  /*38c00*/  STL [R1+0x1dc4], R127 ;  /* 0x001dc47f01007387 */ /* 0x000fe20000100800 */
[----:B--2---:R-:W-:-:S03]  /*38c10*/  IMAD R2, R4, -0x80, R2 ;  /* 0xffffff8004027824 */ /* 0x004fc600078e0202 */
[----:B------:R-:W-:Y:S04]  /*38c20*/  STL [R1+0x1dc0], R128 ;  /* 0x001dc08001007387 */ /* 0x000fe80000100800 */
[----:B------:R-:W-:Y:S04]  /*38c30*/  STL [R1+0x1dbc], R129 ;  /* 0x001dbc8101007387 */ /* 0x000fe80000100800 */
[----:B------:R-:W-:Y:S04]  /*38c40*/  STL [R1+0x1db8], R130 ;  /* 0x001db88201007387 */ /* 0x000fe80000100800 */
[----:B------:R0:W-:Y:S01]  /*38c50*/  STL [R1+0x1db4], R131 ;  /* 0x001db48301007387 */ /* 0x0001e20000100800 */
[----:B------:R-:W-:-:S03]  /*38c60*/  ISETP.GT.AND P4, PT, R2, RZ, PT ;  /* 0x000000ff0200720c */ /* 0x000fc60003f84270 */
[----:B0-----:R-:W2:Y:S04]  /*38c70*/  LDL.LU R131, [R1+0x1844] ;  /* 0x0018440001837983 */ /* 0x001ea80000300800 */
[----:B------:R-:W-:Y:S04]  /*38c80*/  STL [R1+0x1db0], R132 ;  /* 0x001db08401007387 */ /* 0x000fe80000100800 */
[----:B------:R-:W-:Y:S04]  /*38c90*/  STL [R1+0x1dac], R133 ;  /* 0x001dac8501007387 */ /* 0x000fe80000100800 */
[----:B------:R-:W-:Y:S04]  /*38ca0*/  STL [R1+0x1da8], R134 ;  /* 0x001da88601007387 */ /* 0x000fe80000100800 */
[----:B------:R-:W-:Y:S04]  /*38cb0*/  STL [R1+0x1da4], R135 ;  /* 0x001da48701007387 */ /* 0x000fe80000100800 */
[----:B------:R0:W-:Y:S01]  /*38cc0*/  STL [R1+0x1da0], R136 ;  /* 0x001da08801007387 */ /* 0x0001e20000100800 */
[----:B------:R-:W-:-:S03]  /*38cd0*/  ISETP.GT.AND P5, PT, R2, 0x1, PT ;  /* 0x000000010200780c */ /* 0x000fc60003fa4270 */
[----:B0-----:R-:W2:Y:S04]  /*38ce0*/  LDL.LU R136, [R1+0x1808] ;  /* 0x0018080001887983 */ /* 0x001ea80000300800 */
[----:B------:R-:W-:Y:S04]  /*38cf0*/  STL [R1+0x1d9c], R137 ;  /* 0x001d9c8901007387 */ /* 0x000fe80000100800 */
[----:B------:R-:W-:Y:S04]  /*38d00*/  STL [R1+0x1d98], R138 ;  /* 0x001d988a01007387 */ /* 0x000fe80000100800 */
[----:B------:R-:W-:Y:S04]  /*38d10*/  STL [R1+0x1d94], R139 ;  /* 0x001d948b01007387 */ /* 0x000fe80000100800 */
[----:B------:R-:W-:Y:S04]  /*38d20*/  STL [R1+0x1d90], R140 ;  /* 0x001d908c01007387 */ /* 0x000fe80000100800 */
[----:B------:R-:W-:Y:S04]  /*38d30*/  STL [R1+0x1d8c], R141 ;  /* 0x001d8c8d01007387 */ /* 0x000fe80000100800 */
[----:B------:R-:W-:Y:S01]  /*38d40*/  STL [R1+0x1d88], R142 ;  /* 0x001d888e01007387 */ /* 0x000fe20000100800 */
[----:B------:R-:W-:-:S03]  /*38d50*/  PRMT R23, RZ, 0x7610, R23 ;  /* 0x00007610ff177816 */ /* 0x000fc60000000017 */
[----:B------:R-:W-:Y:S01]  /*38d60*/  STL [R1+0x1d84], R143 ;  /* 0x001d848f01007387 */ /* 0x000fe20000100800 */
[----:B------:R-:W-:-:S03]  /*38d70*/  @P4 IMAD.MOV.U32 R4, RZ, RZ, R10 ;  /* 0x000000ffff044224 */ /* 0x000fc600078e000a */
[----:B------:R-:W-:Y:S01]  /*38d80*/  STL [R1+0x1d80], R144 ;  /* 0x001d809001007387 */ /* 0x000fe20000100800 */
[----:B------:R-:W-:-:S03]  /*38d90*/  @P4 IMAD.MOV.U32 R5, RZ, RZ, R9 ;  /* 0x000000ffff054224 */ /* 0x000fc600078e0009 */
[----:B------:R-:W-:Y:S04]  /*38da0*/  STL [R1+0x1d7c], R145 ;  /* 0x001d7c9101007387 */ /* 0x000fe80000100800 */
[----:B------:R-:W-:Y:S04]  /*38db0*/  STL [R1+0x1d78], R146 ;  /* 0x001d789201007387 */ /* 0x000fe80000100800 */
[----:B------:R0:W-:Y:S01]  /*38dc0*/  STL [R1+0x1d74], R147 ;  /* 0x001d749301007387 */ /* 0x0001e20000100800 */
[----:B------:R-:W-:-:S03]  /*38dd0*/  PRMT R152, RZ, 0x7610, R152 ;  /* 0x00007610ff987816 */ /* 0x000fc60000000098 */
[----:B------:R3:W2:Y:S04]  /*38de0*/  @P4 LDG.E.U8 R23, desc[UR6][R4.64] ;  /* 0x0000000604174981 */ /* 0x0006a8000c1e1100 */
[----:B0-----:R-:W2:Y:S01]  /*38df0*/  LDL.LU R147, [R1+0x1804] ;  /* 0x0018040001937983 */ /* 0x001ea20000300800 */
[C---:B------:R-:W-:Y:S02]  /*38e00*/  ISETP.GT.AND P1, PT, R2.reuse, 0x2, PT ;  /* 0x000000020200780c */ /* 0x040fe40003f24270 */
[----:B------:R-:W-:Y:S01]  /*38e10*/  PRMT R20, RZ, 0x7610, R20 ;  /* 0x00007610ff147816 */ /* 0x000fe20000000014 */
[----:B------:R-:W-:Y:S01]  /*38e20*/  STL [R1+0x1d70], R148 ;  /* 0x001d709401007387 */ /* 0x000fe20000100800 */
[C---:B------:R-:W-:Y:S02]  /*38e30*/  ISETP.GT.AND P2, PT, R2.reuse, 0x3, PT ;  /* 0x000000030200780c */ /* 0x040fe40003f44270 */
[----:B------:R-:W-:Y:S01]  /*38e40*/  PRMT R21, RZ, 0x7610, R21 ;  /* 0x00007610ff157816 */ /* 0x000fe20000000015 */
[----:B------:R-:W-:Y:S01]  /*38e50*/  STL [R1+0x1d6c], R149 ;  /* 0x001d6c9501007387 */ /* 0x000fe20000100800 */
[----:B------:R-:W-:-:S03]  /*38e60*/  ISETP.GT.AND P3, PT, R2, 0x4, PT ;  /* 0x000000040200780c */ /* 0x000fc60003f64270 */
[----:B------:R-:W-:Y:S04]  /*38e70*/  STL [R1+0x1d68], R150 ;  /* 0x001d689601007387 */ /* 0x000fe80000100800 */
[----:B------:R-:W-:Y:S04]  /*38e80*/  STL [R1+0x1d64], R151 ;  /* 0x001d649701007387 */ /* 0x000fe80000100800 */
[----:B-----5:R-:W-:Y:S04]  /*38e90*/  STL [R1+0x1d58], R0 ;  /* 0x001d580001007387 */ /* 0x020fe80000100800 */
[----:B------:R-:W-:Y:S04]  /*38ea0*/  STL [R1+0x1fd4], R10 ;  /* 0x001fd40a01007387 */ /* 0x000fe80000100800 */
[----:B------:R0:W-:Y:S01]  /*38eb0*/  STL [R1+0x1fd0], R9 ;  /* 0x001fd00901007387 */ /* 0x0001e20000100800 */
[----:B------:R-:W1:Y:S01]  /*38ec0*/  S2R R3, SR_TID.X ;  /* 0x0000000000037919 */ /* 0x000e620000002100 */
[----:B---3--:R-:W-:-:S02]  /*38ed0*/  @P5 IMAD.MOV.U32 R4, RZ, RZ, R33 ;  /* 0x000000ffff045224 */ /* 0x008fc400078e0021 */
[----:B------:R-:W-:Y:S01]  /*38ee0*/  STL [R1+0x252c], R33 ;  /* 0x00252c2101007387 */ /* 0x000fe20000100800 */
[----:B----4-:R-:W-:Y:S01]  /*38ef0*/  @P5 IMAD.MOV.U32 R5, RZ, RZ, R26 ;  /* 0x000000ffff055224 */ /* 0x010fe200078e001a */
[----:B------:R-:W-:Y:S02]  /*38f00*/  PRMT R22, RZ, 0x7610, R22 ;  /* 0x00007610ff167816 */ /* 0x000fe40000000016 */
[----:B------:R-:W3:Y:S01]  /*38f10*/  LDL.LU R26, [R1+0x10e4] ;  /* 0x0010e400011a7983 */ /* 0x000ee20000300800 */
[----:B------:R-:W-:Y:S02]  /*38f20*/  ISETP.GT.AND P4, PT, R2, 0x5, PT ;  /* 0x000000050200780c */ /* 0x000fe40003f84270 */
[----:B------:R-:W-:Y:S01]  /*38f30*/  PRMT R18, RZ, 0x7610, R18 ;  /* 0x00007610ff127816 */ /* 0x000fe20000000012 */
[----:B0-----:R-:W4:Y:S01]  /*38f40*/  LDL.LU R9, [R1+0x10ec] ;  /* 0x0010ec0001097983 */ /* 0x001f220000300800 */
[----:B------:R-:W-:Y:S02]  /*38f50*/  PRMT R19, RZ, 0x7610, R19 ;  /* 0x00007610ff137816 */ /* 0x000fe40000000013 */
[----:B------:R-:W-:Y:S01]  /*38f60*/  PRMT R15, RZ, 0x7610, R15 ;  /* 0x00007610ff0f7816 */ /* 0x000fe2000000000f */
[----:B------:R0:W2:Y:S01]  /*38f70*/  @P5 LDG.E.U8 R152, desc[UR6][R4.64] ;  /* 0x0000000604985981 */ /* 0x0000a2000c1e1100 */
[----:B------:R-:W-:-:S02]  /*38f80*/  PRMT R16, RZ, 0x7610, R16 ;  /* 0x00007610ff107816 */ /* 0x000fc40000000010 */
[----:B------:R-:W-:Y:S02]  /*38f90*/  PRMT R17, RZ, 0x7610, R17 ;  /* 0x00007610ff117816 */ /* 0x000fe40000000011 */
[----:B------:R-:W-:Y:S02]  /*38fa0*/  PRMT R13, RZ, 0x7610, R13 ;  /* 0x00007610ff0d7816 */ /* 0x000fe4000000000d */
[----:B------:R-:W-:Y:S02]  /*38fb0*/  PRMT R14, RZ, 0x7610, R14 ;  /* 0x00007610ff0e7816 */ /* 0x000fe4000000000e */
[----:B------:R-:W-:Y:S01]  /*38fc0*/  PRMT R7, RZ, 0x7610, R7 ;  /* 0x00007610ff077816 */ /* 0x000fe20000000007 */
[----:B------:R-:W0:Y:S01]  /*38fd0*/  LDL R4, [R1+0x1100] ;  /* 0x0011000001047983 */ /* 0x000e220000100800 */
[----:B------:R-:W-:Y:S02]  /*38fe0*/  PRMT R11, RZ, 0x7610, R11 ;  /* 0x00007610ff0b7816 */ /* 0x000fe4000000000b */
[----:B------:R-:W-:Y:S01]  /*38ff0*/  PRMT R12, RZ, 0x7610, R12 ;  /* 0x00007610ff0c7816 */ /* 0x000fe2000000000c */
[----:B------:R-:W0:Y:S01]  /*39000*/  LDL R5, [R1+0x1104] ;  /* 0x0011040001057983 */ /* 0x000e220000100800 */
[----:B------:R-:W-:-:S02]  /*39010*/  PRMT R6, RZ, 0x7610, R6 ;  /* 0x00007610ff067816 */ /* 0x000fc40000000006 */
[----:B------:R-:W-:Y:S02]  /*39020*/  PRMT R168, RZ, 0x7610, R168 ;  /* 0x00007610ffa87816 */ /* 0x000fe400000000a8 */
[----:B------:R-:W-:Y:S02]  /*39030*/  PRMT R165, RZ, 0x7610, R165 ;  /* 0x00007610ffa57816 */ /* 0x000fe400000000a5 */
[----:B------:R-:W-:Y:S02]  /*39040*/  PRMT R166, RZ, 0x7610, R166 ;  /* 0x00007610ffa67816 */ /* 0x000fe400000000a6 */
[----:B------:R-:W-:Y:S02]  /*39050*/  PRMT R167, RZ, 0x7610, R167 ;  /* 0x00007610ffa77816 */ /* 0x000fe400000000a7 */
[----:B------:R-:W-:Y:S02]  /*39060*/  PRMT R163, RZ, 0x7610, R163 ;  /* 0x00007610ffa37816 */ /* 0x000fe400000000a3 */
        /* <DEDUP_REMOVED lines=73> */
[----:B-1----:R-:W-:Y:S02]  /*39500*/  LOP3.LUT R3, R3, 0x7f, RZ, 0xc0, !PT ;  /* 0x0000007f03037812 */ /* 0x002fe400078ec0ff */
[----:B------:R-:W-:Y:S02]  /*39510*/  ISETP.GT.AND P5, PT, R2, 0x6, PT ;  /* 0x000000060200780c */ /* 0x000fe40003fa4270 */
[----:B------:R-:W-:Y:S02]  /*39520*/  ISETP.GE.AND P0, PT, R3, R2, PT ;  /* 0x000000020300720c */ /* 0x000fe40003f06270 */
[----:B0-----:R-:W-:-:S04]  /*39530*/  @P1 LOP3.LUT R5, R5, R4, RZ, 0x3c, !PT ;  /* 0x0000000405051212 */ /* 0x001fc800078e3cff */
[----:B------:R-:W-:-:S04]  /*39540*/  @P1 LOP3.LUT R4, R5, R4, RZ, 0x3c, !PT ;  /* 0x0000000405041212 */ /* 0x000fc800078e3cff */
[----:B------:R-:W-:-:S05]  /*39550*/  @P1 LOP3.LUT R5, R5, R4, RZ, 0x3c, !PT ;  /* 0x0000000405051212 */ /* 0x000fca00078e3cff */
[----:B------:R0:W2:Y:S04]  /*39560*/  @P1 LDG.E.U8 R20, desc[UR6][R4.64] ;  /* 0x0000000604141981 */ /* 0x0000a8000c1e1100 */
[----:B------:R-:W0:Y:S04]  /*39570*/  LDL R4, [R1+0x10f8] ;  /* 0x0010f80001047983 */ /* 0x000e280000100800 */
[----:B------:R-:W0:Y:S02]  /*39580*/  LDL R5, [R1+0x10fc] ;  /* 0x0010fc0001057983 */ /* 0x000e240000100800 */
        /* <DEDUP_REMOVED lines=10> */
[----:B------:R-:W3:Y:S01]  /*39630*/  LDL R5, [R1+0x10e8] ;  /* 0x0010e80001057983 */ /* 0x000ee20000100800 */
[----:B----4-:R-:W-:-:S03]  /*39640*/  @P4 IMAD.MOV.U32 R4, RZ, RZ, R9 ;  /* 0x000000ffff044224 */ /* 0x010fc600078e0009 */
[----:B------:R-:W-:Y:S04]  /*39650*/  STL [R1+0x21d8], R9 ;  /* 0x0021d80901007387 */ /* 0x000fe80000100800 */
[----:B------:R-:W-:Y:S04]  /*39660*/  STL [R1+0x2530], R9 ;  /* 0x0025300901007387 */ /* 0x000fe80000100800 */
[----:B---3--:R0:W3:Y:S04]  /*39670*/  @P4 LDG.E.U8 R18, desc[UR6][R4.64] ;  /* 0x0000000604124981 */ /* 0x0080e8000c1e1100 */
[----:B------:R-:W4:Y:S01]  /*39680*/  LDL R5, [R1+0x10e0] ;  /* 0x0010e00001057983 */ /* 0x000f220000100800 */
[----:B0-----:R-:W-:-:S03]  /*39690*/  @P5 IMAD.MOV.U32 R4, RZ, RZ, R26 ;  /* 0x000000ffff045224 */ /* 0x001fc600078e001a */
[----:B------:R-:W-:Y:S01]  /*396a0*/  STL [R1+0x2534], R26 ;  /* 0x0025341a01007387 */ /* 0x000fe20000100800 */
[----:B------:R-:W-:-:S03]  /*396b0*/  ISETP.GT.AND P1, PT, R2, 0x7, PT ;  /* 0x000000070200780c */ /* 0x000fc60003f24270 */
[----:B----4-:R0:W4:Y:S04]  /*396c0*/  @P5 LDG.E.U8 R19, desc[UR6][R4.64] ;  /* 0x0000000604135981 */ /* 0x010128000c1e1100 */
[----:B------:R-:W0:Y:S04]  /*396d0*/  LDL R4, [R1+0x10d8] ;  /* 0x0010d80001047983 */ /* 0x000e280000100800 */
[----:B------:R-:W0:Y:S02]  /*396e0*/  LDL R5, [R1+0x10dc] ;  /* 0x0010dc0001057983 */ /* 0x000e240000100800 */
[----:B0-----:R-:W-:-:S04]  /*396f0*/  @P1 LOP3.LUT R5, R5, R4, RZ, 0x3c, !PT ;  /* 0x0000000405051212 */ /* 0x001fc800078e3cff */
[----:B------:R-:W-:-:S04]  /*39700*/  @P1 LOP3.LUT R4, R5, R4, RZ, 0x3c, !PT ;  /* 0x0000000405041212 */ /* 0x000fc800078e3cff */
[----:B------:R-:W-:-:S05]  /*39710*/  @P1 LOP3.LUT R5, R5, R4, RZ, 0x3c, !PT ;  /* 0x0000000405051212 */ /* 0x000fca00078e3cff */
[----:B------:R0:W3:Y:S04]  /*39720*/  @P1 LDG.E.U8 R15, desc[UR6][R4.64] ;  /* 0x00000006040f1981 */ /* 0x0000e8000c1e1100 */
[----:B------:R-:W0:Y:S04]  /*39730*/  LDL R4, [R1+0x10d0] ;  /* 0x0010d00001047983 */ /* 0x000e280000100800 */
[----:B------:R-:W0:Y:S01]  /*39740*/  LDL R5, [R1+0x10d4] ;  /* 0x0010d40001057983 */ /* 0x000e220000100800 */
[----:B------:R-:W-:-:S13]  /*39750*/  ISETP.GT.AND P2, PT, R2, 0x8, PT ;  /* 0x000000080200780c */ /* 0x000fda0003f44270 */
        /* <DEDUP_REMOVED lines=395> */
[----:B------:R-:W2:Y:S01]  /*3b010*/  @P2 LDG.E.U8 R220, desc[UR6][R4.64] ;  /* 0x0000000604dc2981 */ /* 0x000ea2000c1e1100 */
[----:B------:R-:W-:-:S03]  /*3b020*/  ISETP.GT.AND P5, PT, R2, 0x41, PT ;  /* 0x000000410200780c */ /* 0x000fc60003fa4270 */
[----:B--2---:R0:W-:Y:S04]  /*3b030*/  STL [R1+0x670], R220 ;  /* 0x000670dc01007387 */ /* 0x0041e80000100800 */
[----:B0-----:R-:W2:Y:S04]  /*3b040*/  LDL.LU R220, [R1+0x258c] ;  /* 0x00258c0001dc7983 */ /* 0x001ea80000300800 */
[----:B------:R-:W4:Y:S04]  /*3b050*/  LDL R4, [R1+0xf08] ;  /* 0x000f080001047983 */ /* 0x000f280000100800 */
[----:B------:R-:W4:Y:S02]  /*3b060*/  LDL R5, [R1+0xf0c] ;  /* 0x000f0c0001057983 */ /* 0x000f240000100800 */
[----:B----4-:R-:W-:-:S04]  /*3b070*/  @P5 LOP3.LUT R5, R5, R4, RZ, 0x3c, !PT ;  /* 0x0000000405055212 */ /* 0x010fc800078e3cff */
[----:B------:R-:W-:-:S04]  /*3b080*/  @P5 LOP3.LUT R4, R5, R4, RZ, 0x3c, !PT ;  /* 0x0000000405045212 */ /* 0x000fc800078e3cff */
[----:B------:R-:W-:-:S05]  /*3b090*/  @P5 LOP3.LUT R5, R5, R4, RZ, 0x3c, !PT ;  /* 0x0000000405055212 */ /* 0x000fca00078e3cff */
[----:B------:R-:W4:Y:S01]  /*3b0a0*/  @P5 LDG.E.U8 R219, desc[UR6][R4.64] ;  /* 0x0000000604db5981 */ /* 0x000f22000c1e1100 */
[----:B------:R-:W-:-:S03]  /*3b0b0*/  ISETP.GT.AND P4, PT, R2, 0x42, PT ;  /* 0x000000420200780c */ /* 0x000fc60003f84270 */
[----:B----4-:R0:W-:Y:S04]  /*3b0c0*/  STL [R1+0x668], R219 ;  /* 0x000668db01007387 */ /* 0x0101e80000100800 */
[----:B0-----:R-:W4:Y:S04]  /*3b0d0*/  LDL.LU R219, [R1+0x2588] ;  /* 0x0025880001db7983 */ /* 0x001f280000300800 */
[----:B------:R-:W3:Y:S04]  /*3b0e0*/  LDL R4, [R1+0xf00] ;  /* 0x000f000001047983 */ /* 0x000ee80000100800 */
[----:B------:R-:W3:Y:S02]  /*3b0f0*/  LDL R5, [R1+0xf04] ;  /* 0x000f040001057983 */ /* 0x000ee40000100800 */
[----:B---3--:R-:W-:-:S04]  /*3b100*/  @P4 LOP3.LUT R5, R5, R4, RZ, 0x3c, !PT ;  /* 0x0000000405054212 */ /* 0x008fc800078e3cff */
        /* <DEDUP_REMOVED lines=25> */
[----:B------:R0:W4:Y:S04]  /*3b2a0*/  @P2 LDG.E.U8 R149, desc[UR6][R4.64] ;  /* 0x0000000604952981 */ /* 0x000128000c1e1100 */
[----:B------:R-:W0:Y:S04]  /*3b2b0*/  LDL R4, [R1+0xee0] ;  /* 0x000ee00001047983 */ /* 0x000e280000100800 */
[----:B------:R-:W0:Y:S01]  /*3b2c0*/  LDL R5, [R1+0xee4] ;  /* 0x000ee40001057983 */ /* 0x000e220000100800 */
[----:B------:R-:W-:-:S13]  /*3b2d0*/  ISETP.GT.AND P5, PT, R2, 0x46, PT ;  /* 0x000000460200780c */ /* 0x000fda0003fa4270 */
[----:B0-----:R-:W-:-:S04]  /*3b2e0*/  @P5 LOP3.LUT R5, R5, R4, RZ, 0x3c, !PT ;  /* 0x0000000405055212 */ /* 0x001fc800078e3cff */
[----:B------:R-:W-:-:S04]  /*3b2f0*/  @P5 LOP3.LUT R4, R5, R4, RZ, 0x3c, !PT ;  /* 0x0000000405045212 */ /* 0x000fc800078e3cff */
[----:B------:R-:W-:-:S05]  /*3b300*/  @P5 LOP3.LUT R5, R5, R4, RZ, 0x3c, !PT ;  /* 0x0000000405055212 */ /* 0x000fca00078e3cff */
[----:B------:R-:W3:Y:S04]  /*3b310*/  @P5 LDG.E.U8 R217, desc[UR6][R4.64] ;  /* 0x0000000604d95981 */ /* 0x000ee8000c1e1100 */
[----:B----4-:R0:W-:Y:S04]  /*3b320*/  STL [R1+0x664], R149 ;  /* 0x0006649501007387 */ /* 0x0101e80000100800 */
[----:B0-----:R-:W4:Y:S04]  /*3b330*/  LDL R149, [R1+0xec4] ;  /* 0x000ec40001957983 */ /* 0x001f280000100800 */
[----:B---3--:R0:W-:Y:S04]  /*3b340*/  STL [R1+0x654], R217 ;  /* 0x000654d901007387 */ /* 0x0081e80000100800 */
[----:B0-----:R-:W3:Y:S04]  /*3b350*/  LDL.LU R217, [R1+0x2580] ;  /* 0x0025800001d97983 */ /* 0x001ee80000300800 */
[----:B------:R-:W2:Y:S04]  /*3b360*/  LDL R4, [R1+0xed8] ;  /* 0x000ed80001047983 */ /* 0x000ea80000100800 */
[----:B------:R-:W2:Y:S01]  /*3b370*/  LDL R5, [R1+0xedc] ;  /* 0x000edc0001057983 */ /* 0x000ea20000100800 */
[----:B------:R-:W-:-:S13]  /*3b380*/  ISETP.GT.AND P4, PT, R2, 0x47, PT ;  /* 0x000000470200780c */ /* 0x000fda0003f84270 */
[----:B--2---:R-:W-:-:S04]  /*3b390*/  @P4 LOP3.LUT R5, R5, R4, RZ, 0x3c, !PT ;  /* 0x0000000405054212 */ /* 0x004fc800078e3cff */
        /* <DEDUP_REMOVED lines=16> */
[----:B------:R-:W3:Y:S01]  /*3b4a0*/  LDL R5, [R1+0xecc] ;  /* 0x000ecc0001057983 */ /* 0x000ee20000100800 */
[----:B------:R-:W-:-:S02]  /*3b4b0*/  ISETP.GT.AND P2, PT, R2, 0x4a, PT ;  /* 0x0000004a0200780c */ /* 0x000fc40003f44270 */
[----:B---3--:R-:W-:-:S04]  /*3b4c0*/  @P3 LOP3.LUT R5, R5, R4, RZ, 0x3c, !PT ;  /* 0x0000000405053212 */ /* 0x008fc800078e3cff */
[----:B------:R-:W-:-:S04]  /*3b4d0*/  @P3 LOP3.LUT R4, R5, R4, RZ, 0x3c, !PT ;  /* 0x0000000405043212 */ /* 0x000fc800078e3cff */
[----:B------:R-:W-:-:S05]  /*3b4e0*/  @P3 LOP3.LUT R5, R5, R4, RZ, 0x3c, !PT ;  /* 0x0000000405053212 */ /* 0x000fca00078e3cff */
[----:B------:R0:W3:Y:S04]  /*3b4f0*/  @P3 LDG.E.U8 R189, desc[UR6][R4.64] ;  /* 0x0000000604bd3981 */ /* 0x0000e8000c1e1100 */
[----:B------:R-:W2:Y:S01]  /*3b500*/  LDL R5, [R1+0xec0] ;  /* 0x000ec00001057983 */ /* 0x000ea20000100800 */
[----:B0-----:R-:W-:Y:S01]  /*3b510*/  @P2 IMAD.MOV.U32 R4, RZ, RZ, R149 ;  /* 0x000000ffff042224 */ /* 0x001fe200078e0095 */
[C---:B------:R-:W-:Y:S02]  /*3b520*/  ISETP.GT.AND P5, PT, R2.reuse, 0x4b, PT ;  /* 0x0000004b0200780c */ /* 0x040fe40003fa4270 */
[----:B------:R-:W-:Y:S01]  /*3b530*/  ISETP.GT.AND P4, PT, R2, 0x4c, PT ;  /* 0x0000004c0200780c */ /* 0x000fe20003f84270 */
[----:B------:R-:W4:Y:S04]  /*3b540*/  LDL R149, [R1+0xe9c] ;  /* 0x000e9c0001957983 */ /* 0x000f280000100800 */
[----:B--2---:R0:W2:Y:S04]  /*3b550*/  @P2 LDG.E.U8 R151, desc[UR6][R4.64] ;  /* 0x0000000604972981 */ /* 0x0040a8000c1e1100 */
        /* <DEDUP_REMOVED lines=13> */
[----:B------:R-:W0:Y:S01]  /*3b630*/  LDL R5, [R1+0xeac] ;  /* 0x000eac0001057983 */ /* 0x000e220000100800 */
[----:B------:R-:W-:-:S13]  /*3b640*/  ISETP.GT.AND P1, PT, R2, 0x4d, PT ;  /* 0x0000004d0200780c */ /* 0x000fda0003f24270 */
[----:B0-----:R-:W-:-:S04]  /*3b650*/  @P1 LOP3.LUT R5, R5, R4, RZ, 0x3c, !PT ;  /* 0x0000000405051212 */ /* 0x001fc800078e3cff */
[----:B------:R-:W-:-:S04]  /*3b660*/  @P1 LOP3.LUT R4, R5, R4, RZ, 0x3c, !PT ;  /* 0x0000000405041212 */ /* 0x000fc800078e3cff */
[----:B------:R-:W-:-:S05]  /*3b670*/  @P1 LOP3.LUT R5, R5, R4, RZ, 0x3c, !PT ;  /* 0x0000000405051212 */ /* 0x000fca00078e3cff */
[----:B------:R0:W2:Y:S04]  /*3b680*/  @P1 LDG.E.U8 R202, desc[UR6][R4.64] ;  /* 0x0000000604ca1981 */ /* 0x0000a8000c1e1100 */
[----:B------:R-:W0:Y:S04]  /*3b690*/  LDL R4, [R1+0xea0] ;  /* 0x000ea00001047983 */ /* 0x000e280000100800 */
[----:B------:R-:W0:Y:S01]  /*3b6a0*/  LDL R5, [R1+0xea4] ;  /* 0x000ea40001057983 */ /* 0x000e220000100800 */
[C---:B------:R-:W-:Y:S02]  /*3b6b0*/  ISETP.GT.AND P3, PT, R2.reuse, 0x4e, PT ;  /* 0x0000004e0200780c */ /* 0x040fe40003f64270 */
[----:B------:R-:W-:-:S11]  /*3b6c0*/  ISETP.GT.AND P2, PT, R2, 0x4f, PT ;  /* 0x0000004f0200780c */ /* 0x000fd60003f44270 */
[----:B0-----:R-:W-:-:S04]  /*3b6d0*/  @P3 LOP3.LUT R5, R5, R4, RZ, 0x3c, !PT ;  /* 0x0000000405053212 */ /* 0x001fc800078e3cff */
[----:B------:R-:W-:-:S04]  /*3b6e0*/  @P3 LOP3.LUT R4, R5, R4, RZ, 0x3c, !PT ;  /* 0x0000000405043212 */ /* 0x000fc800078e3cff */
[----:B------:R-:W-:-:S05]  /*3b6f0*/  @P3 LOP3.LUT R5, R5, R4, RZ, 0x3c, !PT ;  /* 0x0000000405053212 */ /* 0x000fca00078e3cff */
[----:B------:R4:W2:Y:S04]  /*3b700*/  @P3 LDG.E.U8 R203, desc[UR6][R4.64] ;  /* 0x0000000604cb3981 */ /* 0x0008a8000c1e1100 */
[----:B------:R-:W3:Y:S01]  /*3b710*/  LDL R5, [R1+0xe98] ;  /* 0x000e980001057983 */ /* 0x000ee20000100800 */
[----:B----4-:R-:W-:Y:S01]  /*3b720*/  @P2 IMAD.MOV.U32 R4, RZ, RZ, R149 ;  /* 0x000000ffff042224 */ /* 0x010fe200078e0095 */
[----:B------:R-:W-:Y:S02]  /*3b730*/  ISETP.GT.AND P5, PT, R2, 0x50, PT ;  /* 0x000000500200780c */ /* 0x000fe40003fa4270 */
[----:B------:R-:W4:Y:S04]  /*3b740*/  LDL R149, [R1+0xe74] ;  /* 0x000e740001957983 */ /* 0x000f280000100800 */
[----:B---3--:R0:W3:Y:S04]  /*3b750*/  @P2 LDG.E.U8 R204, desc[UR6][R4.64] ;  /* 0x0000000604cc2981 */ /* 0x0080e8000c1e1100 */
[----:B------:R-:W0:Y:S04]  /*3b760*/  LDL R4, [R1+0xe90] ;  /* 0x000e900001047983 */ /* 0x000e280000100800 */
[----:B------:R-:W0:Y:S02]  /*3b770*/  LDL R5, [R1+0xe94] ;  /* 0x000e940001057983 */ /* 0x000e240000100800 */
        /* <DEDUP_REMOVED lines=21> */
[----:B------:R-:W3:Y:S01]  /*3b8d0*/  @P1 LDG.E.U8 R212, desc[UR6][R4.64] ;  /* 0x0000000604d41981 */ /* 0x000ee2000c1e1100 */
[----:B------:R-:W-:-:S03]  /*3b8e0*/  ISETP.GT.AND P3, PT, R2, 0x53, PT ;  /* 0x000000530200780c */ /* 0x000fc60003f64270 */
[----:B---3--:R0:W-:Y:S04]  /*3b8f0*/  STL [R1+0x854], R212 ;  /* 0x000854d401007387 */ /* 0x0081e80000100800 */
[----:B0-----:R-:W3:Y:S04]  /*3b900*/  LDL.LU R212, [R1+0x256c] ;  /* 0x00256c0001d47983 */ /* 0x001ee80000300800 */
[----:B------:R-:W2:Y:S04]  /*3b910*/  LDL R4, [R1+0xe78] ;  /* 0x000e780001047983 */ /* 0x000ea80000100800 */
[----:B------:R-:W2:Y:S02]  /*3b920*/  LDL R5, [R1+0xe7c] ;  /* 0x000e7c0001057983 */ /* 0x000ea40000100800 */
[----:B--2---:R-:W-:-:S04]  /*3b930*/  @P3 LOP3.LUT R5, R5, R4, RZ, 0x3c, !PT ;  /* 0x0000000405053212 */ /* 0x004fc800078e3cff */
[----:B------:R-:W-:-:S04]  /*3b940*/  @P3 LOP3.LUT R4, R5, R4, RZ, 0x3c, !PT ;  /* 0x0000000405043212 */ /* 0x000fc800078e3cff */
[----:B------:R-:W-:-:S05]  /*3b950*/  @P3 LOP3.LUT R5, R5, R4, RZ, 0x3c, !PT ;  /* 0x0000000405053212 */ /* 0x000fca00078e3cff */
[----:B------:R-:W2:Y:S01]  /*3b960*/  @P3 LDG.E.U8 R211, desc[UR6][R4.64] ;  /* 0x0000000604d33981 */ /* 0x000ea2000c1e1100 */
[----:B------:R-:W-:-:S03]  /*3b970*/  ISETP.GT.AND P2, PT, R2, 0x54, PT ;  /* 0x000000540200780c */ /* 0x000fc60003f44270 */
[----:B--2---:R0:W-:Y:S04]  /*3b980*/  STL [R1+0x858], R211 ;  /* 0x000858d301007387 */ /* 0x0041e80000100800 */
[----:B0-----:R-:W2:Y:S04]  /*3b990*/  LDL.LU R211, [R1+0x2568] ;  /* 0x0025680001d37983 */ /* 0x001ea80000300800 */
[----:B------:R-:W4:Y:S02]  /*3b9a0*/  LDL R5, [R1+0xe70] ;  /* 0x000e700001057983 */ /* 0x000f240000100800 */
[----:B------:R-:W-:Y:S01]  /*3b9b0*/  @P2 IMAD.MOV.U32 R4, RZ, RZ, R149 ;  /* 0x000000ffff042224 */ /* 0x000fe200078e0095 */
[----:B------:R-:W-:Y:S01]  /*3b9c0*/  ISETP.GT.AND P5, PT, R2, 0x55, PT ;  /* 0x000000550200780c */ /* 0x000fe20003fa4270 */
[----:B------:R-:W3:Y:S04]  /*3b9d0*/  LDL R149, [R1+0xe48] ;  /* 0x000e480001957983 */ /* 0x000ee80000100800 */
[----:B----4-:R0:W4:Y:S04]  /*3b9e0*/  @P2 LDG.E.U8 R30, desc[UR6][R4.64] ;  /* 0x00000006041e2981 */ /* 0x010128000c1e1100 */
[----:B------:R-:W0:Y:S04]  /*3b9f0*/  LDL R4, [R1+0xe68] ;  /* 0x000e680001047983 */ /* 0x000e280000100800 */
[----:B------:R-:W0:Y:S02]  /*3ba00*/  LDL R5, [R1+0xe6c] ;  /* 0x000e6c0001057983 */ /* 0x000e240000100800 */
[----:B0-----:R-:W-:-:S04]  /*3ba10*/  @P5 LOP3.LUT R5, R5, R4, RZ, 0x3c, !PT ;  /* 0x0000000405055212 */ /* 0x001fc800078e3cff */
[----:B------:R-:W-:-:S04]  /*3ba20*/  @P5 LOP3.LUT R4, R5, R4, RZ, 0x3c, !PT ;  /* 0x0000000405045212 */ /* 0x000fc800078e3cff */
[----:B------:R-:W-:-:S05]  /*3ba30*/  @P5 LOP3.LUT R5, R5, R4, RZ, 0x3c, !PT ;  /* 0x0000000405055212 */ /* 0x000fca00078e3cff */
[----:B------:R-:W2:Y:S04]  /*3ba40*/  @P5 LDG.E.U8 R210, desc[UR6][R4.64] ;  /* 0x0000000604d25981 */ /* 0x000ea8000c1e1100 */
[----:B----4-:R0:W-:Y:S04]  /*3ba50*/  STL [R1+0x85c], R30 ;  /* 0x00085c1e01007387 */ /* 0x0101e80000100800 */
[----:B0-----:R-:W4:Y:S04]  /*3ba60*/  LDL R30, [R1+0xe4c] ;  /* 0x000e4c00011e7983 */ /* 0x001f280000100800 */
[----:B--2---:R0:W-:Y:S04]  /*3ba70*/  STL [R1+0x84c], R210 ;  /* 0x00084cd201007387 */ /* 0x0041e80000100800 */
[----:B0-----:R-:W2:Y:S04]  /*3ba80*/  LDL.LU R210, [R1+0x2564] ;  /* 0x0025640001d27983 */ /* 0x001ea80000300800 */
[----:B------:R-:W3:Y:S04]  /*3ba90*/  LDL R4, [R1+0xe60] ;  /* 0x000e600001047983 */ /* 0x000ee80000100800 */
[----:B------:R-:W3:Y:S01]  /*3baa0*/  LDL R5, [R1+0xe64] ;  /* 0x000e640001057983 */ /* 0x000ee20000100800 */
[----:B------:R-:W-:-:S13]  /*3bab0*/  ISETP.GT.AND P4, PT, R2, 0x56, PT ;  /* 0x000000560200780c */ /* 0x000fda0003f84270 */
[----:B---3--:R-:W-:-:S04]  /*3bac0*/  @P4 LOP3.LUT R5, R5, R4, RZ, 0x3c, !PT ;  /* 0x0000000405054212 */ /* 0x008fc800078e3cff */
[----:B------:R-:W-:-:S04]  /*3bad0*/  @P4 LOP3.LUT R4, R5, R4, RZ, 0x3c, !PT ;  /* 0x0000000405044212 */ /* 0x000fc800078e3cff */
[----:B------:R-:W-:-:S05]  /*3bae0*/  @P4 LOP3.LUT R5, R5, R4, RZ, 0x3c, !PT ;  /* 0x0000000405054212 */ /* 0x000fca00078e3cff */
[----:B------:R-:W3:Y:S01]  /*3baf0*/  @P4 LDG.E.U8 R209, desc[UR6][R4.64] ;  /* 0x0000000604d14981 */ /* 0x000ee2000c1e1100 */
[----:B------:R-:W-:-:S03]  /*3bb00*/  ISETP.GT.AND P1, PT, R2, 0x57, PT ;  /* 0x000000570200780c */ /* 0x000fc60003f24270 */
[----:B---3--:R0:W-:Y:S04]  /*3bb10*/  STL [R1+0x850], R209 ;  /* 0x000850d101007387 */ /* 0x0081e80000100800 */
[----:B0-----:R-:W3:Y:S04]  /*3bb20*/  LDL.LU R209, [R1+0x2560] ;  /* 0x0025600001d17983 */ /* 0x001ee80000300800 */
        /* <DEDUP_REMOVED lines=9> */
[----:B------:R-:W2:Y:S04]  /*3bbc0*/  LDL R4, [R1+0xe50] ;  /* 0x000e500001047983 */ /* 0x000ea80000100800 */
[----:B------:R-:W2:Y:S01]  /*3bbd0*/  LDL R5, [R1+0xe54] ;  /* 0x000e540001057983 */ /* 0x000ea20000100800 */
[----:B------:R-:W-:-:S02]  /*3bbe0*/  ISETP.GT.AND P2, PT, R2, 0x59, PT ;  /* 0x000000590200780c */ /* 0x000fc40003f44270 */
[----:B--2---:R-:W-:-:S04]  /*3bbf0*/  @P3 LOP3.LUT R5, R5, R4, RZ, 0x3c, !PT ;  /* 0x0000000405053212 */ /* 0x004fc800078e3cff */
[----:B------:R-:W-:-:S04]  /*3bc00*/  @P3 LOP3.LUT R4, R5, R4, RZ, 0x3c, !PT ;  /* 0x0000000405043212 */ /* 0x000fc800078e3cff */
[----:B------:R-:W-:-:S05]  /*3bc10*/  @P3 LOP3.LUT R5, R5, R4, RZ, 0x3c, !PT ;  /* 0x0000000405053212 */ /* 0x000fca00078e3cff */
[----:B------:R0:W2:Y:S02]  /*3bc20*/  @P3 LDG.E.U8 R207, desc[UR6][R4.64] ;  /* 0x0000000604cf3981 */ /* 0x0000a4000c1e1100 */
[----:B0-----:R-:W-:Y:S02]  /*3bc30*/  @P2 IMAD.MOV.U32 R4, RZ, RZ, R30 ;  /* 0x000000ffff042224 */ /* 0x001fe400078e001e */
[----:B------:R-:W-:-:S05]  /*3bc40*/  @P2 IMAD.MOV.U32 R5, RZ, RZ, R149 ;  /* 0x000000ffff052224 */ /* 0x000fca00078e0095 */
[----:B------:R0:W3:Y:S04]  /*3bc50*/  @P2 LDG.E.U8 R10, desc[UR6][R4.64] ;  /* 0x00000006040a2981 */ /* 0x0000e8000c1e1100 */
[----:B--2---:R1:W-:Y:S04]  /*3bc60*/  STL [R1+0x844], R207 ;  /* 0x000844cf01007387 */ /* 0x0043e80000100800 */
[----:B-1----:R-:W2:Y:S04]  /*3bc70*/  LDL.LU R207, [R1+0x2558] ;  /* 0x0025580001cf7983 */ /* 0x002ea80000300800 */
[----:B------:R-:W0:Y:S04]  /*3bc80*/  LDL R4, [R1+0xe40] ;  /* 0x000e400001047983 */ /* 0x000e280000100800 */
[----:B------:R-:W0:Y:S01]  /*3bc90*/  LDL R5, [R1+0xe44] ;  /* 0x000e440001057983 */ /* 0x000e220000100800 */
[----:B------:R-:W-:-:S03]  /*3bca0*/  ISETP.GT.AND P5, PT, R2, 0x5a, PT ;  /* 0x0000005a0200780c */ /* 0x000fc60003fa4270 */
[----:B------:R-:W4:Y:S04]  /*3bcb0*/  LDL R149, [R1+0xe2c] ;  /* 0x000e2c0001957983 */ /* 0x000f280000100800 */
[----:B------:R-:W2:Y:S06]  /*3bcc0*/  LDL R30, [R1+0xe20] ;  /* 0x000e2000011e7983 */ /* 0x000eac0000100800 */
[----:B0-----:R-:W-:-:S04]  /*3bcd0*/  @P5 LOP3.LUT R5, R5, R4, RZ, 0x3c, !PT ;  /* 0x0000000405055212 */ /* 0x001fc800078e3cff */
[----:B------:R-:W-:-:S04]  /*3bce0*/  @P5 LOP3.LUT R4, R5, R4, RZ, 0x3c, !PT ;  /* 0x0000000405045212 */ /* 0x000fc800078e3cff */
[----:B------:R-:W-:-:S05]  /*3bcf0*/  @P5 LOP3.LUT R5, R5, R4, RZ, 0x3c, !PT ;  /* 0x0000000405055212 */ /* 0x000fca00078e3cff */
[----:B------:R-:W4:Y:S04]  /*3bd00*/  @P5 LDG.E.U8 R206, desc[UR6][R4.64] ;  /* 0x0000000604ce5981 */ /* 0x000f28000c1e1100 */
[----:B---3--:R0:W-:Y:S04]  /*3bd10*/  STL [R1+0x848], R10 ;  /* 0x0008480a01007387 */ /* 0x0081e80000100800 */
[----:B0-----:R-:W3:Y:S04]  /*3bd20*/  LDL R10, [R1+0xe24] ;  /* 0x000e2400010a7983 */ /* 0x001ee80000100800 */
[----:B----4-:R0:W-:Y:S04]  /*3bd30*/  STL [R1+0x838], R206 ;  /* 0x000838ce01007387 */ /* 0x0101e80000100800 */
[----:B0-----:R-:W4:Y:S04]  /*3bd40*/  LDL.LU R206, [R1+0x2554] ;  /* 0x0025540001ce7983 */ /* 0x001f280000300800 */
[----:B------:R-:W2:Y:S04]  /*3bd50*/  LDL R4, [R1+0xe38] ;  /* 0x000e380001047983 */ /* 0x000ea80000100800 */
[----:B------:R-:W2:Y:S01]  /*3bd60*/  LDL R5, [R1+0xe3c] ;  /* 0x000e3c0001057983 */ /* 0x000ea20000100800 */
[----:B------:R-:W-:-:S13]  /*3bd70*/  ISETP.GT.AND P4, PT, R2, 0x5b, PT ;  /* 0x0000005b0200780c */ /* 0x000fda0003f84270 */
[----:B--2---:R-:W-:-:S04]  /*3bd80*/  @P4 LOP3.LUT R5, R5, R4, RZ, 0x3c, !PT ;  /* 0x0000000405054212 */ /* 0x004fc800078e3cff */
        /* <DEDUP_REMOVED lines=9> */
[----:B------:R-:W3:Y:S04]  /*3be20*/  @P1 LDG.E.U8 R205, desc[UR6][R4.64] ;  /* 0x0000000604cd1981 */ /* 0x000ee8000c1e1100 */
[----:B--2---:R0:W-:Y:S04]  /*3be30*/  STL [R1+0x83c], R27 ;  /* 0x00083c1b01007387 */ /* 0x0041e80000100800 */
[----:B0-----:R-:W2:Y:S01]  /*3be40*/  LDL R27, [R1+0xe1c] ;  /* 0x000e1c00011b7983 */ /* 0x001ea20000100800 */
[----:B------:R-:W-:-:S03]  /*3be50*/  ISETP.GT.AND P3, PT, R2, 0x5d, PT ;  /* 0x0000005d0200780c */ /* 0x000fc60003f64270 */
[----:B---3--:R0:W-:Y:S04]  /*3be60*/  STL [R1+0x824], R205 ;  /* 0x000824cd01007387 */ /* 0x0081e80000100800 */
[----:B0-----:R-:W3:Y:S04]  /*3be70*/  LDL.LU R205, [R1+0x2550] ;  /* 0x0025500001cd7983 */ /* 0x001ee80000300800 */
[----:B------:R-:W4:Y:S01]  /*3be80*/  LDL R5, [R1+0xe28] ;  /* 0x000e280001057983 */ /* 0x000f220000100800 */
[C---:B------:R-:W-:Y:S01]  /*3be90*/  ISETP.GT.AND P2, PT, R2.reuse, 0x5e, PT ;  /* 0x0000005e0200780c */ /* 0x040fe20003f44270 */
[----:B------:R-:W-:Y:S01]  /*3bea0*/  @P3 IMAD.MOV.U32 R4, RZ, RZ, R149 ;  /* 0x000000ffff043224 */ /* 0x000fe200078e0095 */
[----:B------:R-:W-:Y:S01]  /*3beb0*/  PRMT R3, RZ, 0x7610, R3 ;  /* 0x00007610ff037816 */ /* 0x000fe20000000003 */
[----:B------:R-:W3:Y:S01]  /*3bec0*/  LDL R149, [R1+0xe14] ;  /* 0x000e140001957983 */ /* 0x000ee20000100800 */
[----:B------:R-:W-:-:S03]  /*3bed0*/  ISETP.GT.AND P5, PT, R2, 0x5f, PT ;  /* 0x0000005f0200780c */ /* 0x000fc60003fa4270 */
[----:B----4-:R0:W4:Y:S06]  /*3bee0*/  @P3 LDG.E.U8 R133, desc[UR6][R4.64] ;  /* 0x0000000604853981 */ /* 0x01012c000c1e1100 */
[----:B0-----:R-:W-:Y:S02]  /*3bef0*/  @P2 IMAD.MOV.U32 R4, RZ, RZ, R10 ;  /* 0x000000ffff042224 */ /* 0x001fe400078e000a */
[----:B------:R-:W-:-:S05]  /*3bf00*/  @P2 IMAD.MOV.U32 R5, RZ, RZ, R30 ;  /* 0x000000ffff052224 */ /* 0x000fca00078e001e */
[----:B------:R2:W3:Y:S04]  /*3bf10*/  @P2 LDG.E.U8 R3, desc[UR6][R4.64] ;  /* 0x0000000604032981 */ /* 0x0004e8000c1e1100 */
[----:B------:R-:W3:Y:S01]  /*3bf20*/  LDL R5, [R1+0xe18] ;  /* 0x000e180001057983 */ /* 0x000ee20000100800 */
[----:B------:R-:W-:Y:S01]  /*3bf30*/  PRMT R8, RZ, 0x7610, R8 ;  /* 0x00007610ff087816 */ /* 0x000fe20000000008 */
[----:B--2---:R-:W-:Y:S02]  /*3bf40*/  @P5 IMAD.MOV.U32 R4, RZ, RZ, R27 ;  /* 0x000000ffff045224 */ /* 0x004fe400078e001b */
[----:B----4-:R0:W-:Y:S04]  /*3bf50*/  STL [R1+0x82c], R133 ;  /* 0x00082c8501007387 */ /* 0x0101e80000100800 */
[----:B------:R-:W2:Y:S04]  /*3bf60*/  LDL R30, [R1+0xe0c] ;  /* 0x000e0c00011e7983 */ /* 0x000ea80000100800 */
[----:B------:R-:W4:Y:S04]  /*3bf70*/  LDL R10, [R1+0xe00] ;  /* 0x000e0000010a7983 */ /* 0x000f280000100800 */
[----:B0-----:R-:W4:Y:S04]  /*3bf80*/  LDL R133, [R1+0xe08] ;  /* 0x000e080001857983 */ /* 0x001f280000100800 */
[----:B---3--:R0:W-:Y:S01]  /*3bf90*/  STL [R1+0x834], R3 ;  /* 0x0008340301007387 */ /* 0x0081e20000100800 */
[----:B------:R-:W-:-:S02]  /*3bfa0*/  ISETP.GT.AND P4, PT, R2, 0x60, PT ;  /* 0x000000600200780c */ /* 0x000fc40003f84270 */
[C---:B------:R-:W-:Y:S01]  /*3bfb0*/  ISETP.GT.AND P1, PT, R2.reuse, 0x61, PT ;  /* 0x000000610200780c */ /* 0x040fe20003f24270 */
[----:B------:R-:W3:Y:S04]  /*3bfc0*/  LDL R27, [R1+0xdf8] ;  /* 0x000df800011b7983 */ /* 0x000ee80000100800 */
[----:B------:R1:W2:Y:S04]  /*3bfd0*/  @P5 LDG.E.U8 R8, desc[UR6][R4.64] ;  /* 0x0000000604085981 */ /* 0x0002a8000c1e1100 */
[----:B0-----:R-:W3:Y:S04]  /*3bfe0*/  LDL R3, [R1+0xe04] ;  /* 0x000e040001037983 */ /* 0x001ee80000100800 */
[----:B------:R-:W4:Y:S01]  /*3bff0*/  LDL R5, [R1+0xe10] ;  /* 0x000e100001057983 */ /* 0x000f220000100800 */
[----:B------:R-:W-:Y:S01]  /*3c000*/  PRMT R138, RZ, 0x7610, R138 ;  /* 0x00007610ff8a7816 */ /* 0x000fe2000000008a */
[----:B-1----:R-:W-:Y:S01]  /*3c010*/  @P4 IMAD.MOV.U32 R4, RZ, RZ, R149 ;  /* 0x000000ffff044224 */ /* 0x002fe200078e0095 */
[----:B------:R-:W-:-:S02]  /*3c020*/  ISETP.GT.AND P3, PT, R2, 0x62, PT ;  /* 0x000000620200780c */ /* 0x000fc40003f64270 */
[----:B------:R-:W-:Y:S02]  /*3c030*/  PRMT R28, RZ, 0x7610, R28 ;  /* 0x00007610ff1c7816 */ /* 0x000fe4000000001c */
[----:B------:R-:W-:Y:S01]  /*3c040*/  PRMT R39, RZ, 0x7610, R39 ;  /* 0x00007610ff277816 */ /* 0x000fe20000000027 */
[----:B--2---:R0:W-:Y:S04]  /*3c050*/  STL [R1+0x818], R8 ;  /* 0x0008180801007387 */ /* 0x0041e80000100800 */
[----:B----4-:R1:W2:Y:S04]  /*3c060*/  @P4 LDG.E.U8 R138, desc[UR6][R4.64] ;  /* 0x00000006048a4981 */ /* 0x0102a8000c1e1100 */
[----:B0-----:R-:W4:Y:S01]  /*3c070*/  LDL R8, [R1+0xdfc] ;  /* 0x000dfc0001087983 */ /* 0x001f220000100800 */
[----:B-1----:R-:W-:-:S02]  /*3c080*/  @P1 IMAD.MOV.U32 R4, RZ, RZ, R30 ;  /* 0x000000ffff041224 */ /* 0x002fc400078e001e */
[----:B------:R-:W-:-:S05]  /*3c090*/  @P1 IMAD.MOV.U32 R5, RZ, RZ, R133 ;  /* 0x000000ffff051224 */ /* 0x000fca00078e0085 */
[----:B------:R3:W4:Y:S02]  /*3c0a0*/  @P1 LDG.E.U8 R28, desc[UR6][R4.64] ;  /* 0x00000006041c1981 */ /* 0x000724000c1e1100 */
[----:B---3--:R-:W-:Y:S02]  /*3c0b0*/  @P3 IMAD.MOV.U32 R4, RZ, RZ, R3 ;  /* 0x000000ffff043224 */ /* 0x008fe400078e0003 */
[----:B------:R-:W-:-:S05]  /*3c0c0*/  @P3 IMAD.MOV.U32 R5, RZ, RZ, R10 ;  /* 0x000000ffff053224 */ /* 0x000fca00078e000a */
[----:B------:R0:W3:Y:S01]  /*3c0d0*/  @P3 LDG.E.U8 R39, desc[UR6][R4.64] ;  /* 0x0000000604273981 */ /* 0x0000e2000c1e1100 */
[----:B------:R-:W-:Y:S02]  /*3c0e0*/  ISETP.GT.AND P2, PT, R2, 0x63, PT ;  /* 0x000000630200780c */ /* 0x000fe40003f44270 */
[----:B------:R-:W-:-:S11]  /*3c0f0*/  PRMT R36, RZ, 0x7610, R36 ;  /* 0x00007610ff247816 */ /* 0x000fd60000000024 */
[----:B0-----:R-:W-:Y:S01]  /*3c100*/  @P2 IMAD.MOV.U32 R5, RZ, RZ, R27 ;  /* 0x000000ffff052224 */ /* 0x001fe200078e001b */
[----:B--2---:R0:W-:Y:S04]  /*3c110*/  STL [R1+0x830], R138 ;  /* 0x0008308a01007387 */ /* 0x0041e80000100800 */
[----:B------:R-:W2:Y:S01]  /*3c120*/  LDL R133, [R1+0xdf4] ;  /* 0x000df40001857983 */ /* 0x000ea20000100800 */
[----:B----4-:R-:W-:-:S03]  /*3c130*/  @P2 IMAD.MOV.U32 R4, RZ, RZ, R8 ;  /* 0x000000ffff042224 */ /* 0x010fc600078e0008 */
[----:B------:R-:W4:Y:S04]  /*3c140*/  LDL R10, [R1+0xde8] ;  /* 0x000de800010a7983 */ /* 0x000f280000100800 */
[----:B0-----:R-:W4:Y:S04]  /*3c150*/  LDL R138, [R1+0xdf0] ;  /* 0x000df000018a7983 */ /* 0x001f280000100800 */
[----:B------:R-:W4:Y:S04]  /*3c160*/  LDL R3, [R1+0xdec] ;  /* 0x000dec0001037983 */ /* 0x000f280000100800 */
[----:B------:R2:W4:Y:S04]  /*3c170*/  @P2 LDG.E.U8 R36, desc[UR6][R4.64] ;  /* 0x0000000604242981 */ /* 0x000528000c1e1100 */
[----:B---3--:R-:W-:Y:S04]  /*3c180*/  STL [R1+0x2538], R39 ;  /* 0x0025382701007387 */ /* 0x008fe80000100800 */
[----:B------:R-:W3:Y:S04]  /*3c190*/  LDL R30, [R1+0xde0] ;  /* 0x000de000011e7983 */ /* 0x000ee80000100800 */
[----:B------:R0:W-:Y:S04]  /*3c1a0*/  STL [R1+0x81c], R28 ;  /* 0x00081c1c01007387 */ /* 0x0001e80000100800 */
[----:B------:R-:W3:Y:S04]  /*3c1b0*/  LDL R27, [R1+0xdd8] ;  /* 0x000dd800011b7983 */ /* 0x000ee80000100800 */
[----:B------:R-:W3:Y:S04]  /*3c1c0*/  LDL R8, [R1+0xddc] ;  /* 0x000ddc0001087983 */ /* 0x000ee80000100800 */
[----:B0-----:R-:W3:Y:S01]  /*3c1d0*/  LDL R28, [R1+0xde4] ;  /* 0x000de400011c7983 */ /* 0x001ee20000100800 */
[----:B------:R-:W-:-:S02]  /*3c1e0*/  ISETP.GT.AND P5, PT, R2, 0x64, PT ;  /* 0x000000640200780c */ /* 0x000fc40003fa4270 */
[C---:B------:R-:W-:Y:S02]  /*3c1f0*/  ISETP.GT.AND P4, PT, R2.reuse, 0x65, PT ;  /* 0x000000650200780c */ /* 0x040fe40003f84270 */
[----:B------:R-:W-:Y:S02]  /*3c200*/  PRMT R31, RZ, 0x7610, R31 ;  /* 0x00007610ff1f7816 */ /* 0x000fe4000000001f */
[C---:B------:R-:W-:Y:S02]  /*3c210*/  ISETP.GT.AND P1, PT, R2.reuse, 0x66, PT ;  /* 0x000000660200780c */ /* 0x040fe40003f24270 */
[----:B------:R-:W-:Y:S02]  /*3c220*/  PRMT R26, RZ, 0x7610, R26 ;  /* 0x00007610ff1a7816 */ /* 0x000fe4000000001a */
[----:B------:R-:W-:Y:S02]  /*3c230*/  PRMT R41, RZ, 0x7610, R41 ;  /* 0x00007610ff297816 */ /* 0x000fe40000000029 */
[----:B------:R-:W-:-:S02]  /*3c240*/  ISETP.GT.AND P3, PT, R2, 0x67, PT ;  /* 0x000000670200780c */ /* 0x000fc40003f64270 */
[----:B------:R-:W-:Y:S01]  /*3c250*/  PRMT R38, RZ, 0x7610, R38 ;  /* 0x00007610ff267816 */ /* 0x000fe20000000026 */
[----:B--2---:R-:W-:Y:S02]  /*3c260*/  @P5 IMAD.MOV.U32 R4, RZ, RZ, R133 ;  /* 0x000000ffff045224 */ /* 0x004fe400078e0085 */
[----:B----4-:R-:W-:-:S05]  /*3c270*/  @P5 IMAD.MOV.U32 R5, RZ, RZ, R138 ;  /* 0x000000ffff055224 */ /* 0x010fca00078e008a */
[----:B------:R0:W2:Y:S02]  /*3c280*/  @P5 LDG.E.U8 R31, desc[UR6][R4.64] ;  /* 0x00000006041f5981 */ /* 0x0000a4000c1e1100 */
[----:B0-----:R-:W-:Y:S02]  /*3c290*/  @P4 IMAD.MOV.U32 R4, RZ, RZ, R3 ;  /* 0x000000ffff044224 */ /* 0x001fe400078e0003 */
[----:B------:R-:W-:Y:S01]  /*3c2a0*/  @P4 IMAD.MOV.U32 R5, RZ, RZ, R10 ;  /* 0x000000ffff054224 */ /* 0x000fe200078e000a */
[----:B------:R-:W-:Y:S04]  /*3c2b0*/  STL [R1+0x253c], R36 ;  /* 0x00253c2401007387 */ /* 0x000fe80000100800 */
[----:B------:R3:W4:Y:S04]  /*3c2c0*/  @P4 LDG.E.U8 R26, desc[UR6][R4.64] ;  /* 0x00000006041a4981 */ /* 0x000728000c1e1100 */
[----:B------:R-:W2:Y:S04]  /*3c2d0*/  LDL R10, [R1+0xdd0] ;  /* 0x000dd000010a7983 */ /* 0x000ea80000100800 */
[----:B------:R-:W2:Y:S01]  /*3c2e0*/  LDL R3, [R1+0xdd4] ;  /* 0x000dd40001037983 */ /* 0x000ea20000100800 */
[----:B---3--:R-:W-:-:S02]  /*3c2f0*/  @P1 IMAD.MOV.U32 R5, RZ, RZ, R30 ;  /* 0x000000ffff051224 */ /* 0x008fc400078e001e */
[----:B------:R-:W-:-:S05]  /*3c300*/  @P1 IMAD.MOV.U32 R4, RZ, RZ, R28 ;  /* 0x000000ffff041224 */ /* 0x000fca00078e001c */
[----:B------:R0:W3:Y:S02]  /*3c310*/  @P1 LDG.E.U8 R41, desc[UR6][R4.64] ;  /* 0x0000000604291981 */ /* 0x0000e4000c1e1100 */
[----:B0-----:R-:W-:Y:S02]  /*3c320*/  @P3 IMAD.MOV.U32 R4, RZ, RZ, R8 ;  /* 0x000000ffff043224 */ /* 0x001fe400078e0008 */
[----:B------:R-:W-:-:S05]  /*3c330*/  @P3 IMAD.MOV.U32 R5, RZ, RZ, R27 ;  /* 0x000000ffff053224 */ /* 0x000fca00078e001b */
[----:B------:R2:W3:Y:S01]  /*3c340*/  @P3 LDG.E.U8 R38, desc[UR6][R4.64] ;  /* 0x0000000604263981 */ /* 0x0004e2000c1e1100 */
[----:B------:R-:W-:Y:S02]  /*3c350*/  ISETP.GT.AND P2, PT, R2, 0x68, PT ;  /* 0x000000680200780c */ /* 0x000fe40003f44270 */
[----:B------:R-:W-:Y:S01]  /*3c360*/  PRMT R9, RZ, 0x7610, R9 ;  /* 0x00007610ff097816 */ /* 0x000fe20000000009 */
[----:B----4-:R-:W-:Y:S10]  /*3c370*/  STL [R1+0x2540], R26 ;  /* 0x0025401a01007387 */ /* 0x010ff40000100800 */
[----:B--2---:R-:W-:-:S02]  /*3c380*/  @P2 IMAD.MOV.U32 R5, RZ, RZ, R10 ;  /* 0x000000ffff052224 */ /* 0x004fc400078e000a */
[----:B------:R-:W-:-:S05]  /*3c390*/  @P2 IMAD.MOV.U32 R4, RZ, RZ, R3 ;  /* 0x000000ffff042224 */ /* 0x000fca00078e0003 */
[----:B------:R-:W2:Y:S04]  /*3c3a0*/  @P2 LDG.E.U8 R9, desc[UR6][R4.64] ;  /* 0x0000000604092981 */ /* 0x000ea8000c1e1100 */
[----:B---3--:R-:W-:Y:S04]  /*3c3b0*/  STL [R1+0x2544], R41 ;  /* 0x0025442901007387 */ /* 0x008fe80000100800 */
[----:B------:R0:W-:Y:S04]  /*3c3c0*/  STL [R1+0x810], R31 ;  /* 0x0008101f01007387 */ /* 0x0001e80000100800 */
[----:B------:R-:W3:Y:S04]  /*3c3d0*/  LDL R8, [R1+0xdcc] ;  /* 0x000dcc0001087983 */ /* 0x000ee80000100800 */
[----:B------:R-:W4:Y:S04]  /*3c3e0*/  LDL R30, [R1+0xdc0] ;  /* 0x000dc000011e7983 */ /* 0x000f280000100800 */
[----:B0-----:R-:W4:Y:S04]  /*3c3f0*/  LDL R31, [R1+0xdc8] ;  /* 0x000dc800011f7983 */ /* 0x001f280000100800 */
[----:B------:R-:W4:Y:S04]  /*3c400*/  LDL R28, [R1+0xdc4] ;  /* 0x000dc400011c7983 */ /* 0x000f280000100800 */
[----:B------:R-:W-:Y:S04]  /*3c410*/  STL [R1+0x2548], R38 ;  /* 0x0025482601007387 */ /* 0x000fe80000100800 */
[----:B------:R-:W4:Y:S04]  /*3c420*/  LDL R27, [R1+0xdb8] ;  /* 0x000db800011b7983 */ /* 0x000f280000100800 */
[----:B------:R-:W4:Y:S04]  /*3c430*/  LDL R26, [R1+0xdbc] ;  /* 0x000dbc00011a7983 */ /* 0x000f280000100800 */
[----:B------:R-:W4:Y:S04]  /*3c440*/  LDL R3, [R1+0xdb4] ;  /* 0x000db40001037983 */ /* 0x000f280000100800 */
[----:B------:R-:W4:Y:S01]  /*3c450*/  LDL R10, [R1+0xdb0] ;  /* 0x000db000010a7983 */ /* 0x000f220000100800 */
[----:B------:R-:W-:-:S02]  /*3c460*/  ISETP.GT.AND P5, PT, R2, 0x69, PT ;  /* 0x000000690200780c */ /* 0x000fc40003fa4270 */
[C---:B------:R-:W-:Y:S02]  /*3c470*/  ISETP.GT.AND P4, PT, R2.reuse, 0x6a, PT ;  /* 0x0000006a0200780c */ /* 0x040fe40003f84270 */
[----:B------:R-:W-:Y:S02]  /*3c480*/  PRMT R33, RZ, 0x7610, R33 ;  /* 0x00007610ff217816 */ /* 0x000fe40000000021 */
[C---:B------:R-:W-:Y:S02]  /*3c490*/  ISETP.GT.AND P1, PT, R2.reuse, 0x6b, PT ;  /* 0x0000006b0200780c */ /* 0x040fe40003f24270 */
[----:B------:R-:W-:Y:S02]  /*3c4a0*/  PRMT R29, RZ, 0x7610, R29 ;  /* 0x00007610ff1d7816 */ /* 0x000fe4000000001d */
[C---:B------:R-:W-:Y:S02]  /*3c4b0*/  ISETP.GT.AND P3, PT, R2.reuse, 0x6c, PT ;  /* 0x0000006c0200780c */ /* 0x040fe40003f64270 */
[----:B------:R-:W-:Y:S01]  /*3c4c0*/  PRMT R40, RZ, 0x7610, R40 ;  /* 0x00007610ff287816 */ /* 0x000fe20000000028 */
[----:B--2---:R0:W-:Y:S01]  /*3c4d0*/  STL [R1+0x254c], R9 ;  /* 0x00254c0901007387 */ /* 0x0041e20000100800 */
[----:B------:R-:W-:-:S02]  /*3c4e0*/  ISETP.GT.AND P2, PT, R2, 0x6d, PT ;  /* 0x0000006d0200780c */ /* 0x000fc40003f44270 */
[----:B------:R-:W-:Y:S01]  /*3c4f0*/  PRMT R32, RZ, 0x7610, R32 ;  /* 0x00007610ff207816 */ /* 0x000fe20000000020 */
[----:B------:R-:W2:Y:S04]  /*3c500*/  LDL R36, [R1+0xd68] ;  /* 0x000d680001247983 */ /* 0x000ea80000100800 */
[----:B0-----:R-:W2:Y:S01]  /*3c510*/  LDL R9, [R1+0xda8] ;  /* 0x000da80001097983 */ /* 0x001ea20000100800 */
[----:B---3--:R-:W-:-:S03]  /*3c520*/  @P5 IMAD.MOV.U32 R4, RZ, RZ, R8 ;  /* 0x000000ffff045224 */ /* 0x008fc600078e0008 */
[----:B------:R-:W3:Y:S01]  /*3c530*/  LDL R8, [R1+0xdac] ;  /* 0x000dac0001087983 */ /* 0x000ee20000100800 */
[----:B----4-:R-:W-:Y:S01]  /*3c540*/  @P5 IMAD.MOV.U32 R5, RZ, RZ, R31 ;  /* 0x000000ffff055224 */ /* 0x010fe200078e001f */
[----:B------:R-:W-:Y:S02]  /*3c550*/  PRMT R35, RZ, 0x7610, R35 ;  /* 0x00007610ff237816 */ /* 0x000fe40000000023 */
[----:B------:R-:W4:Y:S04]  /*3c560*/  LDL R31, [R1+0xd6c] ;  /* 0x000d6c00011f7983 */ /* 0x000f280000100800 */
[----:B------:R0:W4:Y:S02]  /*3c570*/  @P5 LDG.E.U8 R33, desc[UR6][R4.64] ;  /* 0x0000000604215981 */ /* 0x000124000c1e1100 */
[----:B0-----:R-:W-:-:S02]  /*3c580*/  @P4 IMAD.MOV.U32 R4, RZ, RZ, R28 ;  /* 0x000000ffff044224 */ /* 0x001fc400078e001c */
[----:B------:R-:W-:Y:S01]  /*3c590*/  @P4 IMAD.MOV.U32 R5, RZ, RZ, R30 ;  /* 0x000000ffff054224 */ /* 0x000fe200078e001e */
[----:B------:R-:W4:Y:S04]  /*3c5a0*/  LDL R28, [R1+0xd94] ;  /* 0x000d9400011c7983 */ /* 0x000f280000100800 */
[----:B------:R0:W4:Y:S04]  /*3c5b0*/  @P4 LDG.E.U8 R29, desc[UR6][R4.64] ;  /* 0x00000006041d4981 */ /* 0x000128000c1e1100 */
[----:B------:R-:W4:Y:S01]  /*3c5c0*/  LDL R30, [R1+0xd90] ;  /* 0x000d9000011e7983 */ /* 0x000f220000100800 */
[----:B0-----:R-:W-:-:S02]  /*3c5d0*/  @P1 IMAD.MOV.U32 R4, RZ, RZ, R26 ;  /* 0x000000ffff041224 */ /* 0x001fc400078e001a */
[----:B------:R-:W-:Y:S01]  /*3c5e0*/  @P1 IMAD.MOV.U32 R5, RZ, RZ, R27 ;  /* 0x000000ffff051224 */ /* 0x000fe200078e001b */
[----:B------:R-:W4:Y:S04]  /*3c5f0*/  LDL R26, [R1+0xda4] ;  /* 0x000da400011a7983 */ /* 0x000f280000100800 */
[----:B------:R-:W4:Y:S04]  /*3c600*/  LDL R27, [R1+0xda0] ;  /* 0x000da000011b7983 */ /* 0x000f280000100800 */
[----:B------:R0:W4:Y:S02]  /*3c610*/  @P1 LDG.E.U8 R40, desc[UR6][R4.64] ;  /* 0x0000000604281981 */ /* 0x000124000c1e1100 */
[----:B0-----:R-:W-:-:S02]  /*3c620*/  @P3 IMAD.MOV.U32 R4, RZ, RZ, R3 ;  /* 0x000000ffff043224 */ /* 0x001fc400078e0003 */
[----:B------:R-:W-:Y:S01]  /*3c630*/  @P3 IMAD.MOV.U32 R5, RZ, RZ, R10 ;  /* 0x000000ffff053224 */ /* 0x000fe200078e000a */
[----:B------:R-:W4:Y:S04]  /*3c640*/  LDL R3, [R1+0xd9c] ;  /* 0x000d9c0001037983 */ /* 0x000f280000100800 */
[----:B------:R-:W4:Y:S01]  /*3c650*/  LDL R10, [R1+0xd98] ;  /* 0x000d9800010a7983 */ /* 0x000f220000100800 */
[----:B------:R-:W-:-:S03]  /*3c660*/  ISETP.GT.AND P5, PT, R2, 0x6e, PT ;  /* 0x0000006e0200780c */ /* 0x000fc60003fa4270 */
[----:B------:R2:W4:Y:S01]  /*3c670*/  @P3 LDG.E.U8 R32, desc[UR6][R4.64] ;  /* 0x0000000604203981 */ /* 0x000522000c1e1100 */
[----:B------:R-:W-:Y:S02]  /*3c680*/  ISETP.GT.AND P4, PT, R2, 0x6f, PT ;  /* 0x0000006f0200780c */ /* 0x000fe40003f84270 */
[----:B------:R-:W-:Y:S01]  /*3c690*/  PRMT R34, RZ, 0x7610, R34 ;  /* 0x00007610ff227816 */ /* 0x000fe20000000022 */
[----:B--2---:R-:W-:Y:S02]  /*3c6a0*/  @P2 IMAD.MOV.U32 R5, RZ, RZ, R9 ;  /* 0x000000ffff052224 */ /* 0x004fe400078e0009 */
[----:B------:R-:W2:Y:S01]  /*3c6b0*/  LDL R9, [R1+0xd88] ;  /* 0x000d880001097983 */ /* 0x000ea20000100800 */
[----:B---3--:R-:W-:-:S03]  /*3c6c0*/  @P2 IMAD.MOV.U32 R4, RZ, RZ, R8 ;  /* 0x000000ffff042224 */ /* 0x008fc600078e0008 */
[----:B------:R-:W3:Y:S04]  /*3c6d0*/  LDL R8, [R1+0xd8c] ;  /* 0x000d8c0001087983 */ /* 0x000ee80000100800 */
[----:B------:R4:W3:Y:S02]  /*3c6e0*/  @P2 LDG.E.U8 R35, desc[UR6][R4.64] ;  /* 0x0000000604232981 */ /* 0x0008e4000c1e1100 */
[----:B----4-:R-:W-:Y:S02]  /*3c6f0*/  @P5 IMAD.MOV.U32 R4, RZ, RZ, R26 ;  /* 0x000000ffff045224 */ /* 0x010fe400078e001a */
[----:B------:R-:W4:Y:S01]  /*3c700*/  LDL R26, [R1+0xd84] ;  /* 0x000d8400011a7983 */ /* 0x000f220000100800 */
[----:B------:R-:W-:-:S03]  /*3c710*/  @P5 IMAD.MOV.U32 R5, RZ, RZ, R27 ;  /* 0x000000ffff055224 */ /* 0x000fc600078e001b */
[----:B------:R-:W4:Y:S04]  /*3c720*/  LDL R27, [R1+0xd80] ;  /* 0x000d8000011b7983 */ /* 0x000f280000100800 */
[----:B------:R0:W4:Y:S02]  /*3c730*/  @P5 LDG.E.U8 R34, desc[UR6][R4.64] ;  /* 0x0000000604225981 */ /* 0x000124000c1e1100 */
[----:B0-----:R-:W-:Y:S02]  /*3c740*/  @P4 IMAD.MOV.U32 R4, RZ, RZ, R3 ;  /* 0x000000ffff044224 */ /* 0x001fe400078e0003 */
[----:B------:R-:W4:Y:S01]  /*3c750*/  LDL R3, [R1+0xd7c] ;  /* 0x000d7c0001037983 */ /* 0x000f220000100800 */
[----:B------:R-:W-:-:S03]  /*3c760*/  @P4 IMAD.MOV.U32 R5, RZ, RZ, R10 ;  /* 0x000000ffff054224 */ /* 0x000fc600078e000a */
[----:B------:R-:W4:Y:S01]  /*3c770*/  LDL R10, [R1+0xd78] ;  /* 0x000d7800010a7983 */ /* 0x000f220000100800 */
[C---:B------:R-:W-:Y:S02]  /*3c780*/  ISETP.GT.AND P1, PT, R2.reuse, 0x70, PT ;  /* 0x000000700200780c */ /* 0x040fe40003f24270 */
[----:B------:R-:W-:Y:S02]  /*3c790*/  PRMT R37, RZ, 0x7610, R37 ;  /* 0x00007610ff257816 */ /* 0x000fe40000000025 */
[C---:B------:R-:W-:Y:S02]  /*3c7a0*/  ISETP.GT.AND P3, PT, R2.reuse, 0x71, PT ;  /* 0x000000710200780c */ /* 0x040fe40003f64270 */
[----:B------:R-:W-:Y:S02]  /*3c7b0*/  PRMT R43, RZ, 0x7610, R43 ;  /* 0x00007610ff2b7816 */ /* 0x000fe4000000002b */
[----:B------:R0:W4:Y:S01]  /*3c7c0*/  @P4 LDG.E.U8 R37, desc[UR6][R4.64] ;  /* 0x0000000604254981 */ /* 0x000122000c1e1100 */
[----:B------:R-:W-:-:S04]  /*3c7d0*/  ISETP.GT.AND P2, PT, R2, 0x72, PT ;  /* 0x000000720200780c */ /* 0x000fc80003f44270 */
[----:B0-----:R-:W-:Y:S02]  /*3c7e0*/  @P1 IMAD.MOV.U32 R4, RZ, RZ, R28 ;  /* 0x000000ffff041224 */ /* 0x001fe400078e001c */
[----:B------:R-:W-:Y:S01]  /*3c7f0*/  @P1 IMAD.MOV.U32 R5, RZ, RZ, R30 ;  /* 0x000000ffff051224 */ /* 0x000fe200078e001e */
[----:B------:R-:W-:Y:S01]  /*3c800*/  PRMT R42, RZ, 0x7610, R42 ;  /* 0x00007610ff2a7816 */ /* 0x000fe2000000002a */
[----:B------:R-:W4:Y:S04]  /*3c810*/  LDL R30, [R1+0xd60] ;  /* 0x000d6000011e7983 */ /* 0x000f280000100800 */
[----:B------:R2:W4:Y:S01]  /*3c820*/  @P1 LDG.E.U8 R43, desc[UR6][R4.64] ;  /* 0x00000006042b1981 */ /* 0x000522000c1e1100 */
[----:B------:R-:W-:Y:S02]  /*3c830*/  ISETP.GT.AND P5, PT, R2, 0x73, PT ;  /* 0x000000730200780c */ /* 0x000fe40003fa4270 */
[----:B------:R-:W-:Y:S01]  /*3c840*/  PRMT R53, RZ, 0x7610, R53 ;  /* 0x00007610ff357816 */ /* 0x000fe20000000035 */
[----:B------:R-:W4:Y:S01]  /*3c850*/  LDL R28, [R1+0xd64] ;  /* 0x000d6400011c7983 */ /* 0x000f220000100800 */
[----:B--2---:R-:W-:-:S03]  /*3c860*/  @P3 IMAD.MOV.U32 R5, RZ, RZ, R9 ;  /* 0x000000ffff053224 */ /* 0x004fc600078e0009 */
[----:B------:R-:W2:Y:S01]  /*3c870*/  LDL R9, [R1+0xd70] ;  /* 0x000d700001097983 */ /* 0x000ea20000100800 */
[----:B---3--:R-:W-:-:S03]  /*3c880*/  @P3 IMAD.MOV.U32 R4, RZ, RZ, R8 ;  /* 0x000000ffff043224 */ /* 0x008fc600078e0008 */
[----:B------:R-:W3:Y:S04]  /*3c890*/  LDL R8, [R1+0xd74] ;  /* 0x000d740001087983 */ /* 0x000ee80000100800 */
[----:B------:R4:W3:Y:S02]  /*3c8a0*/  @P3 LDG.E.U8 R42, desc[UR6][R4.64] ;  /* 0x00000006042a3981 */ /* 0x0008e4000c1e1100 */
[----:B----4-:R-:W-:Y:S02]  /*3c8b0*/  @P2 IMAD.MOV.U32 R4, RZ, RZ, R26 ;  /* 0x000000ffff042224 */ /* 0x010fe400078e001a */
[----:B------:R-:W-:Y:S01]  /*3c8c0*/  @P2 IMAD.MOV.U32 R5, RZ, RZ, R27 ;  /* 0x000000ffff052224 */ /* 0x000fe200078e001b */
[----:B------:R-:W-:Y:S01]  /*3c8d0*/  ISETP.GT.AND P4, PT, R2, 0x74, PT ;  /* 0x000000740200780c */ /* 0x000fe20003f84270 */
[----:B------:R-:W4:Y:S04]  /*3c8e0*/  LDL R27, [R1+0xd50] ;  /* 0x000d5000011b7983 */ /* 0x000f280000100800 */
[----:B------:R0:W4:Y:S01]  /*3c8f0*/  @P2 LDG.E.U8 R53, desc[UR6][R4.64] ;  /* 0x0000000604352981 */ /* 0x000122000c1e1100 */
[----:B------:R-:W-:-:S02]  /*3c900*/  PRMT R52, RZ, 0x7610, R52 ;  /* 0x00007610ff347816 */ /* 0x000fc40000000034 */
[----:B------:R-:W-:Y:S01]  /*3c910*/  ISETP.GT.AND P1, PT, R2, 0x75, PT ;  /* 0x000000750200780c */ /* 0x000fe20003f24270 */
[----:B------:R-:W4:Y:S01]  /*3c920*/  LDL R26, [R1+0xd54] ;  /* 0x000d5400011a7983 */ /* 0x000f220000100800 */
[----:B0-----:R-:W-:-:S03]  /*3c930*/  @P5 IMAD.MOV.U32 R4, RZ, RZ, R3 ;  /* 0x000000ffff045224 */ /* 0x001fc600078e0003 */
[----:B------:R-:W4:Y:S01]  /*3c940*/  LDL R3, [R1+0xd5c] ;  /* 0x000d5c0001037983 */ /* 0x000f220000100800 */
[----:B------:R-:W-:-:S03]  /*3c950*/  @P5 IMAD.MOV.U32 R5, RZ, RZ, R10 ;  /* 0x000000ffff055224 */ /* 0x000fc600078e000a */
[----:B------:R-:W4:Y:S01]  /*3c960*/  LDL R10, [R1+0xd58] ;  /* 0x000d5800010a7983 */ /* 0x000f220000100800 */
[----:B------:R-:W-:Y:S02]  /*3c970*/  PRMT R45, RZ, 0x7610, R45 ;  /* 0x00007610ff2d7816 */ /* 0x000fe4000000002d */
[C---:B------:R-:W-:Y:S01]  /*3c980*/  ISETP.GT.AND P3, PT, R2.reuse, 0x76, PT ;  /* 0x000000760200780c */ /* 0x040fe20003f64270 */
[----:B------:R2:W4:Y:S01]  /*3c990*/  @P5 LDG.E.U8 R52, desc[UR6][R4.64] ;  /* 0x0000000604345981 */ /* 0x000522000c1e1100 */
[----:B------:R-:W-:Y:S02]  /*3c9a0*/  ISETP.GT.AND P2, PT, R2, 0x77, PT ;  /* 0x000000770200780c */ /* 0x000fe40003f44270 */
[----:B------:R-:W-:Y:S02]  /*3c9b0*/  PRMT R44, RZ, 0x7610, R44 ;  /* 0x00007610ff2c7816 */ /* 0x000fe4000000002c */
[----:B------:R-:W-:Y:S01]  /*3c9c0*/  PRMT R55, RZ, 0x7610, R55 ;  /* 0x00007610ff377816 */ /* 0x000fe20000000037 */
[----:B--2---:R-:W-:-:S02]  /*3c9d0*/  @P4 IMAD.MOV.U32 R5, RZ, RZ, R9 ;  /* 0x000000ffff054224 */ /* 0x004fc400078e0009 */
[----:B------:R-:W2:Y:S01]  /*3c9e0*/  LDL R9, [R1+0xd48] ;  /* 0x000d480001097983 */ /* 0x000ea20000100800 */
[----:B---3--:R-:W-:-:S03]  /*3c9f0*/  @P4 IMAD.MOV.U32 R4, RZ, RZ, R8 ;  /* 0x000000ffff044224 */ /* 0x008fc600078e0008 */
[----:B------:R-:W3:Y:S04]  /*3ca00*/  LDL R8, [R1+0xd4c] ;  /* 0x000d4c0001087983 */ /* 0x000ee80000100800 */
[----:B------:R0:W3:Y:S02]  /*3ca10*/  @P4 LDG.E.U8 R45, desc[UR6][R4.64] ;  /* 0x00000006042d4981 */ /* 0x0000e4000c1e1100 */
[----:B0-----:R-:W-:Y:S02]  /*3ca20*/  @P1 IMAD.MOV.U32 R4, RZ, RZ, R31 ;  /* 0x000000ffff041224 */ /* 0x001fe400078e001f */
[----:B------:R-:W-:Y:S01]  /*3ca30*/  @P1 IMAD.MOV.U32 R5, RZ, RZ, R36 ;  /* 0x000000ffff051224 */ /* 0x000fe200078e0024 */
[----:B------:R-:W-:Y:S01]  /*3ca40*/  ISETP.GT.AND P5, PT, R2, 0x78, PT ;  /* 0x000000780200780c */ /* 0x000fe20003fa4270 */
[----:B------:R-:W3:Y:S04]  /*3ca50*/  LDL R31, [R1+0xd38] ;  /* 0x000d3800011f7983 */ /* 0x000ee80000100800 */
[----:B------:R0:W3:Y:S02]  /*3ca60*/  @P1 LDG.E.U8 R44, desc[UR6][R4.64] ;  /* 0x00000006042c1981 */ /* 0x0000e4000c1e1100 */
[----:B0-----:R-:W-:-:S02]  /*3ca70*/  @P3 IMAD.MOV.U32 R4, RZ, RZ, R28 ;  /* 0x000000ffff043224 */ /* 0x001fc400078e001c */
[----:B------:R-:W-:Y:S01]  /*3ca80*/  @P3 IMAD.MOV.U32 R5, RZ, RZ, R30 ;  /* 0x000000ffff053224 */ /* 0x000fe200078e001e */
[----:B------:R-:W-:Y:S01]  /*3ca90*/  PRMT R54, RZ, 0x7610, R54 ;  /* 0x00007610ff367816 */ /* 0x000fe20000000036 */
[----:B------:R-:W3:Y:S04]  /*3caa0*/  LDL R30, [R1+0xd3c] ;  /* 0x000d3c00011e7983 */ /* 0x000ee80000100800 */
[----:B------:R4:W3:Y:S01]  /*3cab0*/  @P3 LDG.E.U8 R55, desc[UR6][R4.64] ;  /* 0x0000000604373981 */ /* 0x0008e2000c1e1100 */
[----:B------:R-:W-:Y:S02]  /*3cac0*/  ISETP.GT.AND P4, PT, R2, 0x79, PT ;  /* 0x000000790200780c */ /* 0x000fe40003f84270 */
[----:B------:R-:W-:Y:S01]  /*3cad0*/  PRMT R47, RZ, 0x7610, R47 ;  /* 0x00007610ff2f7816 */ /* 0x000fe2000000002f */
[----:B------:R-:W3:Y:S01]  /*3cae0*/  LDL R28, [R1+0xd30] ;  /* 0x000d3000011c7983 */ /* 0x000ee20000100800 */
[----:B----4-:R-:W-:-:S03]  /*3caf0*/  @P2 IMAD.MOV.U32 R4, RZ, RZ, R3 ;  /* 0x000000ffff042224 */ /* 0x010fc600078e0003 */
[----:B------:R-:W4:Y:S01]  /*3cb00*/  LDL R3, [R1+0xd44] ;  /* 0x000d440001037983 */ /* 0x000f220000100800 */
[----:B------:R-:W-:-:S03]  /*3cb10*/  @P2 IMAD.MOV.U32 R5, RZ, RZ, R10 ;  /* 0x000000ffff052224 */ /* 0x000fc600078e000a */
[----:B------:R-:W4:Y:S04]  /*3cb20*/  LDL R10, [R1+0xd40] ;  /* 0x000d4000010a7983 */ /* 0x000f280000100800 */
[----:B------:R0:W4:Y:S01]  /*3cb30*/  @P2 LDG.E.U8 R54, desc[UR6][R4.64] ;  /* 0x0000000604362981 */ /* 0x000122000c1e1100 */
[C---:B------:R-:W-:Y:S01]  /*3cb40*/  ISETP.GT.AND P1, PT, R2.reuse, 0x7a, PT ;  /* 0x0000007a0200780c */ /* 0x040fe20003f24270 */
[----:B0-----:R-:W-:Y:S02]  /*3cb50*/  @P5 IMAD.MOV.U32 R4, RZ, RZ, R26 ;  /* 0x000000ffff045224 */ /* 0x001fe400078e001a */
[----:B------:R-:W-:Y:S01]  /*3cb60*/  @P5 IMAD.MOV.U32 R5, RZ, RZ, R27 ;  /* 0x000000ffff055224 */ /* 0x000fe200078e001b */
[----:B------:R-:W-:Y:S01]  /*3cb70*/  PRMT R46, RZ, 0x7610, R46 ;  /* 0x00007610ff2e7816 */ /* 0x000fe2000000002e */
[----:B------:R-:W4:Y:S04]  /*3cb80*/  LDL R27, [R1+0xd34] ;  /* 0x000d3400011b7983 */ /* 0x000f280000100800 */
[----:B------:R2:W4:Y:S01]  /*3cb90*/  @P5 LDG.E.U8 R47, desc[UR6][R4.64] ;  /* 0x00000006042f5981 */ /* 0x000522000c1e1100 */
[----:B------:R-:W-:-:S02]  /*3cba0*/  ISETP.GT.AND P2, PT, R2, 0x7b, PT ;  /* 0x0000007b0200780c */ /* 0x000fc40003f44270 */
[C---:B------:R-:W-:Y:S01]  /*3cbb0*/  ISETP.GT.AND P3, PT, R2.reuse, 0x7c, PT ;  /* 0x0000007c0200780c */ /* 0x040fe20003f64270 */
[----:B------:R-:W4:Y:S01]  /*3cbc0*/  LDL R26, [R1+0xd20] ;  /* 0x000d2000011a7983 */ /* 0x000f220000100800 */
[C---:B------:R-:W-:Y:S02]  /*3cbd0*/  ISETP.GT.AND P5, PT, R2.reuse, 0x7e, PT ;  /* 0x0000007e0200780c */ /* 0x040fe40003fa4270 */
[----:B------:R-:W-:Y:S01]  /*3cbe0*/  ISETP.GT.AND P6, PT, R2, 0x7f, PT ;  /* 0x0000007f0200780c */ /* 0x000fe20003fc4270 */
[----:B--2---:R-:W-:Y:S02]  /*3cbf0*/  @P4 IMAD.MOV.U32 R5, RZ, RZ, R9 ;  /* 0x000000ffff054224 */ /* 0x004fe400078e0009 */
[----:B------:R-:W2:Y:S01]  /*3cc00*/  LDL R9, [R1+0xd28] ;  /* 0x000d280001097983 */ /* 0x000ea20000100800 */
[----:B---3--:R-:W-:-:S03]  /*3cc10*/  @P4 IMAD.MOV.U32 R4, RZ, RZ, R8 ;  /* 0x000000ffff044224 */ /* 0x008fc600078e0008 */
[----:B------:R-:W3:Y:S04]  /*3cc20*/  LDL R8, [R1+0xd2c] ;  /* 0x000d2c0001087983 */ /* 0x000ee80000100800 */
[----:B------:R-:W3:Y:S01]  /*3cc30*/  @P4 LDG.E.U8 R46, desc[UR6][R4.64] ;  /* 0x00000006042e4981 */ /* 0x000ee2000c1e1100 */
[----:B------:R-:W-:-:S03]  /*3cc40*/  ISETP.GT.AND P4, PT, R2, 0x7d, PT ;  /* 0x0000007d0200780c */ /* 0x000fc60003f84270 */
[----:B------:R-:W3:Y:S04]  /*3cc50*/  LDL R5, [R1+0xd18] ;  /* 0x000d180001057983 */ /* 0x000ee80000100800 */
[----:B------:R-:W3:Y:S01]  /*3cc60*/  LDL R4, [R1+0xd1c] ;  /* 0x000d1c0001047983 */ /* 0x000ee20000100800 */
[----:B----4-:R-:W-:Y:S02]  /*3cc70*/  @P1 IMAD.MOV.U32 R2, RZ, RZ, R3 ;  /* 0x000000ffff021224 */ /* 0x010fe400078e0003 */
[----:B------:R-:W-:Y:S02]  /*3cc80*/  @P1 IMAD.MOV.U32 R3, RZ, RZ, R10 ;  /* 0x000000ffff031224 */ /* 0x000fe400078e000a */
[----:B------:R-:W4:Y:S01]  /*3cc90*/  LDL R10, [R1+0xd24] ;  /* 0x000d2400010a7983 */ /* 0x000f220000100800 */
[----:B------:R-:W-:-:S02]  /*3cca0*/  PRMT R24, RZ, 0x7610, R24 ;  /* 0x00007610ff187816 */ /* 0x000fc40000000018 */
[----:B------:R-:W-:-:S04]  /*3ccb0*/  PRMT R124, RZ, 0x7610, R124 ;  /* 0x00007610ff7c7816 */ /* 0x000fc8000000007c */
[----:B------:R0:W4:Y:S01]  /*3ccc0*/  @P1 LDG.E.U8 R24, desc[UR6][R2.64] ;  /* 0x0000000602181981 */ /* 0x000122000c1e1100 */
[----:B------:R-:W-:Y:S01]  /*3ccd0*/  PRMT R49, RZ, 0x7610, R49 ;  /* 0x00007610ff317816 */ /* 0x000fe20000000031 */
[----:B0-----:R-:W-:Y:S02]  /*3cce0*/  @P2 IMAD.MOV.U32 R2, RZ, RZ, R30 ;  /* 0x000000ffff022224 */ /* 0x001fe400078e001e */
[----:B------:R-:W-:Y:S01]  /*3ccf0*/  @P2 IMAD.MOV.U32 R3, RZ, RZ, R31 ;  /* 0x000000ffff032224 */ /* 0x000fe200078e001f */
[----:B------:R-:W4:Y:S04]  /*3cd00*/  LDL R30, [R1+0x1d28] ;  /* 0x001d2800011e7983 */ /* 0x000f280000100800 */
[----:B------:R0:W4:Y:S04]  /*3cd10*/  @P2 LDG.E.U8 R124, desc[UR6][R2.64] ;  /* 0x00000006027c2981 */ /* 0x000128000c1e1100 */
[----:B------:R-:W4:Y:S01]  /*3cd20*/  LDL R31, [R1+0x1128] ;  /* 0x00112800011f7983 */ /* 0x000f220000100800 */
[----:B0-----:R-:W-:-:S02]  /*3cd30*/  @P3 IMAD.MOV.U32 R2, RZ, RZ, R27 ;  /* 0x000000ffff023224 */ /* 0x001fc400078e001b */
[----:B------:R-:W-:Y:S01]  /*3cd40*/  @P3 IMAD.MOV.U32 R3, RZ, RZ, R28 ;  /* 0x000000ffff033224 */ /* 0x000fe200078e001c */
[----:B------:R-:W-:Y:S01]  /*3cd50*/  PRMT R48, RZ, 0x7610, R48 ;  /* 0x00007610ff307816 */ /* 0x000fe20000000030 */
[----:B------:R-:W4:Y:S04]  /*3cd60*/  LDL R28, [R1+0x1c84] ;  /* 0x001c8400011c7983 */ /* 0x000f280000100800 */
[----:B------:R2:W4:Y:S01]  /*3cd70*/  @P3 LDG.E.U8 R49, desc[UR6][R2.64] ;  /* 0x0000000602313981 */ /* 0x000522000c1e1100 */
[----:B------:R-:W-:Y:S02]  /*3cd80*/  PRMT R51, RZ, 0x7610, R51 ;  /* 0x00007610ff337816 */ /* 0x000fe40000000033 */
[----:B------:R-:W-:Y:S01]  /*3cd90*/  PRMT R50, RZ, 0x7610, R50 ;  /* 0x00007610ff327816 */ /* 0x000fe20000000032 */
[----:B------:R-:W4:Y:S01]  /*3cda0*/  LDL R27, [R1+0x1c88] ;  /* 0x001c8800011b7983 */ /* 0x000f220000100800 */
[----:B--2---:R-:W-:-:S03]  /*3cdb0*/  @P4 IMAD.MOV.U32 R3, RZ, RZ, R9 ;  /* 0x000000ffff034224 */ /* 0x004fc600078e0009 */
[----:B------:R-:W2:Y:S01]  /*3cdc0*/  LDL R9, [R1+0x1d04] ;  /* 0x001d040001097983 */ /* 0x000ea20000100800 */
[----:B---3--:R-:W-:-:S03]  /*3cdd0*/  @P4 IMAD.MOV.U32 R2, RZ, RZ, R8 ;  /* 0x000000ffff024224 */ /* 0x008fc600078e0008 */
[----:B------:R-:W3:Y:S04]  /*3cde0*/  LDL R8, [R1+0x1d08] ;  /* 0x001d080001087983 */ /* 0x000ee80000100800 */
[----:B------:R0:W3:Y:S02]  /*3cdf0*/  @P4 LDG.E.U8 R48, desc[UR6][R2.64] ;  /* 0x0000000602304981 */ /* 0x0000e4000c1e1100 */
[----:B0-----:R-:W-:Y:S01]  /*3ce00*/  @P5 IMAD.MOV.U32 R3, RZ, RZ, R26 ;  /* 0x000000ffff035224 */ /* 0x001fe200078e001a */
[----:B------:R-:W-:Y:S01]  /*3ce10*/  PRMT R57, RZ, 0x7610, R57 ;  /* 0x00007610ff397816 */ /* 0x000fe20000000039 */
[----:B------:R-:W3:Y:S01]  /*3ce20*/  LDL R26, [R1+0x1c44] ;  /* 0x001c4400011a7983 */ /* 0x000ee20000100800 */
[----:B----4-:R-:W-:-:S03]  /*3ce30*/  @P5 IMAD.MOV.U32 R2, RZ, RZ, R10 ;  /* 0x000000ffff025224 */ /* 0x010fc600078e000a */
[----:B------:R-:W4:Y:S04]  /*3ce40*/  LDL R10, [R1+0x1c48] ;  /* 0x001c4800010a7983 */ /* 0x000f280000100800 */
[----:B------:R0:W4:Y:S02]  /*3ce50*/  @P5 LDG.E.U8 R51, desc[UR6][R2.64] ;  /* 0x0000000602335981 */ /* 0x000124000c1e1100 */
[----:B0-----:R-:W-:Y:S02]  /*3ce60*/  @P6 IMAD.MOV.U32 R2, RZ, RZ, R4 ;  /* 0x000000ffff026224 */ /* 0x001fe400078e0004 */
[----:B------:R-:W-:Y:S01]  /*3ce70*/  @P6 IMAD.MOV.U32 R3, RZ, RZ, R5 ;  /* 0x000000ffff036224 */ /* 0x000fe200078e0005 */
[----:B------:R-:W4:Y:S04]  /*3ce80*/  LDL R4, [R1+0x1cc8] ;  /* 0x001cc80001047983 */ /* 0x000f280000100800 */
[----:B------:R-:W4:Y:S04]  /*3ce90*/  LDL R5, [R1+0x1cc4] ;  /* 0x001cc40001057983 */ /* 0x000f280000100800 */
[----:B------:R0:W4:Y:S02]  /*3cea0*/  @P6 LDG.E.U8 R50, desc[UR6][R2.64] ;  /* 0x0000000602326981 */ /* 0x000124000c1e1100 */
[----:B0-----:R-:W-:-:S02]  /*3ceb0*/  @!P0 IMAD.MOV.U32 R2, RZ, RZ, R30 ;  /* 0x000000ffff028224 */ /* 0x001fc400078e001e */
[----:B------:R-:W-:Y:S01]  /*3cec0*/  @!P0 IMAD.MOV.U32 R3, RZ, RZ, R31 ;  /* 0x000000ffff038224 */ /* 0x000fe200078e001f */
[----:B------:R-:W-:Y:S01]  /*3ced0*/  BAR.SYNC.DEFER_BLOCKING 0x0 ;  /* 0x0000000000007b1d */ /* 0x000fe20000010000 */
[----:B------:R-:W-:Y:S02]  /*3cee0*/  PRMT R56, RZ, 0x7610, R56 ;  /* 0x00007610ff387816 */ /* 0x000fe40000000038 */
[----:B------:R-:W-:Y:S02]  /*3cef0*/  PRMT R59, RZ, 0x7610, R59 ;  /* 0x00007610ff3b7816 */ /* 0x000fe4000000003b */
[----:B------:R-:W-:Y:S01]  /*3cf00*/  PRMT R58, RZ, 0x7610, R58 ;  /* 0x00007610ff3a7816 */ /* 0x000fe2000000003a */
[----:B------:R-:W4:Y:S04]  /*3cf10*/  LDL R31, [R1+0x1b84] ;  /* 0x001b8400011f7983 */ /* 0x000f280000100800 */
[----:B------:R-:W4:Y:S04]  /*3cf20*/  LDL R30, [R1+0x1b88] ;  /* 0x001b8800011e7983 */ /* 0x000f280000100800 */
[----:B------:R2:W4:Y:S02]  /*3cf30*/  @!P0 LDG.E.U8 R57, desc[UR6][R2.64] ;  /* 0x0000000602398981 */ /* 0x000524000c1e1100 */
[----:B--2---:R-:W-:-:S02]  /*3cf40*/  @!P0 IMAD.MOV.U32 R3, RZ, RZ, R9 ;  /* 0x000000ffff038224 */ /* 0x004fc400078e0009 */
[----:B------:R-:W2:Y:S01]  /*3cf50*/  LDL R9, [R1+0x1c04] ;  /* 0x001c040001097983 */ /* 0x000ea20000100800 */
[----:B---3--:R-:W-:-:S03]  /*3cf60*/  @!P0 IMAD.MOV.U32 R2, RZ, RZ, R8 ;  /* 0x000000ffff028224 */ /* 0x008fc600078e0008 */
[----:B------:R-:W3:Y:S04]  /*3cf70*/  LDL R8, [R1+0x1c08] ;  /* 0x001c080001087983 */ /* 0x000ee80000100800 */
[----:B------:R4:W3:Y:S02]  /*3cf80*/  @!P0 LDG.E.U8 R56, desc[UR6][R2.64] ;  /* 0x0000000602388981 */ /* 0x0008e4000c1e1100 */
[----:B----4-:R-:W-:Y:S02]  /*3cf90*/  @!P0 IMAD.MOV.U32 R2, RZ, RZ, R4 ;  /* 0x000000ffff028224 */ /* 0x010fe400078e0004 */
[----:B------:R-:W4:Y:S01]  /*3cfa0*/  LDL R4, [R1+0x1bc8] ;  /* 0x001bc80001047983 */ /* 0x000f220000100800 */
[----:B------:R-:W-:-:S03]  /*3cfb0*/  @!P0 IMAD.MOV.U32 R3, RZ, RZ, R5 ;  /* 0x000000ffff038224 */ /* 0x000fc600078e0005 */
[----:B------:R-:W4:Y:S04]  /*3cfc0*/  LDL R5, [R1+0x1bc4] ;  /* 0x001bc40001057983 */ /* 0x000f280000100800 */
[----:B------:R0:W4:Y:S01]  /*3cfd0*/  @!P0 LDG.E.U8 R59, desc[UR6][R2.64] ;  /* 0x00000006023b8981 */ /* 0x000122000c1e1100 */
[----:B------:R-:W-:Y:S01]  /*3cfe0*/  PRMT R61, RZ, 0x7610, R61 ;  /* 0x00007610ff3d7816 */ /* 0x000fe2000000003d */
[----:B0-----:R-:W-:Y:S02]  /*3cff0*/  @!P0 IMAD.MOV.U32 R2, RZ, RZ, R27 ;  /* 0x000000ffff028224 */ /* 0x001fe400078e001b */
[----:B------:R-:W-:Y:S01]  /*3d000*/  @!P0 IMAD.MOV.U32 R3, RZ, RZ, R28 ;  /* 0x000000ffff038224 */ /* 0x000fe200078e001c */
[----:B------:R-:W-:Y:S01]  /*3d010*/  PRMT R60, RZ, 0x7610, R60 ;  /* 0x00007610ff3c7816 */ /* 0x000fe2000000003c */
[----:B------:R-:W4:Y:S04]  /*3d020*/  LDL R28, [R1+0x1ac4] ;  /* 0x001ac400011c7983 */ /* 0x000f280000100800 */
[----:B------:R0:W4:Y:S04]  /*3d030*/  @!P0 LDG.E.U8 R58, desc[UR6][R2.64] ;  /* 0x00000006023a8981 */ /* 0x000128000c1e1100 */
[----:B------:R-:W4:Y:S01]  /*3d040*/  LDL R27, [R1+0x1ac8] ;  /* 0x001ac800011b7983 */ /* 0x000f220000100800 */
[----:B0-----:R-:W-:-:S02]  /*3d050*/  @!P0 IMAD.MOV.U32 R2, RZ, RZ, R10 ;  /* 0x000000ffff028224 */ /* 0x001fc400078e000a */
[----:B------:R-:W-:Y:S01]  /*3d060*/  @!P0 IMAD.MOV.U32 R3, RZ, RZ, R26 ;  /* 0x000000ffff038224 */ /* 0x000fe200078e001a */
        /* <DEDUP_REMOVED lines=11> */
[----:B------:R-:W4:Y:S01]  /*3d120*/  LDL R5, [R1+0x1a84] ;  /* 0x001a840001057983 */ /* 0x000f220000100800 */
[----:B------:R-:W-:Y:S02]  /*3d130*/  PRMT R63, RZ, 0x7610, R63 ;  /* 0x00007610ff3f7816 */ /* 0x000fe4000000003f */
[----:B------:R-:W-:-:S04]  /*3d140*/  PRMT R62, RZ, 0x7610, R62 ;  /* 0x00007610ff3e7816 */ /* 0x000fc8000000003e */
[----:B------:R0:W4:Y:S01]  /*3d150*/  @!P0 LDG.E.U8 R63, desc[UR6][R2.64] ;  /* 0x00000006023f8981 */ /* 0x000122000c1e1100 */
[----:B------:R-:W-:Y:S01]  /*3d160*/  PRMT R65, RZ, 0x7610, R65 ;  /* 0x00007610ff417816 */ /* 0x000fe20000000041 */
[----:B0-----:R-:W-:Y:S02]  /*3d170*/  @!P0 IMAD.MOV.U32 R2, RZ, RZ, R30 ;  /* 0x000000ffff028224 */ /* 0x001fe400078e001e */
[----:B------:R-:W-:Y:S01]  /*3d180*/  @!P0 IMAD.MOV.U32 R3, RZ, RZ, R31 ;  /* 0x000000ffff038224 */ /* 0x000fe200078e001f */
[----:B------:R-:W-:Y:S01]  /*3d190*/  PRMT R64, RZ, 0x7610, R64 ;  /* 0x00007610ff407816 */ /* 0x000fe20000000040 */
[----:B------:R-:W4:Y:S04]  /*3d1a0*/  LDL R31, [R1+0x19c4] ;  /* 0x0019c400011f7983 */ /* 0x000f280000100800 */
[----:B------:R0:W4:Y:S01]  /*3d1b0*/  @!P0 LDG.E.U8 R62, desc[UR6][R2.64] ;  /* 0x00000006023e8981 */ /* 0x000122000c1e1100 */
[----:B------:R-:W-:-:S03]  /*3d1c0*/  PRMT R67, RZ, 0x7610, R67 ;  /* 0x00007610ff437816 */ /* 0x000fc60000000043 */
[----:B------:R-:W4:Y:S01]  /*3d1d0*/  LDL R30, [R1+0x19c8] ;  /* 0x0019c800011e7983 */ /* 0x000f220000100800 */
[----:B0-----:R-:W-:Y:S02]  /*3d1e0*/  @!P0 IMAD.MOV.U32 R2, RZ, RZ, R10 ;  /* 0x000000ffff028224 */ /* 0x001fe400078e000a */
        /* <DEDUP_REMOVED lines=9> */
[----:B0-----:R-:W-:Y:S02]  /*3d280*/  @!P0 IMAD.MOV.U32 R2, RZ, RZ, R27 ;  /* 0x000000ffff028224 */ /* 0x001fe400078e001b */
[----:B------:R-:W-:Y:S01]  /*3d290*/  @!P0 IMAD.MOV.U32 R3, RZ, RZ, R28 ;  /* 0x000000ffff038224 */ /* 0x000fe200078e001c */
[----:B------:R-:W-:Y:S01]  /*3d2a0*/  PRMT R66, RZ, 0x7610, R66 ;  /* 0x00007610ff427816 */ /* 0x000fe20000000042 */
[----:B------:R-:W3:Y:S04]  /*3d2b0*/  LDL R28, [R1+0x1944] ;  /* 0x00194400011c7983 */ /* 0x000ee80000100800 */
[----:B------:R4:W3:Y:S04]  /*3d2c0*/  @!P0 LDG.E.U8 R67, desc[UR6][R2.64] ;  /* 0x0000000602438981 */ /* 0x0008e8000c1e1100 */
[----:B------:R-:W3:Y:S01]  /*3d2d0*/  LDL R27, [R1+0x1948] ;  /* 0x00194800011b7983 */ /* 0x000ee20000100800 */
[----:B----4-:R-:W-:-:S03]  /*3d2e0*/  @!P0 IMAD.MOV.U32 R2, RZ, RZ, R4 ;  /* 0x000000ffff028224 */ /* 0x010fc600078e0004 */
[----:B------:R-:W4:Y:S01]  /*3d2f0*/  LDL R4, [R1+0x1988] ;  /* 0x0019880001047983 */ /* 0x000f220000100800 */
[----:B------:R-:W-:-:S03]  /*3d300*/  @!P0 IMAD.MOV.U32 R3, RZ, RZ, R5 ;  /* 0x000000ffff038224 */ /* 0x000fc600078e0005 */
[----:B------:R-:W4:Y:S01]  /*3d310*/  LDL R5, [R1+0x1984] ;  /* 0x0019840001057983 */ /* 0x000f220000100800 */
[----:B------:R-:W-:-:S03]  /*3d320*/  PRMT R69, RZ, 0x7610, R69 ;  /* 0x00007610ff457816 */ /* 0x000fc60000000045 */
[----:B------:R0:W4:Y:S01]  /*3d330*/  @!P0 LDG.E.U8 R66, desc[UR6][R2.64] ;  /* 0x0000000602428981 */ /* 0x000122000c1e1100 */
[----:B------:R-:W-:Y:S02]  /*3d340*/  PRMT R68, RZ, 0x7610, R68 ;  /* 0x00007610ff447816 */ /* 0x000fe40000000044 */
[----:B------:R-:W-:Y:S01]  /*3d350*/  PRMT R71, RZ, 0x7610, R71 ;  /* 0x00007610ff477816 */ /* 0x000fe20000000047 */
[----:B0-----:R-:W-:Y:S02]  /*3d360*/  @!P0 IMAD.MOV.U32 R2, RZ, RZ, R10 ;  /* 0x000000ffff028224 */ /* 0x001fe400078e000a */
[----:B------:R-:W4:Y:S01]  /*3d370*/  LDL R10, [R1+0x1908] ;  /* 0x00190800010a7983 */ /* 0x000f220000100800 */
[----:B------:R-:W-:-:S03]  /*3d380*/  @!P0 IMAD.MOV.U32 R3, RZ, RZ, R26 ;  /* 0x000000ffff038224 */ /* 0x000fc600078e001a */
[----:B------:R-:W4:Y:S04]  /*3d390*/  LDL R26, [R1+0x1904] ;  /* 0x00190400011a7983 */ /* 0x000f280000100800 */
[----:B------:R2:W4:Y:S02]  /*3d3a0*/  @!P0 LDG.E.U8 R69, desc[UR6][R2.64] ;  /* 0x0000000602458981 */ /* 0x000524000c1e1100 */
[----:B--2---:R-:W-:Y:S02]  /*3d3b0*/  @!P0 IMAD.MOV.U32 R3, RZ, RZ, R9 ;  /* 0x000000ffff038224 */ /* 0x004fe400078e0009 */
[----:B------:R-:W2:Y:S01]  /*3d3c0*/  LDL R9, [R1+0x18c4] ;  /* 0x0018c40001097983 */ /* 0x000ea20000100800 */
[----:B---3--:R-:W-:-:S03]  /*3d3d0*/  @!P0 IMAD.MOV.U32 R2, RZ, RZ, R8 ;  /* 0x000000ffff028224 */ /* 0x008fc600078e0008 */
[----:B------:R-:W3:Y:S04]  /*3d3e0*/  LDL R8, [R1+0x18c8] ;  /* 0x0018c80001087983 */ /* 0x000ee80000100800 */
[----:B------:R0:W3:Y:S02]  /*3d3f0*/  @!P0 LDG.E.U8 R68, desc[UR6][R2.64] ;  /* 0x0000000602448981 */ /* 0x0000e4000c1e1100 */
[----:B0-----:R-:W-:Y:S02]  /*3d400*/  @!P0 IMAD.MOV.U32 R2, RZ, RZ, R30 ;  /* 0x000000ffff028224 */ /* 0x001fe400078e001e */
[----:B------:R-:W-:-:S05]  /*3d410*/  @!P0 IMAD.MOV.U32 R3, RZ, RZ, R31 ;  /* 0x000000ffff038224 */ /* 0x000fca00078e001f */
[----:B------:R4:W3:Y:S02]  /*3d420*/  @!P0 LDG.E.U8 R71, desc[UR6][R2.64] ;  /* 0x0000000602478981 */ /* 0x0008e4000c1e1100 */
[----:B----4-:R-:W-:Y:S02]  /*3d430*/  @!P0 IMAD.MOV.U32 R2, RZ, RZ, R4 ;  /* 0x000000ffff028224 */ /* 0x010fe400078e0004 */
[----:B------:R-:W4:Y:S01]  /*3d440*/  LDL R4, [R1+0x1888] ;  /* 0x0018880001047983 */ /* 0x000f220000100800 */
[----:B------:R-:W-:-:S03]  /*3d450*/  @!P0 IMAD.MOV.U32 R3, RZ, RZ, R5 ;  /* 0x000000ffff038224 */ /* 0x000fc600078e0005 */
[----:B------:R-:W4:Y:S04]  /*3d460*/  LDL R5, [R1+0x1884] ;  /* 0x0018840001057983 */ /* 0x000f280000100800 */
[----:B------:R-:W4:Y:S04]  /*3d470*/  LDL.LU R30, [R1+0x17c8] ;  /* 0x0017c800011e7983 */ /* 0x000f280000300800 */
[----:B------:R-:W4:Y:S01]  /*3d480*/  LDL R36, [R1+0x1848] ;  /* 0x0018480001247983 */ /* 0x000f220000100800 */
[----:B------:R-:W-:Y:S02]  /*3d490*/  PRMT R70, RZ, 0x7610, R70 ;  /* 0x00007610ff467816 */ /* 0x000fe40000000046 */
[----:B------:R-:W-:Y:S01]  /*3d4a0*/  PRMT R73, RZ, 0x7610, R73 ;  /* 0x00007610ff497816 */ /* 0x000fe20000000049 */
[----:B------:R-:W4:Y:S04]  /*3d4b0*/  LDL R31, [R1+0x17c4] ;  /* 0x0017c400011f7983 */ /* 0x000f280000100800 */
[----:B------:R0:W4:Y:S01]  /*3d4c0*/  @!P0 LDG.E.U8 R70, desc[UR6][R2.64] ;  /* 0x0000000602468981 */ /* 0x000122000c1e1100 */
[----:B------:R-:W-:-:S02]  /*3d4d0*/  PRMT R72, RZ, 0x7610, R72 ;  /* 0x00007610ff487816 */ /* 0x000fc40000000048 */
[----:B------:R-:W-:Y:S01]  /*3d4e0*/  PRMT R75, RZ, 0x7610, R75 ;  /* 0x00007610ff4b7816 */ /* 0x000fe2000000004b */
[----:B------:R-:W4:Y:S01]  /*3d4f0*/  LDL R38, [R1+0x1684] ;  /* 0x0016840001267983 */ /* 0x000f220000100800 */
[----:B0-----:R-:W-:Y:S02]  /*3d500*/  @!P0 IMAD.MOV.U32 R2, RZ, RZ, R27 ;  /* 0x000000ffff028224 */ /* 0x001fe400078e001b */
[----:B------:R-:W-:Y:S01]  /*3d510*/  @!P0 IMAD.MOV.U32 R3, RZ, RZ, R28 ;  /* 0x000000ffff038224 */ /* 0x000fe200078e001c */
[----:B------:R-:W4:Y:S04]  /*3d520*/  LDL R27, [R1+0x1788] ;  /* 0x00178800011b7983 */ /* 0x000f280000100800 */
[----:B------:R0:W4:Y:S04]  /*3d530*/  @!P0 LDG.E.U8 R73, desc[UR6][R2.64] ;  /* 0x0000000602498981 */ /* 0x000128000c1e1100 */
[----:B------:R-:W4:Y:S01]  /*3d540*/  LDL R28, [R1+0x1784] ;  /* 0x00178400011c7983 */ /* 0x000f220000100800 */
[----:B0-----:R-:W-:-:S02]  /*3d550*/  @!P0 IMAD.MOV.U32 R2, RZ, RZ, R10 ;  /* 0x000000ffff028224 */ /* 0x001fc400078e000a */
[----:B------:R-:W-:Y:S01]  /*3d560*/  @!P0 IMAD.MOV.U32 R3, RZ, RZ, R26 ;  /* 0x000000ffff038224 */ /* 0x000fe200078e001a */
[----:B------:R-:W4:Y:S04]  /*3d570*/  LDL R10, [R1+0x1704] ;  /* 0x00170400010a7983 */ /* 0x000f280000100800 */
[----:B------:R2:W4:Y:S04]  /*3d580*/  @!P0 LDG.E.U8 R72, desc[UR6][R2.64] ;  /* 0x0000000602488981 */ /* 0x000528000c1e1100 */
[----:B------:R-:W4:Y:S01]  /*3d590*/  LDL R26, [R1+0x1744] ;  /* 0x00174400011a7983 */ /* 0x000f220000100800 */
[----:B--2---:R-:W-:-:S03]  /*3d5a0*/  @!P0 IMAD.MOV.U32 R3, RZ, RZ, R9 ;  /* 0x000000ffff038224 */ /* 0x004fc600078e0009 */
        /* <DEDUP_REMOVED lines=16> */
[----:B------:R0:W4:Y:S02]  /*3d6b0*/  @!P0 LDG.E.U8 R77, desc[UR6][R2.64] ;  /* 0x00000006024d8981 */ /* 0x000124000c1e1100 */
[----:B0-----:R-:W-:-:S02]  /*3d6c0*/  @!P0 IMAD.MOV.U32 R2, RZ, RZ, R136 ;  /* 0x000000ffff028224 */ /* 0x001fc400078e0088 */
[----:B------:R-:W-:-:S05]  /*3d6d0*/  @!P0 IMAD.MOV.U32 R3, RZ, RZ, R147 ;  /* 0x000000ffff038224 */ /* 0x000fca00078e0093 */
        /* <DEDUP_REMOVED lines=8> */
[----:B------:R-:W-:Y:S01]  /*3d760*/  @!P0 IMAD.MOV.U32 R3, RZ, RZ, R28 ;  /* 0x000000ffff038224 */ /* 0x000fe200078e001c */
[----:B------:R-:W4:Y:S04]  /*3d770*/  LDL R27, [R1+0x1644] ;  /* 0x00164400011b7983 */ /* 0x000f280000100800 */
[----:B------:R-:W4:Y:S04]  /*3d780*/  LDL R28, [R1+0x1688] ;  /* 0x00168800011c7983 */ /* 0x000f280000100800 */
[----:B------:R0:W4:Y:S01]  /*3d790*/  @!P0 LDG.E.U8 R78, desc[UR6][R2.64] ;  /* 0x00000006024e8981 */ /* 0x000122000c1e1100 */
[----:B------:R-:W-:Y:S01]  /*3d7a0*/  PRMT R80, RZ, 0x7610, R80 ;  /* 0x00007610ff507816 */ /* 0x000fe20000000050 */
[----:B0-----:R-:W-:-:S02]  /*3d7b0*/  @!P0 IMAD.MOV.U32 R3, RZ, RZ, R26 ;  /* 0x000000ffff038224 */ /* 0x001fc400078e001a */
[----:B------:R-:W4:Y:S01]  /*3d7c0*/  LDL R26, [R1+0x15c4] ;  /* 0x0015c400011a7983 */ /* 0x000f220000100800 */
[----:B--2---:R-:W-:-:S03]  /*3d7d0*/  @!P0 IMAD.MOV.U32 R2, RZ, RZ, R9 ;  /* 0x000000ffff028224 */ /* 0x004fc600078e0009 */
[----:B------:R-:W2:Y:S04]  /*3d7e0*/  LDL R9, [R1+0x1648] ;  /* 0x0016480001097983 */ /* 0x000ea80000100800 */
[----:B------:R3:W2:Y:S02]  /*3d7f0*/  @!P0 LDG.E.U8 R81, desc[UR6][R2.64] ;  /* 0x0000000602518981 */ /* 0x0006a4000c1e1100 */
[----:B---3--:R-:W-:Y:S02]  /*3d800*/  @!P0 IMAD.MOV.U32 R2, RZ, RZ, R8 ;  /* 0x000000ffff028224 */ /* 0x008fe400078e0008 */
[----:B------:R-:W-:Y:S02]  /*3d810*/  @!P0 IMAD.MOV.U32 R3, RZ, RZ, R10 ;  /* 0x000000ffff038224 */ /* 0x000fe400078e000a */
[----:B------:R-:W3:Y:S04]  /*3d820*/  LDL R10, [R1+0x15c8] ;  /* 0x0015c800010a7983 */ /* 0x000ee80000100800 */
[----:B------:R4:W3:Y:S02]  /*3d830*/  @!P0 LDG.E.U8 R80, desc[UR6][R2.64] ;  /* 0x0000000602508981 */ /* 0x0008e4000c1e1100 */
[----:B----4-:R-:W-:-:S02]  /*3d840*/  @!P0 IMAD.MOV.U32 R2, RZ, RZ, R4 ;  /* 0x000000ffff028224 */ /* 0x010fc400078e0004 */
[----:B------:R-:W4:Y:S01]  /*3d850*/  LDL R4, [R1+0x1588] ;  /* 0x0015880001047983 */ /* 0x000f220000100800 */
[----:B------:R-:W-:-:S03]  /*3d860*/  @!P0 IMAD.MOV.U32 R3, RZ, RZ, R5 ;  /* 0x000000ffff038224 */ /* 0x000fc600078e0005 */
[----:B------:R-:W4:Y:S01]  /*3d870*/  LDL R5, [R1+0x1584] ;  /* 0x0015840001057983 */ /* 0x000f220000100800 */
[----:B------:R-:W-:Y:S02]  /*3d880*/  PRMT R83, RZ, 0x7610, R83 ;  /* 0x00007610ff537816 */ /* 0x000fe40000000053 */
[----:B------:R-:W-:Y:S01]  /*3d890*/  PRMT R82, RZ, 0x7610, R82 ;  /* 0x00007610ff527816 */ /* 0x000fe20000000052 */
[----:B------:R-:W4:Y:S04]  /*3d8a0*/  LDL.LU R8, [R1+0x1544] ;  /* 0x0015440001087983 */ /* 0x000f280000300800 */
[----:B------:R0:W4:Y:S01]  /*3d8b0*/  @!P0 LDG.E.U8 R83, desc[UR6][R2.64] ;  /* 0x0000000602538981 */ /* 0x000122000c1e1100 */
[----:B------:R-:W-:Y:S02]  /*3d8c0*/  PRMT R85, RZ, 0x7610, R85 ;  /* 0x00007610ff557816 */ /* 0x000fe40000000055 */
[----:B------:R-:W-:Y:S01]  /*3d8d0*/  PRMT R84, RZ, 0x7610, R84 ;  /* 0x00007610ff547816 */ /* 0x000fe20000000054 */
[----:B------:R-:W4:Y:S01]  /*3d8e0*/  LDL R39, [R1+0xaec] ;  /* 0x000aec0001277983 */ /* 0x000f220000100800 */
[----:B0-----:R-:W-:Y:S01]  /*3d8f0*/  @!P0 IMAD.MOV.U32 R3, RZ, RZ, R38 ;  /* 0x000000ffff038224 */ /* 0x001fe200078e0026 */
[----:B------:R-:W-:-:S02]  /*3d900*/  PRMT R87, RZ, 0x7610, R87 ;  /* 0x00007610ff577816 */ /* 0x000fc40000000057 */
[----:B------:R-:W4:Y:S01]  /*3d910*/  LDL R38, [R1+0x1444] ;  /* 0x0014440001267983 */ /* 0x000f220000100800 */
[----:B------:R-:W-:-:S03]  /*3d920*/  @!P0 IMAD.MOV.U32 R2, RZ, RZ, R28 ;  /* 0x000000ffff028224 */ /* 0x000fc600078e001c */
[----:B------:R-:W4:Y:S04]  /*3d930*/  LDL R28, [R1+0x1548] ;  /* 0x00154800011c7983 */ /* 0x000f280000100800 */
[----:B------:R0:W4:Y:S02]  /*3d940*/  @!P0 LDG.E.U8 R82, desc[UR6][R2.64] ;  /* 0x0000000602528981 */ /* 0x000124000c1e1100 */
[----:B0-----:R-:W-:Y:S02]  /*3d950*/  @!P0 IMAD.MOV.U32 R3, RZ, RZ, R27 ;  /* 0x000000ffff038224 */ /* 0x001fe400078e001b */
[----:B------:R-:W4:Y:S01]  /*3d960*/  LDL R27, [R1+0x1504] ;  /* 0x00150400011b7983 */ /* 0x000f220000100800 */
[----:B--2---:R-:W-:-:S03]  /*3d970*/  @!P0 IMAD.MOV.U32 R2, RZ, RZ, R9 ;  /* 0x000000ffff028224 */ /* 0x004fc600078e0009 */
[----:B------:R-:W2:Y:S04]  /*3d980*/  LDL R9, [R1+0x1508] ;  /* 0x0015080001097983 */ /* 0x000ea80000100800 */
[----:B------:R0:W2:Y:S02]  /*3d990*/  @!P0 LDG.E.U8 R85, desc[UR6][R2.64] ;  /* 0x0000000602558981 */ /* 0x0000a4000c1e1100 */
[----:B0-----:R-:W-:Y:S02]  /*3d9a0*/  @!P0 IMAD.MOV.U32 R2, RZ, RZ, R31 ;  /* 0x000000ffff028224 */ /* 0x001fe400078e001f */
[----:B------:R-:W-:Y:S01]  /*3d9b0*/  @!P0 IMAD.MOV.U32 R3, RZ, RZ, R36 ;  /* 0x000000ffff038224 */ /* 0x000fe200078e0024 */
[----:B------:R-:W-:Y:S01]  /*3d9c0*/  PRMT R86, RZ, 0x7610, R86 ;  /* 0x00007610ff567816 */ /* 0x000fe20000000056 */
[----:B------:R-:W2:Y:S04]  /*3d9d0*/  LDL R36, [R1+0x1448] ;  /* 0x0014480001247983 */ /* 0x000ea80000100800 */
[----:B------:R3:W2:Y:S01]  /*3d9e0*/  @!P0 LDG.E.U8 R84, desc[UR6][R2.64] ;  /* 0x0000000602548981 */ /* 0x0006a2000c1e1100 */
[----:B------:R-:W-:-:S03]  /*3d9f0*/  PRMT R89, RZ, 0x7610, R89 ;  /* 0x00007610ff597816 */ /* 0x000fc60000000059 */
[----:B------:R-:W2:Y:S01]  /*3da00*/  LDL R31, [R1+0x1404] ;  /* 0x00140400011f7983 */ /* 0x000ea20000100800 */
[----:B---3--:R-:W-:Y:S02]  /*3da10*/  @!P0 IMAD.MOV.U32 R2, RZ, RZ, R10 ;  /* 0x000000ffff028224 */ /* 0x008fe400078e000a */
[----:B------:R-:W-:Y:S01]  /*3da20*/  @!P0 IMAD.MOV.U32 R3, RZ, RZ, R26 ;  /* 0x000000ffff038224 */ /* 0x000fe200078e001a */
[----:B------:R-:W3:Y:S04]  /*3da30*/  LDL R10, [R1+0x1488] ;  /* 0x00148800010a7983 */ /* 0x000ee80000100800 */
[----:B------:R4:W3:Y:S04]  /*3da40*/  @!P0 LDG.E.U8 R87, desc[UR6][R2.64] ;  /* 0x0000000602578981 */ /* 0x0008e8000c1e1100 */
[----:B------:R-:W3:Y:S01]  /*3da50*/  LDL R26, [R1+0x1484] ;  /* 0x00148400011a7983 */ /* 0x000ee20000100800 */
[----:B----4-:R-:W-:-:S03]  /*3da60*/  @!P0 IMAD.MOV.U32 R2, RZ, RZ, R4 ;  /* 0x000000ffff028224 */ /* 0x010fc600078e0004 */
[----:B------:R-:W4:Y:S01]  /*3da70*/  LDL R4, [R1+0x14c8] ;  /* 0x0014c80001047983 */ /* 0x000f220000100800 */
[----:B------:R-:W-:-:S03]  /*3da80*/  @!P0 IMAD.MOV.U32 R3, RZ, RZ, R5 ;  /* 0x000000ffff038224 */ /* 0x000fc600078e0005 */
[----:B------:R-:W3:Y:S04]  /*3da90*/  LDL R5, [R1+0x14c4] ;  /* 0x0014c40001057983 */ /* 0x000ee80000100800 */
[----:B------:R0:W3:Y:S02]  /*3daa0*/  @!P0 LDG.E.U8 R86, desc[UR6][R2.64] ;  /* 0x0000000602568981 */ /* 0x0000e4000c1e1100 */
[----:B0-----:R-:W-:Y:S01]  /*3dab0*/  @!P0 IMAD.MOV.U32 R3, RZ, RZ, R8 ;  /* 0x000000ffff038224 */ /* 0x001fe200078e0008 */
[----:B------:R-:W-:Y:S02]  /*3dac0*/  PRMT R88, RZ, 0x7610, R88 ;  /* 0x00007610ff587816 */ /* 0x000fe40000000058 */
[----:B------:R-:W-:Y:S01]  /*3dad0*/  PRMT R91, RZ, 0x7610, R91 ;  /* 0x00007610ff5b7816 */ /* 0x000fe2000000005b */
[----:B------:R-:W-:-:S02]  /*3dae0*/  @!P0 IMAD.MOV.U32 R2, RZ, RZ, R28 ;  /* 0x000000ffff028224 */ /* 0x000fc400078e001c */
[----:B------:R-:W3:Y:S04]  /*3daf0*/  LDL R28, [R1+0x1408] ;  /* 0x00140800011c7983 */ /* 0x000ee80000100800 */
[----:B------:R0:W3:Y:S02]  /*3db00*/  @!P0 LDG.E.U8 R89, desc[UR6][R2.64] ;  /* 0x0000000602598981 */ /* 0x0000e4000c1e1100 */
[----:B0-----:R-:W-:Y:S02]  /*3db10*/  @!P0 IMAD.MOV.U32 R3, RZ, RZ, R27 ;  /* 0x000000ffff038224 */ /* 0x001fe400078e001b */
[----:B------:R-:W3:Y:S01]  /*3db20*/  LDL R27, [R1+0x13c4] ;  /* 0x0013c400011b7983 */ /* 0x000ee20000100800 */
[----:B--2---:R-:W-:-:S03]  /*3db30*/  @!P0 IMAD.MOV.U32 R2, RZ, RZ, R9 ;  /* 0x000000ffff028224 */ /* 0x004fc600078e0009 */
[----:B------:R-:W2:Y:S04]  /*3db40*/  LDL R9, [R1+0x13c8] ;  /* 0x0013c80001097983 */ /* 0x000ea80000100800 */
[----:B------:R4:W2:Y:S02]  /*3db50*/  @!P0 LDG.E.U8 R88, desc[UR6][R2.64] ;  /* 0x0000000602588981 */ /* 0x0008a4000c1e1100 */
[----:B----4-:R-:W-:Y:S02]  /*3db60*/  @!P0 IMAD.MOV.U32 R2, RZ, RZ, R4 ;  /* 0x000000ffff028224 */ /* 0x010fe400078e0004 */
[----:B------:R-:W4:Y:S01]  /*3db70*/  LDL R4, [R1+0x1388] ;  /* 0x0013880001047983 */ /* 0x000f220000100800 */
[----:B---3--:R-:W-:-:S03]  /*3db80*/  @!P0 IMAD.MOV.U32 R3, RZ, RZ, R5 ;  /* 0x000000ffff038224 */ /* 0x008fc600078e0005 */
[----:B------:R-:W3:Y:S04]  /*3db90*/  LDL R5, [R1+0x1384] ;  /* 0x0013840001057983 */ /* 0x000ee80000100800 */
[----:B------:R0:W3:Y:S02]  /*3dba0*/  @!P0 LDG.E.U8 R91, desc[UR6][R2.64] ;  /* 0x00000006025b8981 */ /* 0x0000e4000c1e1100 */
[----:B0-----:R-:W-:Y:S02]  /*3dbb0*/  @!P0 IMAD.MOV.U32 R3, RZ, RZ, R26 ;  /* 0x000000ffff038224 */ /* 0x001fe400078e001a */
[----:B------:R-:W3:Y:S01]  /*3dbc0*/  LDL R26, [R1+0x1344] ;  /* 0x00134400011a7983 */ /* 0x000ee20000100800 */
[----:B------:R-:W-:Y:S01]  /*3dbd0*/  PRMT R90, RZ, 0x7610, R90 ;  /* 0x00007610ff5a7816 */ /* 0x000fe2000000005a */
[----:B------:R-:W-:-:S02]  /*3dbe0*/  @!P0 IMAD.MOV.U32 R2, RZ, RZ, R10 ;  /* 0x000000ffff028224 */ /* 0x000fc400078e000a */
[----:B------:R-:W3:Y:S01]  /*3dbf0*/  LDL R10, [R1+0x1348] ;  /* 0x00134800010a7983 */ /* 0x000ee20000100800 */
[----:B------:R-:W-:-:S03]  /*3dc00*/  PRMT R93, RZ, 0x7610, R93 ;  /* 0x00007610ff5d7816 */ /* 0x000fc6000000005d */
[----:B------:R0:W3:Y:S01]  /*3dc10*/  @!P0 LDG.E.U8 R90, desc[UR6][R2.64] ;  /* 0x00000006025a8981 */ /* 0x0000e2000c1e1100 */
[----:B------:R-:W-:Y:S01]  /*3dc20*/  PRMT R92, RZ, 0x7610, R92 ;  /* 0x00007610ff5c7816 */ /* 0x000fe2000000005c */
[----:B0-----:R-:W-:Y:S02]  /*3dc30*/  @!P0 IMAD.MOV.U32 R2, RZ, RZ, R36 ;  /* 0x000000ffff028224 */ /* 0x001fe400078e0024 */
[----:B------:R-:W-:Y:S01]  /*3dc40*/  @!P0 IMAD.MOV.U32 R3, RZ, RZ, R38 ;  /* 0x000000ffff038224 */ /* 0x000fe200078e0026 */
[----:B------:R-:W-:Y:S01]  /*3dc50*/  PRMT R95, RZ, 0x7610, R95 ;  /* 0x00007610ff5f7816 */ /* 0x000fe2000000005f */
[----:B------:R-:W3:Y:S04]  /*3dc60*/  LDL R38, [R1+0x1284] ;  /* 0x0012840001267983 */ /* 0x000ee80000100800 */
[----:B------:R0:W3:Y:S04]  /*3dc70*/  @!P0 LDG.E.U8 R93, desc[UR6][R2.64] ;  /* 0x00000006025d8981 */ /* 0x0000e8000c1e1100 */
[----:B------:R-:W3:Y:S01]  /*3dc80*/  LDL R36, [R1+0x1288] ;  /* 0x0012880001247983 */ /* 0x000ee20000100800 */
[----:B0-----:R-:W-:Y:S01]  /*3dc90*/  @!P0 IMAD.MOV.U32 R3, RZ, RZ, R31 ;  /* 0x000000ffff038224 */ /* 0x001fe200078e001f */
[----:B------:R-:W-:-:S02]  /*3dca0*/  PRMT R94, RZ, 0x7610, R94 ;  /* 0x00007610ff5e7816 */ /* 0x000fc4000000005e */
[----:B------:R-:W3:Y:S01]  /*3dcb0*/  LDL R31, [R1+0x1244] ;  /* 0x00124400011f7983 */ /* 0x000ee20000100800 */
[----:B------:R-:W-:-:S03]  /*3dcc0*/  @!P0 IMAD.MOV.U32 R2, RZ, RZ, R28 ;  /* 0x000000ffff028224 */ /* 0x000fc600078e001c */
        /* <DEDUP_REMOVED lines=14> */
[----:B------:R-:W-:-:S03]  /*3ddb0*/  @!P0 IMAD.MOV.U32 R2, RZ, RZ, R10 ;  /* 0x000000ffff028224 */ /* 0x000fc600078e000a */
[----:B------:R-:W3:Y:S01]  /*3ddc0*/  LDL R10, [R1+0x1208] ;  /* 0x00120800010a7983 */ /* 0x000ee20000100800 */
[----:B------:R-:W-:-:S06]  /*3ddd0*/  PRMT R97, RZ, 0x7610, R97 ;  /* 0x00007610ff617816 */ /* 0x000fcc0000000061 */
[----:B------:R0:W3:Y:S01]  /*3dde0*/  @!P0 LDG.E.U8 R97, desc[UR6][R2.64] ;  /* 0x0000000602618981 */ /* 0x0000e2000c1e1100 */
[----:B------:R-:W-:Y:S02]  /*3ddf0*/  PRMT R96, RZ, 0x7610, R96 ;  /* 0x00007610ff607816 */ /* 0x000fe40000000060 */
[----:B------:R-:W-:Y:S02]  /*3de00*/  PRMT R99, RZ, 0x7610, R99 ;  /* 0x00007610ff637816 */ /* 0x000fe40000000063 */
[----:B------:R-:W-:Y:S02]  /*3de10*/  PRMT R98, RZ, 0x7610, R98 ;  /* 0x00007610ff627816 */ /* 0x000fe40000000062 */
[----:B------:R-:W-:Y:S01]  /*3de20*/  PRMT R101, RZ, 0x7610, R101 ;  /* 0x00007610ff657816 */ /* 0x000fe20000000065 */
        /* <DEDUP_REMOVED lines=16> */
[----:B0-----:R-:W-:-:S02]  /*3df30*/  @!P0 IMAD.MOV.U32 R2, RZ, RZ, R28 ;  /* 0x000000ffff028224 */ /* 0x001fc400078e001c */
[----:B------:R-:W-:Y:S01]  /*3df40*/  @!P0 IMAD.MOV.U32 R3, RZ, RZ, R31 ;  /* 0x000000ffff038224 */ /* 0x000fe200078e001f */
[----:B------:R-:W-:Y:S01]  /*3df50*/  PRMT R103, RZ, 0x7610, R103 ;  /* 0x00007610ff677816 */ /* 0x000fe20000000067 */
[----:B------:R-:W3:Y:S04]  /*3df60*/  LDL R31, [R1+0xc6c] ;  /* 0x000c6c00011f7983 */ /* 0x000ee80000100800 */
[----:B------:R0:W3:Y:S04]  /*3df70*/  @!P0 LDG.E.U8 R101, desc[UR6][R2.64] ;  /* 0x0000000602658981 */ /* 0x0000e8000c1e1100 */
[----:B------:R-:W3:Y:S01]  /*3df80*/  LDL R28, [R1+0xc70] ;  /* 0x000c7000011c7983 */ /* 0x000ee20000100800 */
[----:B0-----:R-:W-:-:S03]  /*3df90*/  @!P0 IMAD.MOV.U32 R3, RZ, RZ, R26 ;  /* 0x000000ffff038224 */ /* 0x001fc600078e001a */
[----:B------:R-:W3:Y:S01]  /*3dfa0*/  LDL R26, [R1+0x1144] ;  /* 0x00114400011a7983 */ /* 0x000ee20000100800 */
[----:B------:R-:W-:-:S03]  /*3dfb0*/  @!P0 IMAD.MOV.U32 R2, RZ, RZ, R10 ;  /* 0x000000ffff028224 */ /* 0x000fc600078e000a */
[----:B------:R-:W3:Y:S04]  /*3dfc0*/  LDL R10, [R1+0x1148] ;  /* 0x00114800010a7983 */ /* 0x000ee80000100800 */
[----:B------:R0:W3:Y:S02]  /*3dfd0*/  @!P0 LDG.E.U8 R100, desc[UR6][R2.64] ;  /* 0x0000000602648981 */ /* 0x0000e4000c1e1100 */
[----:B0-----:R-:W-:Y:S02]  /*3dfe0*/  @!P0 IMAD.MOV.U32 R3, RZ, RZ, R27 ;  /* 0x000000ffff038224 */ /* 0x001fe400078e001b */
[----:B------:R-:W3:Y:S01]  /*3dff0*/  LDL R27, [R1+0xcec] ;  /* 0x000cec00011b7983 */ /* 0x000ee20000100800 */
[----:B------:R-:W-:Y:S01]  /*3e000*/  PRMT R102, RZ, 0x7610, R102 ;  /* 0x00007610ff667816 */ /* 0x000fe20000000066 */
[----:B--2---:R-:W-:-:S02]  /*3e010*/  @!P0 IMAD.MOV.U32 R2, RZ, RZ, R9 ;  /* 0x000000ffff028224 */ /* 0x004fc400078e0009 */
        /* <DEDUP_REMOVED lines=11> */
[----:B------:R-:W-:Y:S02]  /*3e0d0*/  PRMT R105, RZ, 0x7610, R105 ;  /* 0x00007610ff697816 */ /* 0x000fe40000000069 */
[----:B------:R-:W-:-:S04]  /*3e0e0*/  PRMT R104, RZ, 0x7610, R104 ;  /* 0x00007610ff687816 */ /* 0x000fc80000000068 */
[----:B------:R0:W3:Y:S01]  /*3e0f0*/  @!P0 LDG.E.U8 R105, desc[UR6][R2.64] ;  /* 0x0000000602698981 */ /* 0x0000e2000c1e1100 */
[----:B------:R-:W-:Y:S02]  /*3e100*/  PRMT R107, RZ, 0x7610, R107 ;  /* 0x00007610ff6b7816 */ /* 0x000fe4000000006b */
[----:B------:R-:W-:Y:S01]  /*3e110*/  PRMT R106, RZ, 0x7610, R106 ;  /* 0x00007610ff6a7816 */ /* 0x000fe2000000006a */
[----:B0-----:R-:W-:Y:S02]  /*3e120*/  @!P0 IMAD.MOV.U32 R3, RZ, RZ, R27 ;  /* 0x000000ffff038224 */ /* 0x001fe400078e001b */
[----:B------:R-:W3:Y:S01]  /*3e130*/  LDL R27, [R1+0xbac] ;  /* 0x000bac00011b7983 */ /* 0x000ee20000100800 */
[----:B------:R-:W-:Y:S01]  /*3e140*/  PRMT R109, RZ, 0x7610, R109 ;  /* 0x00007610ff6d7816 */ /* 0x000fe2000000006d */
[----:B--2---:R-:W-:Y:S02]  /*3e150*/  @!P0 IMAD.MOV.U32 R2, RZ, RZ, R9 ;  /* 0x000000ffff028224 */ /* 0x004fe400078e0009 */
[----:B------:R-:W2:Y:S04]  /*3e160*/  LDL R9, [R1+0xbb0] ;  /* 0x000bb00001097983 */ /* 0x000ea80000100800 */
[----:B------:R0:W2:Y:S02]  /*3e170*/  @!P0 LDG.E.U8 R104, desc[UR6][R2.64] ;  /* 0x0000000602688981 */ /* 0x0000a4000c1e1100 */
[----:B0-----:R-:W-:-:S02]  /*3e180*/  @!P0 IMAD.MOV.U32 R2, RZ, RZ, R36 ;  /* 0x000000ffff028224 */ /* 0x001fc400078e0024 */
[----:B------:R-:W-:Y:S01]  /*3e190*/  @!P0 IMAD.MOV.U32 R3, RZ, RZ, R38 ;  /* 0x000000ffff038224 */ /* 0x000fe200078e0026 */
[----:B------:R-:W-:Y:S01]  /*3e1a0*/  PRMT R108, RZ, 0x7610, R108 ;  /* 0x00007610ff6c7816 */ /* 0x000fe2000000006c */
[----:B------:R-:W2:Y:S04]  /*3e1b0*/  LDL R38, [R1+0xaf0] ;  /* 0x000af00001267983 */ /* 0x000ea80000100800 */
[----:B------:R0:W2:Y:S04]  /*3e1c0*/  @!P0 LDG.E.U8 R107, desc[UR6][R2.64] ;  /* 0x00000006026b8981 */ /* 0x0000a8000c1e1100 */
[----:B------:R-:W2:Y:S01]  /*3e1d0*/  LDL R36, [R1+0xaac] ;  /* 0x000aac0001247983 */ /* 0x000ea20000100800 */
[----:B0-----:R-:W-:-:S02]  /*3e1e0*/  @!P0 IMAD.MOV.U32 R2, RZ, RZ, R28 ;  /* 0x000000ffff028224 */ /* 0x001fc400078e001c */
[----:B------:R-:W-:Y:S01]  /*3e1f0*/  @!P0 IMAD.MOV.U32 R3, RZ, RZ, R31 ;  /* 0x000000ffff038224 */ /* 0x000fe200078e001f */
[----:B------:R-:W-:Y:S01]  /*3e200*/  PRMT R111, RZ, 0x7610, R111 ;  /* 0x00007610ff6f7816 */ /* 0x000fe2000000006f */
[----:B------:R-:W2:Y:S04]  /*3e210*/  LDL R31, [R1+0xab0] ;  /* 0x000ab000011f7983 */ /* 0x000ea80000100800 */
[----:B------:R4:W2:Y:S04]  /*3e220*/  @!P0 LDG.E.U8 R106, desc[UR6][R2.64] ;  /* 0x00000006026a8981 */ /* 0x0008a8000c1e1100 */
[----:B------:R-:W2:Y:S01]  /*3e230*/  LDL R28, [R1+0xa6c] ;  /* 0x000a6c00011c7983 */ /* 0x000ea20000100800 */
[----:B----4-:R-:W-:-:S03]  /*3e240*/  @!P0 IMAD.MOV.U32 R2, RZ, RZ, R4 ;  /* 0x000000ffff028224 */ /* 0x010fc600078e0004 */
[----:B------:R-:W4:Y:S01]  /*3e250*/  LDL R4, [R1+0xb70] ;  /* 0x000b700001047983 */ /* 0x000f220000100800 */
[----:B---3--:R-:W-:-:S03]  /*3e260*/  @!P0 IMAD.MOV.U32 R3, RZ, RZ, R5 ;  /* 0x000000ffff038224 */ /* 0x008fc600078e0005 */
[----:B------:R-:W3:Y:S04]  /*3e270*/  LDL R5, [R1+0xb6c] ;  /* 0x000b6c0001057983 */ /* 0x000ee80000100800 */
[----:B------:R0:W3:Y:S02]  /*3e280*/  @!P0 LDG.E.U8 R109, desc[UR6][R2.64] ;  /* 0x00000006026d8981 */ /* 0x0000e4000c1e1100 */
[----:B0-----:R-:W-:Y:S02]  /*3e290*/  @!P0 IMAD.MOV.U32 R3, RZ, RZ, R26 ;  /* 0x000000ffff038224 */ /* 0x001fe400078e001a */
[----:B------:R-:W3:Y:S01]  /*3e2a0*/  LDL R26, [R1+0xb2c] ;  /* 0x000b2c00011a7983 */ /* 0x000ee20000100800 */
[----:B------:R-:W-:-:S03]  /*3e2b0*/  @!P0 IMAD.MOV.U32 R2, RZ, RZ, R10 ;  /* 0x000000ffff028224 */ /* 0x000fc600078e000a */
[----:B------:R-:W3:Y:S04]  /*3e2c0*/  LDL R10, [R1+0xb30] ;  /* 0x000b3000010a7983 */ /* 0x000ee80000100800 */
[----:B------:R0:W3:Y:S01]  /*3e2d0*/  @!P0 LDG.E.U8 R108, desc[UR6][R2.64] ;  /* 0x00000006026c8981 */ /* 0x0000e2000c1e1100 */
[----:B------:R-:W-:Y:S01]  /*3e2e0*/  PRMT R110, RZ, 0x7610, R110 ;  /* 0x00007610ff6e7816 */ /* 0x000fe2000000006e */
[----:B0-----:R-:W-:Y:S02]  /*3e2f0*/  @!P0 IMAD.MOV.U32 R3, RZ, RZ, R27 ;  /* 0x000000ffff038224 */ /* 0x001fe400078e001b */
[----:B--2---:R-:W-:Y:S02]  /*3e300*/  @!P0 IMAD.MOV.U32 R2, RZ, RZ, R9 ;  /* 0x000000ffff028224 */ /* 0x004fe400078e0009 */
[----:B------:R-:W2:Y:S04]  /*3e310*/  LDL R9, [R1+0xa70] ;  /* 0x000a700001097983 */ /* 0x000ea80000100800 */
[----:B------:R4:W2:Y:S02]  /*3e320*/  @!P0 LDG.E.U8 R111, desc[UR6][R2.64] ;  /* 0x00000006026f8981 */ /* 0x0008a4000c1e1100 */
[----:B----4-:R-:W-:-:S02]  /*3e330*/  @!P0 IMAD.MOV.U32 R2, RZ, RZ, R4 ;  /* 0x000000ffff028224 */ /* 0x010fc400078e0004 */
[----:B------:R-:W4:Y:S01]  /*3e340*/  LDL R4, [R1+0xa30] ;  /* 0x000a300001047983 */ /* 0x000f220000100800 */
[----:B---3--:R-:W-:-:S03]  /*3e350*/  @!P0 IMAD.MOV.U32 R3, RZ, RZ, R5 ;  /* 0x000000ffff038224 */ /* 0x008fc600078e0005 */
[----:B------:R-:W3:Y:S04]  /*3e360*/  LDL R5, [R1+0xa2c] ;  /* 0x000a2c0001057983 */ /* 0x000ee80000100800 */
[----:B------:R0:W3:Y:S02]  /*3e370*/  @!P0 LDG.E.U8 R110, desc[UR6][R2.64] ;  /* 0x00000006026e8981 */ /* 0x0000e4000c1e1100 */
[----:B0-----:R-:W-:Y:S02]  /*3e380*/  @!P0 IMAD.MOV.U32 R3, RZ, RZ, R26 ;  /* 0x000000ffff038224 */ /* 0x001fe400078e001a */
[----:B------:R-:W3:Y:S01]  /*3e390*/  LDL R26, [R1+0x9ec] ;  /* 0x0009ec00011a7983 */ /* 0x000ee20000100800 */
[----:B------:R-:W-:Y:S01]  /*3e3a0*/  PRMT R113, RZ, 0x7610, R113 ;  /* 0x00007610ff717816 */ /* 0x000fe20000000071 */
[----:B------:R-:W-:Y:S01]  /*3e3b0*/  @!P0 IMAD.MOV.U32 R2, RZ, RZ, R10 ;  /* 0x000000ffff028224 */ /* 0x000fe200078e000a */
[----:B------:R-:W-:Y:S01]  /*3e3c0*/  PRMT R112, RZ, 0x7610, R112 ;  /* 0x00007610ff707816 */ /* 0x000fe20000000070 */
[----:B------:R-:W3:Y:S04]  /*3e3d0*/  LDL R10, [R1+0x9f0] ;  /* 0x0009f000010a7983 */ /* 0x000ee80000100800 */
[----:B------:R0:W3:Y:S01]  /*3e3e0*/  @!P0 LDG.E.U8 R113, desc[UR6][R2.64] ;  /* 0x0000000602718981 */ /* 0x0000e2000c1e1100 */
[----:B------:R-:W-:-:S03]  /*3e3f0*/  PRMT R115, RZ, 0x7610, R115 ;  /* 0x00007610ff737816 */ /* 0x000fc60000000073 */
[----:B------:R-:W3:Y:S01]  /*3e400*/  LDL.LU R27, [R1+0x9ac] ;  /* 0x0009ac00011b7983 */ /* 0x000ee20000300800 */
[----:B------:R-:W-:-:S03]  /*3e410*/  PRMT R114, RZ, 0x7610, R114 ;  /* 0x00007610ff727816 */ /* 0x000fc60000000072 */
[----:B------:R-:W3:Y:S01]  /*3e420*/  LDL R133, [R1+0x1cfc] ;  /* 0x001cfc0001857983 */ /* 0x000ee20000100800 */
[----:B0-----:R-:W-:Y:S02]  /*3e430*/  @!P0 IMAD.MOV.U32 R2, RZ, RZ, R38 ;  /* 0x000000ffff028224 */ /* 0x001fe400078e0026 */
[----:B------:R-:W-:Y:S01]  /*3e440*/  @!P0 IMAD.MOV.U32 R3, RZ, RZ, R39 ;  /* 0x000000ffff038224 */ /* 0x000fe200078e0027 */
[----:B------:R-:W3:Y:S04]  /*3e450*/  LDL R41, [R1+0x1d00] ;  /* 0x001d000001297983 */ /* 0x000ee80000100800 */
[----:B------:R0:W3:Y:S04]  /*3e460*/  @!P0 LDG.E.U8 R112, desc[UR6][R2.64] ;  /* 0x0000000602708981 */ /* 0x0000e8000c1e1100 */
[----:B------:R-:W3:Y:S04]  /*3e470*/  LDL R39, [R1+0x1cbc] ;  /* 0x001cbc0001277983 */ /* 0x000ee80000100800 */
[----:B------:R-:W3:Y:S01]  /*3e480*/  LDL R38, [R1+0x1cc0] ;  /* 0x001cc00001267983 */ /* 0x000ee20000100800 */
[----:B0-----:R-:W-:-:S02]  /*3e490*/  @!P0 IMAD.MOV.U32 R2, RZ, RZ, R31 ;  /* 0x000000ffff028224 */ /* 0x001fc400078e001f */
[----:B------:R-:W-:-:S05]  /*3e4a0*/  @!P0 IMAD.MOV.U32 R3, RZ, RZ, R36 ;  /* 0x000000ffff038224 */ /* 0x000fca00078e0024 */
[----:B------:R0:W3:Y:S02]  /*3e4b0*/  @!P0 LDG.E.U8 R115, desc[UR6][R2.64] ;  /* 0x0000000602738981 */ /* 0x0000e4000c1e1100 */
[----:B0-----:R-:W-:Y:S01]  /*3e4c0*/  @!P0 IMAD.MOV.U32 R3, RZ, RZ, R28 ;  /* 0x000000ffff038224 */ /* 0x001fe200078e001c */
[----:B------:R-:W-:Y:S01]  /*3e4d0*/  PRMT R117, RZ, 0x7610, R117 ;  /* 0x00007610ff757816 */ /* 0x000fe20000000075 */
        /* <DEDUP_REMOVED lines=8> */
[----:B------:R-:W3:Y:S04]  /*3e560*/  LDL.LU R31, [R1+0x970] ;  /* 0x00097000011f7983 */ /* 0x000ee80000300800 */
[----:B------:R-:W3:Y:S04]  /*3e570*/  LDL R36, [R1+0x1c7c] ;  /* 0x001c7c0001247983 */ /* 0x000ee80000100800 */
[----:B------:R0:W3:Y:S02]  /*3e580*/  @!P0 LDG.E.U8 R117, desc[UR6][R2.64] ;  /* 0x0000000602758981 */ /* 0x0000e4000c1e1100 */
[----:B0-----:R-:W-:-:S02]  /*3e590*/  @!P0 IMAD.MOV.U32 R3, RZ, RZ, R26 ;  /* 0x000000ffff038224 */ /* 0x001fc400078e001a */
[----:B------:R-:W3:Y:S01]  /*3e5a0*/  LDL R26, [R1+0x96c] ;  /* 0x00096c00011a7983 */ /* 0x000ee20000100800 */
[----:B------:R-:W-:Y:S01]  /*3e5b0*/  PRMT R116, RZ, 0x7610, R116 ;  /* 0x00007610ff747816 */ /* 0x000fe20000000074 */
[----:B------:R-:W-:Y:S02]  /*3e5c0*/  @!P0 IMAD.MOV.U32 R2, RZ, RZ, R10 ;  /* 0x000000ffff028224 */ /* 0x000fe400078e000a */
[----:B------:R-:W3:Y:S04]  /*3e5d0*/  LDL R10, [R1+0x1c3c] ;  /* 0x001c3c00010a7983 */ /* 0x000ee80000100800 */
[----:B------:R0:W3:Y:S01]  /*3e5e0*/  @!P0 LDG.E.U8 R116, desc[UR6][R2.64] ;  /* 0x0000000602748981 */ /* 0x0000e2000c1e1100 */
[----:B------:R-:W-:Y:S02]  /*3e5f0*/  PRMT R119, RZ, 0x7610, R119 ;  /* 0x00007610ff777816 */ /* 0x000fe40000000077 */
[----:B------:R-:W-:Y:S01]  /*3e600*/  PRMT R121, RZ, 0x7610, R121 ;  /* 0x00007610ff797816 */ /* 0x000fe20000000079 */
[----:B0-----:R-:W-:Y:S01]  /*3e610*/  @!P0 IMAD.MOV.U32 R3, RZ, RZ, R27 ;  /* 0x000000ffff038224 */ /* 0x001fe200078e001b */
[----:B------:R-:W-:-:S02]  /*3e620*/  PRMT R120, RZ, 0x7610, R120 ;  /* 0x00007610ff787816 */ /* 0x000fc40000000078 */
[----:B------:R-:W-:Y:S02]  /*3e630*/  PRMT R123, RZ, 0x7610, R123 ;  /* 0x00007610ff7b7816 */ /* 0x000fe4000000007b */
[----:B------:R-:W-:Y:S01]  /*3e640*/  PRMT R122, RZ, 0x7610, R122 ;  /* 0x00007610ff7a7816 */ /* 0x000fe2000000007a */
        /* <DEDUP_REMOVED lines=9> */
[----:B------:R-:W-:-:S05]  /*3e6e0*/  @!P0 IMAD.MOV.U32 R3, RZ, RZ, R133 ;  /* 0x000000ffff038224 */ /* 0x000fca00078e0085 */
[----:B------:R0:W3:Y:S02]  /*3e6f0*/  @!P0 LDG.E.U8 R120, desc[UR6][R2.64] ;  /* 0x0000000602788981 */ /* 0x0000e4000c1e1100 */
[----:B0-----:R-:W-:Y:S02]  /*3e700*/  @!P0 IMAD.MOV.U32 R2, RZ, RZ, R38 ;  /* 0x000000ffff028224 */ /* 0x001fe400078e0026 */
[----:B------:R-:W-:Y:S01]  /*3e710*/  @!P0 IMAD.MOV.U32 R3, RZ, RZ, R39 ;  /* 0x000000ffff038224 */ /* 0x000fe200078e0027 */
[----:B------:R-:W-:Y:S01]  /*3e720*/  PRMT R118, RZ, 0x7610, R118 ;  /* 0x00007610ff767816 */ /* 0x000fe20000000076 */
[----:B------:R-:W3:Y:S04]  /*3e730*/  LDL R38, [R1+0x1d2c] ;  /* 0x001d2c0001267983 */ /* 0x000ee80000100800 */
[----:B------:R0:W3:Y:S02]  /*3e740*/  @!P0 LDG.E.U8 R123, desc[UR6][R2.64] ;  /* 0x00000006027b8981 */ /* 0x0000e4000c1e1100 */
[----:B0-----:R-:W-:-:S02]  /*3e750*/  @!P0 IMAD.MOV.U32 R2, RZ, RZ, R28 ;  /* 0x000000ffff028224 */ /* 0x001fc400078e001c */
[----:B------:R-:W-:Y:S01]  /*3e760*/  @!P0 IMAD.MOV.U32 R3, RZ, RZ, R36 ;  /* 0x000000ffff038224 */ /* 0x000fe200078e0024 */
[----:B------:R-:W-:Y:S01]  /*3e770*/  PRMT R150, RZ, 0x7610, R150 ;  /* 0x00007610ff967816 */ /* 0x000fe20000000096 */
[----:B------:R-:W3:Y:S04]  /*3e780*/  LDL R36, [R1+0x1b7c] ;  /* 0x001b7c0001247983 */ /* 0x000ee80000100800 */
[----:B------:R0:W3:Y:S01]  /*3e790*/  @!P0 LDG.E.U8 R122, desc[UR6][R2.64] ;  /* 0x00000006027a8981 */ /* 0x0000e2000c1e1100 */
[----:B------:R-:W-:-:S03]  /*3e7a0*/  PRMT R148, RZ, 0x7610, R148 ;  /* 0x00007610ff947816 */ /* 0x000fc60000000094 */
[----:B------:R-:W3:Y:S01]  /*3e7b0*/  LDL R28, [R1+0x1b3c] ;  /* 0x001b3c00011c7983 */ /* 0x000ee20000100800 */
[----:B0-----:R-:W-:-:S03]  /*3e7c0*/  @!P0 IMAD.MOV.U32 R3, RZ, RZ, R26 ;  /* 0x000000ffff038224 */ /* 0x001fc600078e001a */
[----:B------:R-:W3:Y:S01]  /*3e7d0*/  LDL R26, [R1+0x1bbc] ;  /* 0x001bbc00011a7983 */ /* 0x000ee20000100800 */
[----:B------:R-:W-:-:S05]  /*3e7e0*/  @!P0 IMAD.MOV.U32 R2, RZ, RZ, R31 ;  /* 0x000000ffff028224 */ /* 0x000fca00078e001f */
[----:B------:R0:W3:Y:S02]  /*3e7f0*/  @!P0 LDG.E.U8 R118, desc[UR6][R2.64] ;  /* 0x0000000602768981 */ /* 0x0000e4000c1e1100 */
[----:B0-----:R-:W-:Y:S02]  /*3e800*/  @!P0 IMAD.MOV.U32 R3, RZ, RZ, R10 ;  /* 0x000000ffff038224 */ /* 0x001fe400078e000a */
[----:B------:R-:W3:Y:S01]  /*3e810*/  LDL R10, [R1+0x1bc0] ;  /* 0x001bc000010a7983 */ /* 0x000ee20000100800 */
[----:B--2---:R-:W-:-:S03]  /*3e820*/  @!P0 IMAD.MOV.U32 R2, RZ, RZ, R9 ;  /* 0x000000ffff028224 */ /* 0x004fc600078e0009 */
[----:B------:R-:W2:Y:S04]  /*3e830*/  LDL R9, [R1+0x1b80] ;  /* 0x001b800001097983 */ /* 0x000ea80000100800 */
[----:B------:R4:W2:Y:S02]  /*3e840*/  @!P0 LDG.E.U8 R150, desc[UR6][R2.64] ;  /* 0x0000000602968981 */ /* 0x0008a4000c1e1100 */
[----:B----4-:R-:W-:Y:S02]  /*3e850*/  @!P0 IMAD.MOV.U32 R2, RZ, RZ, R4 ;  /* 0x000000ffff028224 */ /* 0x010fe400078e0004 */
[----:B---3--:R-:W-:-:S05]  /*3e860*/  @!P0 IMAD.MOV.U32 R3, RZ, RZ, R5 ;  /* 0x000000ffff038224 */ /* 0x008fca00078e0005 */
[----:B------:R0:W3:Y:S02]  /*3e870*/  @!P0 LDG.E.U8 R148, desc[UR6][R2.64] ;  /* 0x0000000602948981 */ /* 0x0000e4000c1e1100 */
[----:B0-----:R-:W-:Y:S02]  /*3e880*/  LOP3.LUT R3, R20, 0xffff, RZ, 0xc0, !PT ;  /* 0x0000ffff14037812 */ /* 0x001fe400078ec0ff */
[----:B------:R-:W-:-:S04]  /*3e890*/  LOP3.LUT R2, R21, 0xffff, RZ, 0xc0, !PT ;  /* 0x0000ffff15027812 */ /* 0x000fc800078ec0ff */
[----:B------:R-:W-:Y:S02]  /*3e8a0*/  PRMT R20, R3, 0x3340, R2 ;  /* 0x0000334003147816 */ /* 0x000fe40000000002 */
[----:B------:R-:W-:Y:S02]  /*3e8b0*/  LOP3.LUT R3, R19, 0xffff, RZ, 0xc0, !PT ;  /* 0x0000ffff13037812 */ /* 0x000fe400078ec0ff */
[----:B------:R-:W-:-:S04]  /*3e8c0*/  LOP3.LUT R2, R15, 0xffff, RZ, 0xc0, !PT ;  /* 0x0000ffff0f027812 */ /* 0x000fc800078ec0ff */
[----:B------:R-:W-:Y:S02]  /*3e8d0*/  PRMT R15, R3, 0x3340, R2 ;  /* 0x00003340030f7816 */ /* 0x000fe40000000002 */
[----:B------:R-:W-:Y:S02]  /*3e8e0*/  LOP3.LUT R3, R13, 0xffff, RZ, 0xc0, !PT ;  /* 0x0000ffff0d037812 */ /* 0x000fe400078ec0ff */
[----:B------:R-:W-:-:S04]  /*3e8f0*/  LOP3.LUT R2, R14, 0xffff, RZ, 0xc0, !PT ;  /* 0x0000ffff0e027812 */ /* 0x000fc800078ec0ff */
[----:B------:R-:W-:Y:S02]  /*3e900*/  PRMT R13, R3, 0x3340, R2 ;  /* 0x00003340030d7816 */ /* 0x000fe40000000002 */
[----:B------:R-:W-:Y:S02]  /*3e910*/  LOP3.LUT R3, R12, 0xffff, RZ, 0xc0, !PT ;  /* 0x0000ffff0c037812 */ /* 0x000fe400078ec0ff */
[----:B------:R-:W-:Y:S01]  /*3e920*/  LOP3.LUT R2, R6, 0xffff, RZ, 0xc0, !PT ;  /* 0x0000ffff06027812 */ /* 0x000fe200078ec0ff */
[----:B------:R-:W4:Y:S03]  /*3e930*/  LDL R12, [R1+0x1ac0] ;  /* 0x001ac000010c7983 */ /* 0x000f260000100800 */
[----:B------:R-:W-:Y:S01]  /*3e940*/  PRMT R2, R3, 0x3340, R2 ;  /* 0x0000334003027816 */ /* 0x000fe20000000002 */
[----:B------:R-:W-:Y:S02]  /*3e950*/  @!P0 IMAD.MOV.U32 R3, RZ, RZ, R26 ;  /* 0x000000ffff038224 */ /* 0x000fe400078e001a */
[----:B------:R-:W3:Y:S01]  /*3e960*/  LDL R26, [R1+0x1b40] ;  /* 0x001b4000011a7983 */ /* 0x000ee20000100800 */
[----:B------:R-:W-:-:S02]  /*3e970*/  LOP3.LUT R5, R23, 0xffff, RZ, 0xc0, !PT ;  /* 0x0000ffff17057812 */ /* 0x000fc400078ec0ff */
        /* <DEDUP_REMOVED lines=9> */
[----:B------:R-:W-:Y:S02]  /*3ea10*/  LOP3.LUT R4, R11, 0xffff, RZ, 0xc0, !PT ;  /* 0x0000ffff0b047812 */ /* 0x000fe400078ec0ff */
[----:B------:R-:W-:Y:S01]  /*3ea20*/  PRMT R6, R14, 0x5410, R13 ;  /* 0x000054100e067816 */ /* 0x000fe2000000000d */
[----:B------:R-:W4:Y:S01]  /*3ea30*/  LDL R11, [R1+0x1a7c] ;  /* 0x001a7c00010b7983 */ /* 0x000f220000100800 */
[----:B------:R-:W-:Y:S02]  /*3ea40*/  PRMT R7, R5, 0x3340, R4 ;  /* 0x0000334005077816 */ /* 0x000fe40000000004 */
[----:B------:R-:W-:Y:S01]  /*3ea50*/  PRMT R5, R18, 0x5410, R15 ;  /* 0x0000541012057816 */ /* 0x000fe2000000000f */
[----:B------:R-:W4:Y:S04]  /*3ea60*/  LDL R14, [R1+0x1b00] ;  /* 0x001b0000010e7983 */ /* 0x000f280000100800 */
[----:B------:R-:W4:Y:S04]  /*3ea70*/  LDL R15, [R1+0x1afc] ;  /* 0x001afc00010f7983 */ /* 0x000f280000100800 */
[----:B------:R-:W4:Y:S01]  /*3ea80*/  LDL R13, [R1+0x1abc] ;  /* 0x001abc00010d7983 */ /* 0x000f220000100800 */
[----:B------:R-:W-:-:S02]  /*3ea90*/  PRMT R146, RZ, 0x7610, R146 ;  /* 0x00007610ff927816 */ /* 0x000fc40000000092 */
[----:B------:R-:W-:Y:S01]  /*3eaa0*/  PRMT R7, R7, 0x5410, R2 ;  /* 0x0000541007077816 */ /* 0x000fe20000000002 */
[----:B------:R-:W-:Y:S01]  /*3eab0*/  @!P0 IMAD.MOV.U32 R2, RZ, RZ, R10 ;  /* 0x000000ffff028224 */ /* 0x000fe200078e000a */
[----:B------:R-:W-:Y:S01]  /*3eac0*/  PRMT R4, R21, 0x5410, R20 ;  /* 0x0000541015047816 */ /* 0x000fe20000000014 */
[----:B------:R-:W4:Y:S04]  /*3ead0*/  LDL R10, [R1+0x1a80] ;  /* 0x001a8000010a7983 */ /* 0x000f280000100800 */
[----:B------:R-:W4:Y:S04]  /*3eae0*/  LDL.LU R133, [R1+0x183c] ;  /* 0x00183c0001857983 */ /* 0x000f280000300800 */
[----:B------:R0:W4:Y:S04]  /*3eaf0*/  @!P0 LDG.E.U8 R146, desc[UR6][R2.64] ;  /* 0x0000000602928981 */ /* 0x000128000c1e1100 */
[----:B------:R-:W4:Y:S04]  /*3eb00*/  LDL.LU R138, [R1+0x1800] ;  /* 0x00180000018a7983 */ /* 0x000f280000300800 */
[----:B------:R1:W-:Y:S04]  /*3eb10*/  STS.128 [R38+UR4+0x10000], R4 ;  /* 0x0100000426007988 */ /* 0x0003e80008000c04 */
[----:B------:R-:W4:Y:S01]  /*3eb20*/  LDL.LU R149, [R1+0x17fc] ;  /* 0x0017fc0001957983 */ /* 0x000f220000300800 */
[----:B------:R-:W-:Y:S01]  /*3eb30*/  PRMT R145, RZ, 0x7610, R145 ;  /* 0x00007610ff917816 */ /* 0x000fe20000000091 */
[----:B0-----:R-:W-:Y:S01]  /*3eb40*/  @!P0 IMAD.MOV.U32 R3, RZ, RZ, R36 ;  /* 0x000000ffff038224 */ /* 0x001fe200078e0024 */
[----:B------:R-:W-:Y:S01]  /*3eb50*/  PRMT R144, RZ, 0x7610, R144 ;  /* 0x00007610ff907816 */ /* 0x000fe20000000090 */
[----:B------:R-:W4:Y:S01]  /*3eb60*/  LDL R39, [R1+0x17bc] ;  /* 0x0017bc0001277983 */ /* 0x000f220000100800 */
[----:B------:R-:W-:-:S02]  /*3eb70*/  PRMT R143, RZ, 0x7610, R143 ;  /* 0x00007610ff8f7816 */ /* 0x000fc4000000008f */
[----:B------:R-:W-:Y:S01]  /*3eb80*/  PRMT R142, RZ, 0x7610, R142 ;  /* 0x00007610ff8e7816 */ /* 0x000fe2000000008e */
[----:B------:R-:W4:Y:S04]  /*3eb90*/  LDL R36, [R1+0x177c] ;  /* 0x00177c0001247983 */ /* 0x000f280000100800 */
[----:B-1----:R-:W4:Y:S04]  /*3eba0*/  LDL R7, [R1+0x1a40] ;  /* 0x001a400001077983 */ /* 0x002f280000100800 */
[----:B------:R-:W4:Y:S04]  /*3ebb0*/  LDL R6, [R1+0x19fc] ;  /* 0x0019fc0001067983 */ /* 0x000f280000100800 */
[----:B------:R-:W4:Y:S04]  /*3ebc0*/  LDL R5, [R1+0x1a00] ;  /* 0x001a000001057983 */ /* 0x000f280000100800 */
[----:B------:R-:W4:Y:S01]  /*3ebd0*/  LDL R4, [R1+0x19c0] ;  /* 0x0019c00001047983 */ /* 0x000f220000100800 */
[----:B------:R-:W-:-:S02]  /*3ebe0*/  PRMT R141, RZ, 0x7610, R141 ;  /* 0x00007610ff8d7816 */ /* 0x000fc4000000008d */
[----:B------:R-:W-:Y:S01]  /*3ebf0*/  PRMT R139, RZ, 0x7610, R139 ;  /* 0x00007610ff8b7816 */ /* 0x000fe2000000008b */
[----:B------:R-:W4:Y:S01]  /*3ec00*/  LDL R38, [R1+0x1d4c] ;  /* 0x001d4c0001267983 */ /* 0x000f220000100800 */
[----:B--2---:R-:W-:-:S03]  /*3ec10*/  @!P0 IMAD.MOV.U32 R2, RZ, RZ, R9 ;  /* 0x000000ffff028224 */ /* 0x004fc600078e0009 */
[----:B------:R-:W2:Y:S04]  /*3ec20*/  LDL R9, [R1+0x1a3c] ;  /* 0x001a3c0001097983 */ /* 0x000ea80000100800 */
[----:B------:R3:W2:Y:S02]  /*3ec30*/  @!P0 LDG.E.U8 R145, desc[UR6][R2.64] ;  /* 0x0000000602918981 */ /* 0x0006a4000c1e1100 */
[----:B---3--:R-:W-:Y:S02]  /*3ec40*/  @!P0 IMAD.MOV.U32 R2, RZ, RZ, R26 ;  /* 0x000000ffff028224 */ /* 0x008fe400078e001a */
[----:B------:R-:W3:Y:S01]  /*3ec50*/  LDL R26, [R1+0x19bc] ;  /* 0x0019bc00011a7983 */ /* 0x000ee20000100800 */
[----:B------:R-:W-:Y:S01]  /*3ec60*/  @!P0 IMAD.MOV.U32 R3, RZ, RZ, R28 ;  /* 0x000000ffff038224 */ /* 0x000fe200078e001c */
[----:B------:R-:W-:-:S02]  /*3ec70*/  PRMT R137, RZ, 0x7610, R137 ;  /* 0x00007610ff897816 */ /* 0x000fc40000000089 */
[----:B------:R-:W-:Y:S01]  /*3ec80*/  PRMT R134, RZ, 0x7610, R134 ;  /* 0x00007610ff867816 */ /* 0x000fe20000000086 */
[----:B------:R-:W3:Y:S04]  /*3ec90*/  LDL R28, [R1+0x1780] ;  /* 0x00178000011c7983 */ /* 0x000ee80000100800 */
[----:B------:R4:W3:Y:S02]  /*3eca0*/  @!P0 LDG.E.U8 R144, desc[UR6][R2.64] ;  /* 0x0000000602908981 */ /* 0x0008e4000c1e1100 */
[----:B----4-:R-:W-:Y:S02]  /*3ecb0*/  @!P0 IMAD.MOV.U32 R2, RZ, RZ, R14 ;  /* 0x000000ffff028224 */ /* 0x010fe400078e000e */
[----:B------:R-:W4:Y:S01]  /*3ecc0*/  LDL R14, [R1+0x1980] ;  /* 0x00198000010e7983 */ /* 0x000f220000100800 */
[----:B------:R-:W-:-:S03]  /*3ecd0*/  @!P0 IMAD.MOV.U32 R3, RZ, RZ, R15 ;  /* 0x000000ffff038224 */ /* 0x000fc600078e000f */
[----:B------:R-:W4:Y:S04]  /*3ece0*/  LDL R15, [R1+0x197c] ;  /* 0x00197c00010f7983 */ /* 0x000f280000100800 */
[----:B------:R0:W4:Y:S02]  /*3ecf0*/  @!P0 LDG.E.U8 R143, desc[UR6][R2.64] ;  /* 0x00000006028f8981 */ /* 0x000124000c1e1100 */
[----:B0-----:R-:W-:Y:S02]  /*3ed00*/  @!P0 IMAD.MOV.U32 R2, RZ, RZ, R12 ;  /* 0x000000ffff028224 */ /* 0x001fe400078e000c */
[----:B------:R-:W-:Y:S01]  /*3ed10*/  @!P0 IMAD.MOV.U32 R3, RZ, RZ, R13 ;  /* 0x000000ffff038224 */ /* 0x000fe200078e000d */
[----:B------:R-:W4:Y:S04]  /*3ed20*/  LDL R12, [R1+0x1940] ;  /* 0x00194000010c7983 */ /* 0x000f280000100800 */
[----:B------:R-:W4:Y:S04]  /*3ed30*/  LDL R13, [R1+0x193c] ;  /* 0x00193c00010d7983 */ /* 0x000f280000100800 */
[----:B------:R0:W4:Y:S02]  /*3ed40*/  @!P0 LDG.E.U8 R142, desc[UR6][R2.64] ;  /* 0x00000006028e8981 */ /* 0x000124000c1e1100 */
[----:B0-----:R-:W-:-:S02]  /*3ed50*/  @!P0 IMAD.MOV.U32 R2, RZ, RZ, R10 ;  /* 0x000000ffff028224 */ /* 0x001fc400078e000a */
[----:B------:R-:W-:Y:S01]  /*3ed60*/  @!P0 IMAD.MOV.U32 R3, RZ, RZ, R11 ;  /* 0x000000ffff038224 */ /* 0x000fe200078e000b */
[----:B------:R-:W4:Y:S04]  /*3ed70*/  LDL R10, [R1+0x1900] ;  /* 0x00190000010a7983 */ /* 0x000f280000100800 */
[----:B------:R-:W4:Y:S04]  /*3ed80*/  LDL R11, [R1+0x18fc] ;  /* 0x0018fc00010b7983 */ /* 0x000f280000100800 */
[----:B------:R0:W4:Y:S02]  /*3ed90*/  @!P0 LDG.E.U8 R141, desc[UR6][R2.64] ;  /* 0x00000006028d8981 */ /* 0x000124000c1e1100 */
[----:B0-----:R-:W-:-:S02]  /*3eda0*/  @!P0 IMAD.MOV.U32 R2, RZ, RZ, R7 ;  /* 0x000000ffff028224 */ /* 0x001fc400078e0007 */
[----:B------:R-:W4:Y:S01]  /*3edb0*/  LDL R7, [R1+0x18c0] ;  /* 0x0018c00001077983 */ /* 0x000f220000100800 */
[----:B--2---:R-:W-:-:S03]  /*3edc0*/  @!P0 IMAD.MOV.U32 R3, RZ, RZ, R9 ;  /* 0x000000ffff038224 */ /* 0x004fc600078e0009 */
[----:B------:R-:W2:Y:S04]  /*3edd0*/  LDL R9, [R1+0x18bc] ;  /* 0x0018bc0001097983 */ /* 0x000ea80000100800 */
[----:B------:R0:W2:Y:S02]  /*3ede0*/  @!P0 LDG.E.U8 R139, desc[UR6][R2.64] ;  /* 0x00000006028b8981 */ /* 0x0000a4000c1e1100 */
[----:B0-----:R-:W-:Y:S02]  /*3edf0*/  @!P0 IMAD.MOV.U32 R2, RZ, RZ, R5 ;  /* 0x000000ffff028224 */ /* 0x001fe400078e0005 */
[----:B------:R-:W-:Y:S01]  /*3ee00*/  @!P0 IMAD.MOV.U32 R3, RZ, RZ, R6 ;  /* 0x000000ffff038224 */ /* 0x000fe200078e0006 */
[----:B------:R-:W2:Y:S04]  /*3ee10*/  LDL R5, [R1+0x1880] ;  /* 0x0018800001057983 */ /* 0x000ea80000100800 */
[----:B------:R-:W2:Y:S04]  /*3ee20*/  LDL R6, [R1+0x187c] ;  /* 0x00187c0001067983 */ /* 0x000ea80000100800 */
[----:B------:R0:W2:Y:S02]  /*3ee30*/  @!P0 LDG.E.U8 R137, desc[UR6][R2.64] ;  /* 0x0000000602898981 */ /* 0x0000a4000c1e1100 */
[----:B0-----:R-:W-:-:S02]  /*3ee40*/  @!P0 IMAD.MOV.U32 R2, RZ, RZ, R4 ;  /* 0x000000ffff028224 */ /* 0x001fc400078e0004 */
[----:B------:R-:W2:Y:S01]  /*3ee50*/  LDL R4, [R1+0x1840] ;  /* 0x0018400001047983 */ /* 0x000ea20000100800 */
[----:B---3--:R-:W-:-:S03]  /*3ee60*/  @!P0 IMAD.MOV.U32 R3, RZ, RZ, R26 ;  /* 0x000000ffff038224 */ /* 0x008fc600078e001a */
[----:B------:R-:W3:Y:S01]  /*3ee70*/  LDL R26, [R1+0x17c0] ;  /* 0x0017c000011a7983 */ /* 0x000ee20000100800 */
[----:B------:R-:W-:-:S03]  /*3ee80*/  PRMT R132, RZ, 0x7610, R132 ;  /* 0x00007610ff847816 */ /* 0x000fc60000000084 */
[----:B------:R4:W3:Y:S01]  /*3ee90*/  @!P0 LDG.E.U8 R134, desc[UR6][R2.64] ;  /* 0x0000000602868981 */ /* 0x0008e2000c1e1100 */
[----:B------:R-:W-:Y:S02]  /*3eea0*/  PRMT R130, RZ, 0x7610, R130 ;  /* 0x00007610ff827816 */ /* 0x000fe40000000082 */
[----:B------:R-:W-:Y:S02]  /*3eeb0*/  PRMT R129, RZ, 0x7610, R129 ;  /* 0x00007610ff817816 */ /* 0x000fe40000000081 */
[----:B------:R-:W-:Y:S01]  /*3eec0*/  PRMT R128, RZ, 0x7610, R128 ;  /* 0x00007610ff807816 */ /* 0x000fe20000000080 */
[----:B----4-:R-:W-:Y:S02]  /*3eed0*/  @!P0 IMAD.MOV.U32 R2, RZ, RZ, R14 ;  /* 0x000000ffff028224 */ /* 0x010fe400078e000e */
[----:B------:R-:W-:-:S05]  /*3eee0*/  @!P0 IMAD.MOV.U32 R3, RZ, RZ, R15 ;  /* 0x000000ffff038224 */ /* 0x000fca00078e000f */
[----:B------:R0:W4:Y:S02]  /*3eef0*/  @!P0 LDG.E.U8 R132, desc[UR6][R2.64] ;  /* 0x0000000602848981 */ /* 0x000124000c1e1100 */
[----:B0-----:R-:W-:Y:S02]  /*3ef00*/  @!P0 IMAD.MOV.U32 R2, RZ, RZ, R12 ;  /* 0x000000ffff028224 */ /* 0x001fe400078e000c */
[----:B------:R-:W-:-:S05]  /*3ef10*/  @!P0 IMAD.MOV.U32 R3, RZ, RZ, R13 ;  /* 0x000000ffff038224 */ /* 0x000fca00078e000d */
[----:B------:R0:W4:Y:S01]  /*3ef20*/  @!P0 LDG.E.U8 R130, desc[UR6][R2.64] ;  /* 0x0000000602828981 */ /* 0x000122000c1e1100 */
[----:B------:R-:W-:Y:S01]  /*3ef30*/  PRMT R127, RZ, 0x7610, R127 ;  /* 0x00007610ff7f7816 */ /* 0x000fe2000000007f */
[----:B0-----:R-:W-:Y:S01]  /*3ef40*/  @!P0 IMAD.MOV.U32 R2, RZ, RZ, R10 ;  /* 0x000000ffff028224 */ /* 0x001fe200078e000a */
[----:B------:R-:W-:Y:S01]  /*3ef50*/  PRMT R126, RZ, 0x7610, R126 ;  /* 0x00007610ff7e7816 */ /* 0x000fe2000000007e */
[----:B------:R-:W4:Y:S01]  /*3ef60*/  LDL R10, [R1+0x173c] ;  /* 0x00173c00010a7983 */ /* 0x000f220000100800 */
[----:B------:R-:W-:-:S05]  /*3ef70*/  @!P0 IMAD.MOV.U32 R3, RZ, RZ, R11 ;  /* 0x000000ffff038224 */ /* 0x000fca00078e000b */
[----:B------:R0:W4:Y:S02]  /*3ef80*/  @!P0 LDG.E.U8 R129, desc[UR6][R2.64] ;  /* 0x0000000602818981 */ /* 0x000124000c1e1100 */
[----:B0-----:R-:W-:Y:S01]  /*3ef90*/  @!P0 IMAD.MOV.U32 R2, RZ, RZ, R7 ;  /* 0x000000ffff028224 */ /* 0x001fe200078e0007 */
[----:B------:R-:W-:Y:S01]  /*3efa0*/  PRMT R125, RZ, 0x7610, R125 ;  /* 0x00007610ff7d7816 */ /* 0x000fe2000000007d */
[----:B--2---:R-:W-:Y:S02]  /*3efb0*/  @!P0 IMAD.MOV.U32 R3, RZ, RZ, R9 ;  /* 0x000000ffff038224 */ /* 0x004fe400078e0009 */
[----:B------:R-:W2:Y:S04]  /*3efc0*/  LDL R9, [R1+0x1740] ;  /* 0x0017400001097983 */ /* 0x000ea80000100800 */
[----:B------:R0:W2:Y:S02]  /*3efd0*/  @!P0 LDG.E.U8 R128, desc[UR6][R2.64] ;  /* 0x0000000602808981 */ /* 0x0000a4000c1e1100 */
[----:B0-----:R-:W-:-:S02]  /*3efe0*/  @!P0 IMAD.MOV.U32 R2, RZ, RZ, R5 ;  /* 0x000000ffff028224 */ /* 0x001fc400078e0005 */
[----:B------:R-:W-:-:S05]  /*3eff0*/  @!P0 IMAD.MOV.U32 R3, RZ, RZ, R6 ;  /* 0x000000ffff038224 */ /* 0x000fca00078e0006 */
[----:B------:R0:W2:Y:S02]  /*3f000*/  @!P0 LDG.E.U8 R127, desc[UR6][R2.64] ;  /* 0x00000006027f8981 */ /* 0x0000a4000c1e1100 */
[----:B0-----:R-:W-:Y:S02]  /*3f010*/  @!P0 IMAD.MOV.U32 R3, RZ, RZ, R133 ;  /* 0x000000ffff038224 */ /* 0x001fe400078e0085 */
[----:B------:R-:W-:-:S05]  /*3f020*/  @!P0 IMAD.MOV.U32 R2, RZ, RZ, R4 ;  /* 0x000000ffff028224 */ /* 0x000fca00078e0004 */
[----:B------:R0:W2:Y:S01]  /*3f030*/  @!P0 LDG.E.U8 R126, desc[UR6][R2.64] ;  /* 0x00000006027e8981 */ /* 0x0000a2000c1e1100 */
[----:B------:R-:W-:Y:S02]  /*3f040*/  LOP3.LUT R5, R168, 0xffff, RZ, 0xc0, !PT ;  /* 0x0000ffffa8057812 */ /* 0x000fe400078ec0ff */
[----:B------:R-:W-:Y:S01]  /*3f050*/  LOP3.LUT R4, R165, 0xffff, RZ, 0xc0, !PT ;  /* 0x0000ffffa5047812 */ /* 0x000fe200078ec0ff */
[----:B0-----:R-:W-:Y:S02]  /*3f060*/  @!P0 IMAD.MOV.U32 R2, RZ, RZ, R138 ;  /* 0x000000ffff028224 */ /* 0x001fe400078e008a */
[----:B------:R-:W-:-:S05]  /*3f070*/  @!P0 IMAD.MOV.U32 R3, RZ, RZ, R149 ;  /* 0x000000ffff038224 */ /* 0x000fca00078e0095 */
[----:B------:R0:W2:Y:S01]  /*3f080*/  @!P0 LDG.E.U8 R125, desc[UR6][R2.64] ;  /* 0x00000006027d8981 */ /* 0x0000a2000c1e1100 */
[----:B------:R-:W-:Y:S02]  /*3f090*/  PRMT R15, R5, 0x3340, R4 ;  /* 0x00003340050f7816 */ /* 0x000fe40000000004 */
[----:B------:R-:W-:Y:S02]  /*3f0a0*/  LOP3.LUT R5, R163, 0xffff, RZ, 0xc0, !PT ;  /* 0x0000ffffa3057812 */ /* 0x000fe400078ec0ff */
[----:B------:R-:W-:Y:S02]  /*3f0b0*/  LOP3.LUT R4, R164, 0xffff, RZ, 0xc0, !PT ;  /* 0x0000ffffa4047812 */ /* 0x000fe400078ec0ff */
[----:B0-----:R-:W-:Y:S02]  /*3f0c0*/  LOP3.LUT R3, R166, 0xffff, RZ, 0xc0, !PT ;  /* 0x0000ffffa6037812 */ /* 0x001fe400078ec0ff */
[----:B------:R-:W-:-:S04]  /*3f0d0*/  LOP3.LUT R2, R167, 0xffff, RZ, 0xc0, !PT ;  /* 0x0000ffffa7027812 */ /* 0x000fc800078ec0ff */
[----:B------:R-:W-:Y:S02]  /*3f0e0*/  PRMT R14, R3, 0x3340, R2 ;  /* 0x00003340030e7816 */ /* 0x000fe40000000002 */
[----:B------:R-:W-:Y:S02]  /*3f0f0*/  LOP3.LUT R3, R160, 0xffff, RZ, 0xc0, !PT ;  /* 0x0000ffffa0037812 */ /* 0x000fe400078ec0ff */
[----:B------:R-:W-:Y:S02]  /*3f100*/  LOP3.LUT R2, R161, 0xffff, RZ, 0xc0, !PT ;  /* 0x0000ffffa1027812 */ /* 0x000fe400078ec0ff */
[----:B------:R-:W-:Y:S02]  /*3f110*/  PRMT R13, R5, 0x3340, R4 ;  /* 0x00003340050d7816 */ /* 0x000fe40000000004 */
[----:B------:R-:W-:Y:S02]  /*3f120*/  PRMT R12, R3, 0x3340, R2 ;  /* 0x00003340030c7816 */ /* 0x000fe40000000002 */
[----:B------:R-:W-:-:S02]  /*3f130*/  LOP3.LUT R5, R162, 0xffff, RZ, 0xc0, !PT ;  /* 0x0000ffffa2057812 */ /* 0x000fc400078ec0ff */
[----:B------:R-:W-:Y:S02]  /*3f140*/  LOP3.LUT R4, R158, 0xffff, RZ, 0xc0, !PT ;  /* 0x0000ffff9e047812 */ /* 0x000fe400078ec0ff */
        /* <DEDUP_REMOVED lines=10> */
[----:B------:R-:W-:-:S02]  /*3f1f0*/  PRMT R4, R15, 0x5410, R14 ;  /* 0x000054100f047816 */ /* 0x000fc4000000000e */
[----:B------:R-:W-:Y:S01]  /*3f200*/  PRMT R7, R7, 0x5410, R2 ;  /* 0x0000541007077816 */ /* 0x000fe20000000002 */
[----:B------:R-:W2:Y:S01]  /*3f210*/  LDL R15, [R1+0x1700] ;  /* 0x00170000010f7983 */ /* 0x000ea20000100800 */
[----:B------:R-:W-:-:S03]  /*3f220*/  PRMT R5, R13, 0x5410, R12 ;  /* 0x000054100d057816 */ /* 0x000fc6000000000c */
[----:B------:R-:W2:Y:S04]  /*3f230*/  LDL R14, [R1+0x16bc] ;  /* 0x0016bc00010e7983 */ /* 0x000ea80000100800 */
[----:B------:R-:W2:Y:S01]  /*3f240*/  LDL R13, [R1+0x16c0] ;  /* 0x0016c000010d7983 */ /* 0x000ea20000100800 */
[----:B------:R-:W-:-:S03]  /*3f250*/  PRMT R6, R11, 0x5410, R6 ;  /* 0x000054100b067816 */ /* 0x000fc60000000006 */
[----:B------:R-:W2:Y:S04]  /*3f260*/  LDL R12, [R1+0x167c] ;  /* 0x00167c00010c7983 */ /* 0x000ea80000100800 */
[----:B------:R-:W2:Y:S04]  /*3f270*/  LDL R11, [R1+0x1680] ;  /* 0x00168000010b7983 */ /* 0x000ea80000100800 */
[----:B------:R0:W-:Y:S04]  /*3f280*/  STS.128 [R38+UR4+0x10000], R4 ;  /* 0x0100000426007988 */ /* 0x0001e80008000c04 */
[----:B0-----:R-:W2:Y:S04]  /*3f290*/  LDL R5, [R1+0x163c] ;  /* 0x00163c0001057983 */ /* 0x001ea80000100800 */
[----:B------:R-:W2:Y:S01]  /*3f2a0*/  LDL R4, [R1+0x1640] ;  /* 0x0016400001047983 */ /* 0x000ea20000100800 */
[----:B------:R-:W-:Y:S01]  /*3f2b0*/  PRMT R252, RZ, 0x7610, R252 ;  /* 0x00007610fffc7816 */ /* 0x000fe200000000fc */
[----:B------:R-:W-:Y:S01]  /*3f2c0*/  @!P0 IMAD.MOV.U32 R3, RZ, RZ, R39 ;  /* 0x000000ffff038224 */ /* 0x000fe200078e0027 */
[----:B------:R-:W-:Y:S01]  /*3f2d0*/  PRMT R251, RZ, 0x7610, R251 ;  /* 0x00007610fffb7816 */ /* 0x000fe200000000fb */
[----:B------:R-:W2:Y:S01]  /*3f2e0*/  LDL R7, [R1+0x15bc] ;  /* 0x0015bc0001077983 */ /* 0x000ea20000100800 */
[----:B------:R-:W-:-:S02]  /*3f2f0*/  PRMT R250, RZ, 0x7610, R250 ;  /* 0x00007610fffa7816 */ /* 0x000fc400000000fa */
[----:B------:R-:W-:Y:S01]  /*3f300*/  PRMT R249, RZ, 0x7610, R249 ;  /* 0x00007610fff97816 */ /* 0x000fe200000000f9 */
[----:B------:R-:W2:Y:S01]  /*3f310*/  LDL R6, [R1+0x15c0] ;  /* 0x0015c00001067983 */ /* 0x000ea20000100800 */
[----:B------:R-:W-:Y:S02]  /*3f320*/  PRMT R248, RZ, 0x7610, R248 ;  /* 0x00007610fff87816 */ /* 0x000fe400000000f8 */
[----:B------:R-:W-:Y:S01]  /*3f330*/  PRMT R247, RZ, 0x7610, R247 ;  /* 0x00007610fff77816 */ /* 0x000fe200000000f7 */
[----:B------:R-:W2:Y:S01]  /*3f340*/  LDL R38, [R1+0x1d48] ;  /* 0x001d480001267983 */ /* 0x000ea20000100800 */
[----:B---3--:R-:W-:Y:S01]  /*3f350*/  @!P0 IMAD.MOV.U32 R2, RZ, RZ, R26 ;  /* 0x000000ffff028224 */ /* 0x008fe200078e001a */
[----:B------:R-:W-:Y:S02]  /*3f360*/  PRMT R246, RZ, 0x7610, R246 ;  /* 0x00007610fff67816 */ /* 0x000fe400000000f6 */
[----:B------:R-:W3:Y:S04]  /*3f370*/  LDL R26, [R1+0x16fc] ;  /* 0x0016fc00011a7983 */ /* 0x000ee80000100800 */
[----:B------:R0:W3:Y:S01]  /*3f380*/  @!P0 LDG.E.U8 R252, desc[UR6][R2.64] ;  /* 0x0000000602fc8981 */ /* 0x0000e2000c1e1100 */
[----:B------:R-:W-:-:S02]  /*3f390*/  PRMT R245, RZ, 0x7610, R245 ;  /* 0x00007610fff57816 */ /* 0x000fc400000000f5 */
[----:B------:R-:W-:Y:S01]  /*3f3a0*/  PRMT R244, RZ, 0x7610, R244 ;  /* 0x00007610fff47816 */ /* 0x000fe200000000f4 */
[----:B------:R-:W3:Y:S01]  /*3f3b0*/  LDL R39, [R1+0x13bc] ;  /* 0x0013bc0001277983 */ /* 0x000ee20000100800 */
[----:B0-----:R-:W-:Y:S02]  /*3f3c0*/  @!P0 IMAD.MOV.U32 R2, RZ, RZ, R28 ;  /* 0x000000ffff028224 */ /* 0x001fe400078e001c */
[----:B------:R-:W-:Y:S01]  /*3f3d0*/  @!P0 IMAD.MOV.U32 R3, RZ, RZ, R36 ;  /* 0x000000ffff038224 */ /* 0x000fe200078e0024 */
[----:B------:R-:W-:Y:S01]  /*3f3e0*/  PRMT R243, RZ, 0x7610, R243 ;  /* 0x00007610fff37816 */ /* 0x000fe200000000f3 */
[----:B------:R-:W3:Y:S04]  /*3f3f0*/  LDL R36, [R1+0x137c] ;  /* 0x00137c0001247983 */ /* 0x000ee80000100800 */
[----:B------:R4:W3:Y:S01]  /*3f400*/  @!P0 LDG.E.U8 R251, desc[UR6][R2.64] ;  /* 0x0000000602fb8981 */ /* 0x0008e2000c1e1100 */
[----:B------:R-:W-:-:S02]  /*3f410*/  PRMT R242, RZ, 0x7610, R242 ;  /* 0x00007610fff27816 */ /* 0x000fc400000000f2 */
[----:B------:R-:W-:Y:S01]  /*3f420*/  PRMT R241, RZ, 0x7610, R241 ;  /* 0x00007610fff17816 */ /* 0x000fe200000000f1 */
[----:B------:R-:W3:Y:S01]  /*3f430*/  LDL R28, [R1+0x1380] ;  /* 0x00138000011c7983 */ /* 0x000ee20000100800 */
[----:B----4-:R-:W-:-:S03]  /*3f440*/  @!P0 IMAD.MOV.U32 R3, RZ, RZ, R10 ;  /* 0x000000ffff038224 */ /* 0x010fc600078e000a */
[----:B------:R-:W4:Y:S01]  /*3f450*/  LDL R10, [R1+0x15fc] ;  /* 0x0015fc00010a7983 */ /* 0x000f220000100800 */
[----:B--2---:R-:W-:-:S03]  /*3f460*/  @!P0 IMAD.MOV.U32 R2, RZ, RZ, R9 ;  /* 0x000000ffff028224 */ /* 0x004fc600078e0009 */
[----:B------:R-:W2:Y:S04]  /*3f470*/  LDL R9, [R1+0x1600] ;  /* 0x0016000001097983 */ /* 0x000ea80000100800 */
[----:B------:R0:W2:Y:S02]  /*3f480*/  @!P0 LDG.E.U8 R250, desc[UR6][R2.64] ;  /* 0x0000000602fa8981 */ /* 0x0000a4000c1e1100 */
[----:B0-----:R-:W-:Y:S02]  /*3f490*/  @!P0 IMAD.MOV.U32 R2, RZ, RZ, R15 ;  /* 0x000000ffff028224 */ /* 0x001fe400078e000f */
[----:B------:R-:W2:Y:S01]  /*3f4a0*/  LDL R15, [R1+0x1540] ;  /* 0x00154000010f7983 */ /* 0x000ea20000100800 */
[----:B---3--:R-:W-:-:S03]  /*3f4b0*/  @!P0 IMAD.MOV.U32 R3, RZ, RZ, R26 ;  /* 0x000000ffff038224 */ /* 0x008fc600078e001a */
[----:B------:R-:W3:Y:S04]  /*3f4c0*/  LDL R26, [R1+0x153c] ;  /* 0x00153c00011a7983 */ /* 0x000ee80000100800 */
[----:B------:R0:W3:Y:S02]  /*3f4d0*/  @!P0 LDG.E.U8 R249, desc[UR6][R2.64] ;  /* 0x0000000602f98981 */ /* 0x0000e4000c1e1100 */
[----:B0-----:R-:W-:Y:S02]  /*3f4e0*/  @!P0 IMAD.MOV.U32 R2, RZ, RZ, R13 ;  /* 0x000000ffff028224 */ /* 0x001fe400078e000d */
[----:B------:R-:W-:Y:S01]  /*3f4f0*/  @!P0 IMAD.MOV.U32 R3, RZ, RZ, R14 ;  /* 0x000000ffff038224 */ /* 0x000fe200078e000e */
[----:B------:R-:W3:Y:S04]  /*3f500*/  LDL R13, [R1+0x1500] ;  /* 0x00150000010d7983 */ /* 0x000ee80000100800 */
[----:B------:R0:W3:Y:S04]  /*3f510*/  @!P0 LDG.E.U8 R248, desc[UR6][R2.64] ;  /* 0x0000000602f88981 */ /* 0x0000e8000c1e1100 */
[----:B------:R-:W3:Y:S01]  /*3f520*/  LDL R14, [R1+0x14fc] ;  /* 0x0014fc00010e7983 */ /* 0x000ee20000100800 */
[----:B0-----:R-:W-:-:S02]  /*3f530*/  @!P0 IMAD.MOV.U32 R2, RZ, RZ, R11 ;  /* 0x000000ffff028224 */ /* 0x001fc400078e000b */
[----:B------:R-:W-:Y:S01]  /*3f540*/  @!P0 IMAD.MOV.U32 R3, RZ, RZ, R12 ;  /* 0x000000ffff038224 */ /* 0x000fe200078e000c */
[----:B------:R-:W3:Y:S04]  /*3f550*/  LDL R11, [R1+0x14c0] ;  /* 0x0014c000010b7983 */ /* 0x000ee80000100800 */
[----:B------:R0:W3:Y:S04]  /*3f560*/  @!P0 LDG.E.U8 R247, desc[UR6][R2.64] ;  /* 0x0000000602f78981 */ /* 0x0000e8000c1e1100 */
[----:B------:R-:W3:Y:S01]  /*3f570*/  LDL R12, [R1+0x14bc] ;  /* 0x0014bc00010c7983 */ /* 0x000ee20000100800 */
[----:B0-----:R-:W-:-:S02]  /*3f580*/  @!P0 IMAD.MOV.U32 R2, RZ, RZ, R4 ;  /* 0x000000ffff028224 */ /* 0x001fc400078e0004 */
[----:B------:R-:W-:Y:S01]  /*3f590*/  @!P0 IMAD.MOV.U32 R3, RZ, RZ, R5 ;  /* 0x000000ffff038224 */ /* 0x000fe200078e0005 */
[----:B------:R-:W3:Y:S04]  /*3f5a0*/  LDL R4, [R1+0x1580] ;  /* 0x0015800001047983 */ /* 0x000ee80000100800 */
[----:B------:R-:W3:Y:S04]  /*3f5b0*/  LDL R5, [R1+0x157c] ;  /* 0x00157c0001057983 */ /* 0x000ee80000100800 */
[----:B------:R4:W3:Y:S02]  /*3f5c0*/  @!P0 LDG.E.U8 R246, desc[UR6][R2.64] ;  /* 0x0000000602f68981 */ /* 0x0008e4000c1e1100 */
[----:B----4-:R-:W-:-:S02]  /*3f5d0*/  @!P0 IMAD.MOV.U32 R3, RZ, RZ, R10 ;  /* 0x000000ffff038224 */ /* 0x010fc400078e000a */
        /* <DEDUP_REMOVED lines=9> */
[----:B---3--:R-:W-:-:S02]  /*3f670*/  @!P0 IMAD.MOV.U32 R2, RZ, RZ, R4 ;  /* 0x000000ffff028224 */ /* 0x008fc400078e0004 */
[----:B------:R-:W3:Y:S01]  /*3f680*/  LDL R4, [R1+0x1400] ;  /* 0x0014000001047983 */ /* 0x000ee20000100800 */
[----:B------:R-:W-:-:S03]  /*3f690*/  @!P0 IMAD.MOV.U32 R3, RZ, RZ, R5 ;  /* 0x000000ffff038224 */ /* 0x000fc600078e0005 */
[----:B------:R-:W3:Y:S04]  /*3f6a0*/  LDL R5, [R1+0x13fc] ;  /* 0x0013fc0001057983 */ /* 0x000ee80000100800 */
[----:B------:R0:W3:Y:S02]  /*3f6b0*/  @!P0 LDG.E.U8 R243, desc[UR6][R2.64] ;  /* 0x0000000602f38981 */ /* 0x0000e4000c1e1100 */
[----:B0-----:R-:W-:Y:S02]  /*3f6c0*/  @!P0 IMAD.MOV.U32 R3, RZ, RZ, R26 ;  /* 0x000000ffff038224 */ /* 0x001fe400078e001a */
[----:B------:R-:W3:Y:S01]  /*3f6d0*/  LDL R26, [R1+0x13c0] ;  /* 0x0013c000011a7983 */ /* 0x000ee20000100800 */
[----:B------:R-:W-:-:S05]  /*3f6e0*/  @!P0 IMAD.MOV.U32 R2, RZ, RZ, R15 ;  /* 0x000000ffff028224 */ /* 0x000fca00078e000f */
[----:B------:R0:W3:Y:S01]  /*3f6f0*/  @!P0 LDG.E.U8 R242, desc[UR6][R2.64] ;  /* 0x0000000602f28981 */ /* 0x0000e2000c1e1100 */
[----:B------:R-:W-:Y:S01]  /*3f700*/  PRMT R240, RZ, 0x7610, R240 ;  /* 0x00007610fff07816 */ /* 0x000fe200000000f0 */
[----:B0-----:R-:W-:Y:S02]  /*3f710*/  @!P0 IMAD.MOV.U32 R2, RZ, RZ, R13 ;  /* 0x000000ffff028224 */ /* 0x001fe400078e000d */
[----:B------:R-:W-:-:S05]  /*3f720*/  @!P0 IMAD.MOV.U32 R3, RZ, RZ, R14 ;  /* 0x000000ffff038224 */ /* 0x000fca00078e000e */
[----:B------:R0:W3:Y:S01]  /*3f730*/  @!P0 LDG.E.U8 R241, desc[UR6][R2.64] ;  /* 0x0000000602f18981 */ /* 0x0000e2000c1e1100 */
[----:B------:R-:W-:Y:S01]  /*3f740*/  PRMT R239, RZ, 0x7610, R239 ;  /* 0x00007610ffef7816 */ /* 0x000fe200000000ef */
[----:B0-----:R-:W-:Y:S02]  /*3f750*/  @!P0 IMAD.MOV.U32 R2, RZ, RZ, R11 ;  /* 0x000000ffff028224 */ /* 0x001fe400078e000b */
[----:B------:R-:W-:-:S05]  /*3f760*/  @!P0 IMAD.MOV.U32 R3, RZ, RZ, R12 ;  /* 0x000000ffff038224 */ /* 0x000fca00078e000c */
[----:B------:R4:W3:Y:S01]  /*3f770*/  @!P0 LDG.E.U8 R240, desc[UR6][R2.64] ;  /* 0x0000000602f08981 */ /* 0x0008e2000c1e1100 */
[----:B------:R-:W-:Y:S01]  /*3f780*/  PRMT R238, RZ, 0x7610, R238 ;  /* 0x00007610ffee7816 */ /* 0x000fe200000000ee */
[----:B----4-:R-:W-:Y:S01]  /*3f790*/  @!P0 IMAD.MOV.U32 R3, RZ, RZ, R10 ;  /* 0x000000ffff038224 */ /* 0x010fe200078e000a */
[----:B------:R-:W-:Y:S01]  /*3f7a0*/  PRMT R237, RZ, 0x7610, R237 ;  /* 0x00007610ffed7816 */ /* 0x000fe200000000ed */
[----:B------:R-:W4:Y:S01]  /*3f7b0*/  LDL R10, [R1+0x133c] ;  /* 0x00133c00010a7983 */ /* 0x000f220000100800 */
[----:B--2---:R-:W-:-:S03]  /*3f7c0*/  @!P0 IMAD.MOV.U32 R2, RZ, RZ, R9 ;  /* 0x000000ffff028224 */ /* 0x004fc600078e0009 */
[----:B------:R-:W2:Y:S04]  /*3f7d0*/  LDL R9, [R1+0x1340] ;  /* 0x0013400001097983 */ /* 0x000ea80000100800 */
[----:B------:R0:W4:Y:S02]  /*3f7e0*/  @!P0 LDG.E.U8 R239, desc[UR6][R2.64] ;  /* 0x0000000602ef8981 */ /* 0x000124000c1e1100 */
[----:B0-----:R-:W-:Y:S02]  /*3f7f0*/  @!P0 IMAD.MOV.U32 R2, RZ, RZ, R6 ;  /* 0x000000ffff028224 */ /* 0x001fe400078e0006 */
[----:B------:R-:W-:-:S05]  /*3f800*/  @!P0 IMAD.MOV.U32 R3, RZ, RZ, R7 ;  /* 0x000000ffff038224 */ /* 0x000fca00078e0007 */
[----:B------:R3:W4:Y:S02]  /*3f810*/  @!P0 LDG.E.U8 R238, desc[UR6][R2.64] ;  /* 0x0000000602ee8981 */ /* 0x000724000c1e1100 */
[----:B---3--:R-:W-:Y:S02]  /*3f820*/  @!P0 IMAD.MOV.U32 R2, RZ, RZ, R4 ;  /* 0x000000ffff028224 */ /* 0x008fe400078e0004 */
[----:B------:R-:W-:Y:S01]  /*3f830*/  @!P0 IMAD.MOV.U32 R3, RZ, RZ, R5 ;  /* 0x000000ffff038224 */ /* 0x000fe200078e0005 */
[----:B------:R-:W-:Y:S02]  /*3f840*/  LOP3.LUT R5, R182, 0xffff, RZ, 0xc0, !PT ;  /* 0x0000ffffb6057812 */ /* 0x000fe400078ec0ff */
[----:B------:R-:W-:Y:S02]  /*3f850*/  LOP3.LUT R4, R183, 0xffff, RZ, 0xc0, !PT ;  /* 0x0000ffffb7047812 */ /* 0x000fe400078ec0ff */
[----:B------:R0:W3:Y:S02]  /*3f860*/  @!P0 LDG.E.U8 R237, desc[UR6][R2.64] ;  /* 0x0000000602ed8981 */ /* 0x0000e4000c1e1100 */
[----:B------:R-:W-:-:S02]  /*3f870*/  PRMT R15, R5, 0x3340, R4 ;  /* 0x00003340050f7816 */ /* 0x000fc40000000004 */
[----:B------:R-:W-:Y:S02]  /*3f880*/  LOP3.LUT R5, R181, 0xffff, RZ, 0xc0, !PT ;  /* 0x0000ffffb5057812 */ /* 0x000fe400078ec0ff */
[----:B0-----:R-:W-:Y:S02]  /*3f890*/  LOP3.LUT R3, R184, 0xffff, RZ, 0xc0, !PT ;  /* 0x0000ffffb8037812 */ /* 0x001fe400078ec0ff */
[----:B------:R-:W-:Y:S02]  /*3f8a0*/  LOP3.LUT R2, R180, 0xffff, RZ, 0xc0, !PT ;  /* 0x0000ffffb4027812 */ /* 0x000fe400078ec0ff */
[----:B------:R-:W-:Y:S02]  /*3f8b0*/  LOP3.LUT R4, R177, 0xffff, RZ, 0xc0, !PT ;  /* 0x0000ffffb1047812 */ /* 0x000fe400078ec0ff */
[----:B------:R-:W-:Y:S02]  /*3f8c0*/  PRMT R14, R3, 0x3340, R2 ;  /* 0x00003340030e7816 */ /* 0x000fe40000000002 */
[----:B------:R-:W-:-:S02]  /*3f8d0*/  LOP3.LUT R3, R178, 0xffff, RZ, 0xc0, !PT ;  /* 0x0000ffffb2037812 */ /* 0x000fc400078ec0ff */
[----:B------:R-:W-:Y:S02]  /*3f8e0*/  LOP3.LUT R2, R179, 0xffff, RZ, 0xc0, !PT ;  /* 0x0000ffffb3027812 */ /* 0x000fe400078ec0ff */
[----:B------:R-:W-:Y:S02]  /*3f8f0*/  PRMT R13, R5, 0x3340, R4 ;  /* 0x00003340050d7816 */ /* 0x000fe40000000004 */
[----:B------:R-:W-:Y:S02]  /*3f900*/  PRMT R12, R3, 0x3340, R2 ;  /* 0x00003340030c7816 */ /* 0x000fe40000000002 */
[----:B------:R-:W-:Y:S02]  /*3f910*/  LOP3.LUT R5, R175, 0xffff, RZ, 0xc0, !PT ;  /* 0x0000ffffaf057812 */ /* 0x000fe400078ec0ff */
[----:B------:R-:W-:Y:S02]  /*3f920*/  LOP3.LUT R4, R176, 0xffff, RZ, 0xc0, !PT ;  /* 0x0000ffffb0047812 */ /* 0x000fe400078ec0ff */
        /* <DEDUP_REMOVED lines=10> */
[----:B------:R-:W-:Y:S02]  /*3f9d0*/  PRMT R4, R15, 0x5410, R14 ;  /* 0x000054100f047816 */ /* 0x000fe4000000000e */
[----:B------:R-:W-:Y:S01]  /*3f9e0*/  PRMT R7, R7, 0x5410, R2 ;  /* 0x0000541007077816 */ /* 0x000fe20000000002 */
[----:B------:R-:W-:Y:S01]  /*3f9f0*/  @!P0 IMAD.MOV.U32 R2, RZ, RZ, R26 ;  /* 0x000000ffff028224 */ /* 0x000fe200078e001a */
[----:B------:R-:W3:Y:S04]  /*3fa00*/  LDL R15, [R1+0x1300] ;  /* 0x00130000010f7983 */ /* 0x000ee80000100800 */
[----:B------:R-:W3:Y:S01]  /*3fa10*/  LDL R26, [R1+0x12fc] ;  /* 0x0012fc00011a7983 */ /* 0x000ee20000100800 */
[----:B------:R-:W-:-:S03]  /*3fa20*/  PRMT R5, R13, 0x5410, R12 ;  /* 0x000054100d057816 */ /* 0x000fc6000000000c */
[----:B------:R-:W3:Y:S04]  /*3fa30*/  LDL R14, [R1+0x12bc] ;  /* 0x0012bc00010e7983 */ /* 0x000ee80000100800 */
[----:B------:R-:W3:Y:S01]  /*3fa40*/  LDL R13, [R1+0x12c0] ;  /* 0x0012c000010d7983 */ /* 0x000ee20000100800 */
[----:B------:R-:W-:-:S03]  /*3fa50*/  PRMT R6, R11, 0x5410, R6 ;  /* 0x000054100b067816 */ /* 0x000fc60000000006 */
[----:B------:R-:W3:Y:S04]  /*3fa60*/  LDL R12, [R1+0x127c] ;  /* 0x00127c00010c7983 */ /* 0x000ee80000100800 */
[----:B------:R-:W3:Y:S04]  /*3fa70*/  LDL R11, [R1+0x1280] ;  /* 0x00128000010b7983 */ /* 0x000ee80000100800 */
[----:B------:R0:W-:Y:S04]  /*3fa80*/  STS.128 [R38+UR4+0x10000], R4 ;  /* 0x0100000426007988 */ /* 0x0001e80008000c04 */
[----:B0-----:R-:W3:Y:S04]  /*3fa90*/  LDL R5, [R1+0x123c] ;  /* 0x00123c0001057983 */ /* 0x001ee80000100800 */
[----:B------:R-:W3:Y:S01]  /*3faa0*/  LDL R4, [R1+0x1240] ;  /* 0x0012400001047983 */ /* 0x000ee20000100800 */
[----:B------:R-:W-:Y:S01]  /*3fab0*/  PRMT R236, RZ, 0x7610, R236 ;  /* 0x00007610ffec7816 */ /* 0x000fe200000000ec */
[----:B------:R-:W-:Y:S01]  /*3fac0*/  @!P0 IMAD.MOV.U32 R3, RZ, RZ, R39 ;  /* 0x000000ffff038224 */ /* 0x000fe200078e0027 */
[----:B------:R-:W-:Y:S01]  /*3fad0*/  PRMT R235, RZ, 0x7610, R235 ;  /* 0x00007610ffeb7816 */ /* 0x000fe200000000eb */
[----:B------:R-:W3:Y:S04]  /*3fae0*/  LDL R7, [R1+0x11bc] ;  /* 0x0011bc0001077983 */ /* 0x000ee80000100800 */
[----:B------:R0:W3:Y:S01]  /*3faf0*/  @!P0 LDG.E.U8 R236, desc[UR6][R2.64] ;  /* 0x0000000602ec8981 */ /* 0x0000e2000c1e1100 */
[----:B------:R-:W-:-:S02]  /*3fb00*/  PRMT R234, RZ, 0x7610, R234 ;  /* 0x00007610ffea7816 */ /* 0x000fc400000000ea */
[----:B------:R-:W-:Y:S01]  /*3fb10*/  PRMT R233, RZ, 0x7610, R233 ;  /* 0x00007610ffe97816 */ /* 0x000fe200000000e9 */
[----:B------:R-:W3:Y:S01]  /*3fb20*/  LDL R6, [R1+0x11c0] ;  /* 0x0011c00001067983 */ /* 0x000ee20000100800 */
[----:B------:R-:W-:Y:S02]  /*3fb30*/  PRMT R232, RZ, 0x7610, R232 ;  /* 0x00007610ffe87816 */ /* 0x000fe400000000e8 */
        /* <DEDUP_REMOVED lines=13> */
[----:B--2---:R-:W-:Y:S02]  /*3fc10*/  @!P0 IMAD.MOV.U32 R2, RZ, RZ, R9 ;  /* 0x000000ffff028224 */ /* 0x004fe400078e0009 */
[----:B----4-:R-:W-:Y:S01]  /*3fc20*/  @!P0 IMAD.MOV.U32 R3, RZ, RZ, R10 ;  /* 0x000000ffff038224 */ /* 0x010fe200078e000a */
[----:B------:R-:W2:Y:S04]  /*3fc30*/  LDL R9, [R1+0x1200] ;  /* 0x0012000001097983 */ /* 0x000ea80000100800 */
[----:B------:R3:W4:Y:S04]  /*3fc40*/  @!P0 LDG.E.U8 R234, desc[UR6][R2.64] ;  /* 0x0000000602ea8981 */ /* 0x000728000c1e1100 */
[----:B------:R-:W4:Y:S01]  /*3fc50*/  LDL R10, [R1+0x11fc] ;  /* 0x0011fc00010a7983 */ /* 0x000f220000100800 */
[----:B---3--:R-:W-:-:S03]  /*3fc60*/  @!P0 IMAD.MOV.U32 R2, RZ, RZ, R15 ;  /* 0x000000ffff028224 */ /* 0x008fc600078e000f */
[----:B------:R-:W3:Y:S01]  /*3fc70*/  LDL R15, [R1+0x1140] ;  /* 0x00114000010f7983 */ /* 0x000ee20000100800 */
[----:B------:R-:W-:-:S03]  /*3fc80*/  @!P0 IMAD.MOV.U32 R3, RZ, RZ, R26 ;  /* 0x000000ffff038224 */ /* 0x000fc600078e001a */
        /* <DEDUP_REMOVED lines=17> */
[----:B--2---:R-:W-:-:S02]  /*3fda0*/  @!P0 IMAD.MOV.U32 R2, RZ, RZ, R9 ;  /* 0x000000ffff028224 */ /* 0x004fc400078e0009 */
[----:B------:R-:W2:Y:S01]  /*3fdb0*/  LDL R9, [R1+0xc68] ;  /* 0x000c680001097983 */ /* 0x000ea20000100800 */
[----:B----4-:R-:W-:-:S03]  /*3fdc0*/  @!P0 IMAD.MOV.U32 R3, RZ, RZ, R10 ;  /* 0x000000ffff038224 */ /* 0x010fc600078e000a */
[----:B------:R-:W4:Y:S04]  /*3fdd0*/  LDL R10, [R1+0xc64] ;  /* 0x000c6400010a7983 */ /* 0x000f280000100800 */
[----:B------:R0:W4:Y:S02]  /*3fde0*/  @!P0 LDG.E.U8 R229, desc[UR6][R2.64] ;  /* 0x0000000602e58981 */ /* 0x000124000c1e1100 */
[----:B0-----:R-:W-:Y:S02]  /*3fdf0*/  @!P0 IMAD.MOV.U32 R2, RZ, RZ, R6 ;  /* 0x000000ffff028224 */ /* 0x001fe400078e0006 */
[----:B------:R-:W-:Y:S01]  /*3fe00*/  @!P0 IMAD.MOV.U32 R3, RZ, RZ, R7 ;  /* 0x000000ffff038224 */ /* 0x000fe200078e0007 */
[----:B------:R-:W4:Y:S04]  /*3fe10*/  LDL R6, [R1+0xc28] ;  /* 0x000c280001067983 */ /* 0x000f280000100800 */
[----:B------:R-:W4:Y:S04]  /*3fe20*/  LDL R7, [R1+0xc24] ;  /* 0x000c240001077983 */ /* 0x000f280000100800 */
[----:B------:R3:W4:Y:S02]  /*3fe30*/  @!P0 LDG.E.U8 R228, desc[UR6][R2.64] ;  /* 0x0000000602e48981 */ /* 0x000724000c1e1100 */
[----:B---3--:R-:W-:-:S02]  /*3fe40*/  @!P0 IMAD.MOV.U32 R2, RZ, RZ, R4 ;  /* 0x000000ffff028224 */ /* 0x008fc400078e0004 */
[----:B------:R-:W3:Y:S01]  /*3fe50*/  LDL R4, [R1+0xbe8] ;  /* 0x000be80001047983 */ /* 0x000ee20000100800 */
[----:B------:R-:W-:-:S03]  /*3fe60*/  @!P0 IMAD.MOV.U32 R3, RZ, RZ, R5 ;  /* 0x000000ffff038224 */ /* 0x000fc600078e0005 */
[----:B------:R-:W3:Y:S04]  /*3fe70*/  LDL R5, [R1+0xbe4] ;  /* 0x000be40001057983 */ /* 0x000ee80000100800 */
[----:B------:R0:W3:Y:S01]  /*3fe80*/  @!P0 LDG.E.U8 R227, desc[UR6][R2.64] ;  /* 0x0000000602e38981 */ /* 0x0000e2000c1e1100 */
[----:B------:R-:W-:Y:S01]  /*3fe90*/  PRMT R225, RZ, 0x7610, R225 ;  /* 0x00007610ffe17816 */ /* 0x000fe200000000e1 */
[----:B0-----:R-:W-:Y:S02]  /*3fea0*/  @!P0 IMAD.MOV.U32 R2, RZ, RZ, R15 ;  /* 0x000000ffff028224 */ /* 0x001fe400078e000f */
[----:B------:R-:W-:Y:S01]  /*3feb0*/  @!P0 IMAD.MOV.U32 R3, RZ, RZ, R26 ;  /* 0x000000ffff038224 */ /* 0x000fe200078e001a */
[----:B------:R-:W-:Y:S01]  /*3fec0*/  PRMT R224, RZ, 0x7610, R224 ;  /* 0x00007610ffe07816 */ /* 0x000fe200000000e0 */
[----:B------:R-:W3:Y:S04]  /*3fed0*/  LDL R26, [R1+0xb68] ;  /* 0x000b6800011a7983 */ /* 0x000ee80000100800 */
[----:B------:R0:W3:Y:S02]  /*3fee0*/  @!P0 LDG.E.U8 R226, desc[UR6][R2.64] ;  /* 0x0000000602e28981 */ /* 0x0000e4000c1e1100 */
[----:B0-----:R-:W-:-:S02]  /*3fef0*/  @!P0 IMAD.MOV.U32 R2, RZ, RZ, R13 ;  /* 0x000000ffff028224 */ /* 0x001fc400078e000d */
[----:B------:R-:W-:-:S05]  /*3ff00*/  @!P0 IMAD.MOV.U32 R3, RZ, RZ, R14 ;  /* 0x000000ffff038224 */ /* 0x000fca00078e000e */
[----:B------:R0:W3:Y:S01]  /*3ff10*/  @!P0 LDG.E.U8 R225, desc[UR6][R2.64] ;  /* 0x0000000602e18981 */ /* 0x0000e2000c1e1100 */
[----:B------:R-:W-:Y:S01]  /*3ff20*/  PRMT R223, RZ, 0x7610, R223 ;  /* 0x00007610ffdf7816 */ /* 0x000fe200000000df */
[----:B0-----:R-:W-:Y:S02]  /*3ff30*/  @!P0 IMAD.MOV.U32 R2, RZ, RZ, R11 ;  /* 0x000000ffff028224 */ /* 0x001fe400078e000b */
[----:B------:R-:W-:-:S05]  /*3ff40*/  @!P0 IMAD.MOV.U32 R3, RZ, RZ, R12 ;  /* 0x000000ffff038224 */ /* 0x000fca00078e000c */
[----:B------:R2:W3:Y:S01]  /*3ff50*/  @!P0 LDG.E.U8 R224, desc[UR6][R2.64] ;  /* 0x0000000602e08981 */ /* 0x0004e2000c1e1100 */
[----:B------:R-:W-:Y:S01]  /*3ff60*/  PRMT R222, RZ, 0x7610, R222 ;  /* 0x00007610ffde7816 */ /* 0x000fe200000000de */
[----:B--2---:R-:W-:Y:S02]  /*3ff70*/  @!P0 IMAD.MOV.U32 R2, RZ, RZ, R9 ;  /* 0x000000ffff028224 */ /* 0x004fe400078e0009 */
[----:B----4-:R-:W-:Y:S01]  /*3ff80*/  @!P0 IMAD.MOV.U32 R3, RZ, RZ, R10 ;  /* 0x000000ffff038224 */ /* 0x010fe200078e000a */
[----:B------:R-:W-:Y:S01]  /*3ff90*/  PRMT R221, RZ, 0x7610, R221 ;  /* 0x00007610ffdd7816 */ /* 0x000fe200000000dd */
[----:B------:R-:W2:Y:S04]  /*3ffa0*/  LDL R10, [R1+0xb24] ;  /* 0x000b2400010a7983 */ /* 0x000ea80000100800 */
[----:B------:R0:W4:Y:S04]  /*3ffb0*/  @!P0 LDG.E.U8 R223, desc[UR6][R2.64] ;  /* 0x0000000602df8981 */ /* 0x000128000c1e1100 */
[----:B------:R-:W4:Y:S01]  /*3ffc0*/  LDL R9, [R1+0xb28] ;  /* 0x000b280001097983 */ /* 0x000f220000100800 */
[----:B0-----:R-:W-:-:S02]  /*3ffd0*/  @!P0 IMAD.MOV.U32 R2, RZ, RZ, R6 ;  /* 0x000000ffff028224 */ /* 0x001fc400078e0006 */
        /* <DEDUP_REMOVED lines=31> */
[----:B------:R-:W3:Y:S01]  /*401d0*/  LDL R15, [R1+0xae4] ;  /* 0x000ae400010f7983 */ /* 0x000ee20000100800 */
[----:B------:R-:W-:-:S02]  /*401e0*/  PRMT R6, R11, 0x5410, R6 ;  /* 0x000054100b067816 */ /* 0x000fc40000000006 */
[----:B------:R-:W-:Y:S01]  /*401f0*/  PRMT R7, R7, 0x5410, R2 ;  /* 0x0000541007077816 */ /* 0x000fe20000000002 */
[----:B------:R-:W3:Y:S04]  /*40200*/  LDL R14, [R1+0xae8] ;  /* 0x000ae800010e7983 */ /* 0x000ee80000100800 */
[----:B------:R0:W-:Y:S01]  /*40210*/  STS.128 [R36+UR4+0x10000], R4 ;  /* 0x0100000424007988 */ /* 0x0001e20008000c04 */
[----:B------:R-:W-:Y:S01]  /*40220*/  PRMT R220, RZ, 0x7610, R220 ;  /* 0x00007610ffdc7816 */ /* 0x000fe200000000dc */
[----:B------:R-:W-:Y:S01]  /*40230*/  @!P0 IMAD.MOV.U32 R3, RZ, RZ, R39 ;  /* 0x000000ffff038224 */ /* 0x000fe200078e0027 */
[----:B------:R-:W-:Y:S01]  /*40240*/  PRMT R219, RZ, 0x7610, R219 ;  /* 0x00007610ffdb7816 */ /* 0x000fe200000000db */
[----:B------:R-:W3:Y:S04]  /*40250*/  LDL R13, [R1+0xa64] ;  /* 0x000a6400010d7983 */ /* 0x000ee80000100800 */
[----:B------:R-:W3:Y:S04]  /*40260*/  LDL R12, [R1+0xa68] ;  /* 0x000a6800010c7983 */ /* 0x000ee80000100800 */
[----:B------:R-:W3:Y:S04]  /*40270*/  LDL R11, [R1+0xa24] ;  /* 0x000a2400010b7983 */ /* 0x000ee80000100800 */
[----:B0-----:R-:W3:Y:S04]  /*40280*/  LDL R5, [R1+0xaa4] ;  /* 0x000aa40001057983 */ /* 0x001ee80000100800 */
[----:B------:R-:W3:Y:S01]  /*40290*/  LDL R4, [R1+0xaa8] ;  /* 0x000aa80001047983 */ /* 0x000ee20000100800 */
[----:B------:R-:W-:Y:S01]  /*402a0*/  @!P0 IMAD.MOV.U32 R2, RZ, RZ, R38 ;  /* 0x000000ffff028224 */ /* 0x000fe200078e0026 */
[----:B------:R-:W-:-:S02]  /*402b0*/  PRMT R218, RZ, 0x7610, R218 ;  /* 0x00007610ffda7816 */ /* 0x000fc400000000da */
[----:B------:R-:W3:Y:S04]  /*402c0*/  LDL R7, [R1+0x9e8] ;  /* 0x0009e80001077983 */ /* 0x000ee80000100800 */
[----:B------:R0:W3:Y:S02]  /*402d0*/  @!P0 LDG.E.U8 R220, desc[UR6][R2.64] ;  /* 0x0000000602dc8981 */ /* 0x0000e4000c1e1100 */
[----:B0-----:R-:W-:Y:S02]  /*402e0*/  @!P0 IMAD.MOV.U32 R2, RZ, RZ, R26 ;  /* 0x000000ffff028224 */ /* 0x001fe400078e001a */
[----:B------:R-:W-:-:S05]  /*402f0*/  @!P0 IMAD.MOV.U32 R3, RZ, RZ, R28 ;  /* 0x000000ffff038224 */ /* 0x000fca00078e001c */
[----:B------:R2:W3:Y:S02]  /*40300*/  @!P0 LDG.E.U8 R219, desc[UR6][R2.64] ;  /* 0x0000000602db8981 */ /* 0x0004e4000c1e1100 */
[----:B--2---:R-:W-:Y:S02]  /*40310*/  @!P0 IMAD.MOV.U32 R3, RZ, RZ, R10 ;  /* 0x000000ffff038224 */ /* 0x004fe400078e000a */
[----:B------:R-:W2:Y:S01]  /*40320*/  LDL R10, [R1+0xa28] ;  /* 0x000a2800010a7983 */ /* 0x000ea20000100800 */
[----:B----4-:R-:W-:-:S03]  /*40330*/  @!P0 IMAD.MOV.U32 R2, RZ, RZ, R9 ;  /* 0x000000ffff028224 */ /* 0x010fc600078e0009 */
[----:B------:R-:W4:Y:S01]  /*40340*/  LDL R9, [R1+0x9e4] ;  /* 0x0009e40001097983 */ /* 0x000f220000100800 */
[----:B------:R-:W-:-:S03]  /*40350*/  PRMT R217, RZ, 0x7610, R217 ;  /* 0x00007610ffd97816 */ /* 0x000fc600000000d9 */
[----:B------:R3:W4:Y:S04]  /*40360*/  @!P0 LDG.E.U8 R218, desc[UR6][R2.64] ;  /* 0x0000000602da8981 */ /* 0x000728000c1e1100 */
[----:B------:R-:W4:Y:S04]  /*40370*/  LDL.LU R28, [R1+0x9a4] ;  /* 0x0009a400011c7983 */ /* 0x000f280000300800 */
[----:B------:R-:W4:Y:S01]  /*40380*/  LDL R6, [R1+0x9a8] ;  /* 0x0009a80001067983 */ /* 0x000f220000100800 */
[----:B---3--:R-:W-:Y:S02]  /*40390*/  @!P0 IMAD.MOV.U32 R3, RZ, RZ, R15 ;  /* 0x000000ffff038224 */ /* 0x008fe400078e000f */
[----:B------:R-:W-:-:S05]  /*403a0*/  @!P0 IMAD.MOV.U32 R2, RZ, RZ, R14 ;  /* 0x000000ffff028224 */ /* 0x000fca00078e000e */
[----:B------:R0:W3:Y:S02]  /*403b0*/  @!P0 LDG.E.U8 R217, desc[UR6][R2.64] ;  /* 0x0000000602d98981 */ /* 0x0000e4000c1e1100 */
[----:B0-----:R-:W-:Y:S02]  /*403c0*/  @!P0 IMAD.MOV.U32 R3, RZ, RZ, R5 ;  /* 0x000000ffff038224 */ /* 0x001fe400078e0005 */
[----:B------:R-:W3:Y:S01]  /*403d0*/  LDL R5, [R1+0x1120] ;  /* 0x0011200001057983 */ /* 0x000ee20000100800 */
[----:B------:R-:W-:-:S03]  /*403e0*/  @!P0 IMAD.MOV.U32 R2, RZ, RZ, R4 ;  /* 0x000000ffff028224 */ /* 0x000fc600078e0004 */
[----:B------:R-:W3:Y:S01]  /*403f0*/  LDL R4, [R1+0x1d24] ;  /* 0x001d240001047983 */ /* 0x000ee20000100800 */
[----:B------:R-:W-:Y:S02]  /*40400*/  PRMT R216, RZ, 0x7610, R216 ;  /* 0x00007610ffd87816 */ /* 0x000fe400000000d8 */
[----:B------:R-:W-:Y:S01]  /*40410*/  PRMT R215, RZ, 0x7610, R215 ;  /* 0x00007610ffd77816 */ /* 0x000fe200000000d7 */
[----:B------:R-:W3:Y:S04]  /*40420*/  LDL.LU R14, [R1+0x670] ;  /* 0x00067000010e7983 */ /* 0x000ee80000300800 */
[----:B------:R0:W3:Y:S01]  /*40430*/  @!P0 LDG.E.U8 R216, desc[UR6][R2.64] ;  /* 0x0000000602d88981 */ /* 0x0000e2000c1e1100 */
[----:B------:R-:W-:Y:S01]  /*40440*/  PRMT R214, RZ, 0x7610, R214 ;  /* 0x00007610ffd67816 */ /* 0x000fe200000000d6 */
[----:B0-----:R-:W-:-:S02]  /*40450*/  @!P0 IMAD.MOV.U32 R2, RZ, RZ, R12 ;  /* 0x000000ffff028224 */ /* 0x001fc400078e000c */
[----:B------:R-:W-:-:S05]  /*40460*/  @!P0 IMAD.MOV.U32 R3, RZ, RZ, R13 ;  /* 0x000000ffff038224 */ /* 0x000fca00078e000d */
[----:B------:R2:W3:Y:S01]  /*40470*/  @!P0 LDG.E.U8 R215, desc[UR6][R2.64] ;  /* 0x0000000602d78981 */ /* 0x0004e2000c1e1100 */
[----:B------:R-:W-:Y:S01]  /*40480*/  PRMT R213, RZ, 0x7610, R213 ;  /* 0x00007610ffd57816 */ /* 0x000fe200000000d5 */
[----:B--2---:R-:W-:Y:S02]  /*40490*/  @!P0 IMAD.MOV.U32 R2, RZ, RZ, R10 ;  /* 0x000000ffff028224 */ /* 0x004fe400078e000a */
[----:B------:R-:W-:-:S05]  /*404a0*/  @!P0 IMAD.MOV.U32 R3, RZ, RZ, R11 ;  /* 0x000000ffff038224 */ /* 0x000fca00078e000b */
[----:B------:R0:W2:Y:S01]  /*404b0*/  @!P0 LDG.E.U8 R214, desc[UR6][R2.64] ;  /* 0x0000000602d68981 */ /* 0x0000a2000c1e1100 */
[----:B------:R-:W-:Y:S01]  /*404c0*/  PRMT R212, RZ, 0x7610, R212 ;  /* 0x00007610ffd47816 */ /* 0x000fe200000000d4 */
[----:B0-----:R-:W-:Y:S02]  /*404d0*/  @!P0 IMAD.MOV.U32 R2, RZ, RZ, R7 ;  /* 0x000000ffff028224 */ /* 0x001fe400078e0007 */
[----:B----4-:R-:W-:Y:S01]  /*404e0*/  @!P0 IMAD.MOV.U32 R3, RZ, RZ, R9 ;  /* 0x000000ffff038224 */ /* 0x010fe200078e0009 */
[----:B------:R-:W-:Y:S01]  /*404f0*/  PRMT R211, RZ, 0x7610, R211 ;  /* 0x00007610ffd37816 */ /* 0x000fe200000000d3 */
[----:B------:R-:W4:Y:S04]  /*40500*/  LDL.LU R9, [R1+0x668] ;  /* 0x0006680001097983 */ /* 0x000f280000300800 */
[----:B------:R0:W2:Y:S04]  /*40510*/  @!P0 LDG.E.U8 R213, desc[UR6][R2.64] ;  /* 0x0000000602d58981 */ /* 0x0000a8000c1e1100 */
[----:B------:R-:W4:Y:S04]  /*40520*/  LDL.LU R10, [R1+0x968] ;  /* 0x00096800010a7983 */ /* 0x000f280000300800 */
[----:B------:R-:W2:Y:S01]  /*40530*/  LDL R39, [R1+0x1cf8] ;  /* 0x001cf80001277983 */ /* 0x000ea20000100800 */
[----:B0-----:R-:W-:-:S02]  /*40540*/  @!P0 IMAD.MOV.U32 R2, RZ, RZ, R6 ;  /* 0x000000ffff028224 */ /* 0x001fc400078e0006 */
[----:B------:R-:W-:Y:S01]  /*40550*/  @!P0 IMAD.MOV.U32 R3, RZ, RZ, R28 ;  /* 0x000000ffff038224 */ /* 0x000fe200078e001c */
[----:B------:R-:W4:Y:S04]  /*40560*/  LDL R15, [R1+0x1cb8] ;  /* 0x001cb800010f7983 */ /* 0x000f280000100800 */
[----:B------:R3:W4:Y:S04]  /*40570*/  @!P0 LDG.E.U8 R212, desc[UR6][R2.64] ;  /* 0x0000000602d48981 */ /* 0x000728000c1e1100 */
[----:B------:R-:W4:Y:S04]  /*40580*/  LDL R13, [R1+0x1c74] ;  /* 0x001c7400010d7983 */ /* 0x000f280000100800 */
[----:B------:R-:W4:Y:S04]  /*40590*/  LDL R12, [R1+0x1c78] ;  /* 0x001c7800010c7983 */ /* 0x000f280000100800 */
[----:B------:R-:W4:Y:S04]  /*405a0*/  LDL R11, [R1+0x964] ;  /* 0x00096400010b7983 */ /* 0x000f280000100800 */
[----:B------:R-:W4:Y:S04]  /*405b0*/  LDL R7, [R1+0x1c34] ;  /* 0x001c340001077983 */ /* 0x000f280000100800 */
[----:B------:R-:W4:Y:S01]  /*405c0*/  LDL R6, [R1+0x1c38] ;  /* 0x001c380001067983 */ /* 0x000f220000100800 */
[----:B---3--:R-:W-:-:S03]  /*405d0*/  @!P0 IMAD.MOV.U32 R3, RZ, RZ, R5 ;  /* 0x000000ffff038224 */ /* 0x008fc600078e0005 */
[----:B------:R-:W3:Y:S01]  /*405e0*/  LDL R5, [R1+0x1bf4] ;  /* 0x001bf40001057983 */ /* 0x000ee20000100800 */
[----:B------:R-:W-:-:S03]  /*405f0*/  @!P0 IMAD.MOV.U32 R2, RZ, RZ, R4 ;  /* 0x000000ffff028224 */ /* 0x000fc600078e0004 */
[----:B------:R-:W3:Y:S04]  /*40600*/  LDL R4, [R1+0x1bf8] ;  /* 0x001bf80001047983 */ /* 0x000ee80000100800 */
[----:B------:R-:W3:Y:S04]  /*40610*/  LDL.LU R38, [R1+0x660] ;  /* 0x0006600001267983 */ /* 0x000ee80000300800 */
[----:B------:R-:W3:Y:S04]  /*40620*/  LDL.LU R41, [R1+0x664] ;  /* 0x0006640001297983 */ /* 0x000ee80000300800 */
[----:B------:R-:W3:Y:S04]  /*40630*/  LDL.LU R26, [R1+0x654] ;  /* 0x00065400011a7983 */ /* 0x000ee80000300800 */
[----:B------:R-:W3:Y:S04]  /*40640*/  LDL.LU R36, [R1+0x658] ;  /* 0x0006580001247983 */ /* 0x000ee80000300800 */
[----:B------:R2:W3:Y:S04]  /*40650*/  @!P0 LDG.E.U8 R211, desc[UR6][R2.64] ;  /* 0x0000000602d38981 */ /* 0x0004e8000c1e1100 */
[----:B------:R-:W4:Y:S01]  /*40660*/  LDL R3, [R1+0x1cf4] ;  /* 0x001cf40001037983 */ /* 0x000f220000100800 */
[----:B------:R-:W-:Y:S01]  /*40670*/  PRMT R210, RZ, 0x7610, R210 ;  /* 0x00007610ffd27816 */ /* 0x000fe200000000d2 */
[----:B--2---:R-:W-:-:S02]  /*40680*/  @!P0 IMAD.MOV.U32 R2, RZ, RZ, R39 ;  /* 0x000000ffff028224 */ /* 0x004fc400078e0027 */
[----:B------:R-:W2:Y:S04]  /*40690*/  LDL.LU R39, [R1+0x648] ;  /* 0x0006480001277983 */ /* 0x000ea80000300800 */
[----:B----4-:R0:W4:Y:S04]  /*406a0*/  @!P0 LDG.E.U8 R210, desc[UR6][R2.64] ;  /* 0x0000000602d28981 */ /* 0x010128000c1e1100 */
[----:B------:R-:W3:Y:S01]  /*406b0*/  LDL R3, [R1+0x1cb4] ;  /* 0x001cb40001037983 */ /* 0x000ee20000100800 */
[----:B------:R-:W-:Y:S01]  /*406c0*/  PRMT R209, RZ, 0x7610, R209 ;  /* 0x00007610ffd17816 */ /* 0x000fe200000000d1 */
[----:B0-----:R-:W-:Y:S01]  /*406d0*/  @!P0 IMAD.MOV.U32 R2, RZ, RZ, R15 ;  /* 0x000000ffff028224 */ /* 0x001fe200078e000f */
[----:B------:R-:W-:-:S02]  /*406e0*/  PRMT R208, RZ, 0x7610, R208 ;  /* 0x00007610ffd07816 */ /* 0x000fc400000000d0 */
[----:B------:R-:W-:Y:S02]  /*406f0*/  PRMT R207, RZ, 0x7610, R207 ;  /* 0x00007610ffcf7816 */ /* 0x000fe400000000cf */
[----:B------:R-:W-:Y:S02]  /*40700*/  PRMT R206, RZ, 0x7610, R206 ;  /* 0x00007610ffce7816 */ /* 0x000fe400000000ce */
[----:B------:R-:W-:Y:S01]  /*40710*/  PRMT R205, RZ, 0x7610, R205 ;  /* 0x00007610ffcd7816 */ /* 0x000fe200000000cd */
[----:B---3--:R0:W3:Y:S02]  /*40720*/  @!P0 LDG.E.U8 R209, desc[UR6][R2.64] ;  /* 0x0000000602d18981 */ /* 0x0080e4000c1e1100 */
[----:B0-----:R-:W-:Y:S02]  /*40730*/  @!P0 IMAD.MOV.U32 R2, RZ, RZ, R12 ;  /* 0x000000ffff028224 */ /* 0x001fe400078e000c */
[----:B------:R-:W-:-:S05]  /*40740*/  @!P0 IMAD.MOV.U32 R3, RZ, RZ, R13 ;  /* 0x000000ffff038224 */ /* 0x000fca00078e000d */
[----:B------:R0:W3:Y:S02]  /*40750*/  @!P0 LDG.E.U8 R208, desc[UR6][R2.64] ;  /* 0x0000000602d08981 */ /* 0x0000e4000c1e1100 */
[----:B0-----:R-:W-:Y:S02]  /*40760*/  @!P0 IMAD.MOV.U32 R2, RZ, RZ, R10 ;  /* 0x000000ffff028224 */ /* 0x001fe400078e000a */
[----:B------:R-:W-:-:S05]  /*40770*/  @!P0 IMAD.MOV.U32 R3, RZ, RZ, R11 ;  /* 0x000000ffff038224 */ /* 0x000fca00078e000b */
[----:B------:R0:W4:Y:S02]  /*40780*/  @!P0 LDG.E.U8 R207, desc[UR6][R2.64] ;  /* 0x0000000602cf8981 */ /* 0x000124000c1e1100 */
[----:B0-----:R-:W-:Y:S02]  /*40790*/  @!P0 IMAD.MOV.U32 R2, RZ, RZ, R6 ;  /* 0x000000ffff028224 */ /* 0x001fe400078e0006 */
[----:B------:R-:W-:-:S05]  /*407a0*/  @!P0 IMAD.MOV.U32 R3, RZ, RZ, R7 ;  /* 0x000000ffff038224 */ /* 0x000fca00078e0007 */
[----:B------:R0:W3:Y:S02]  /*407b0*/  @!P0 LDG.E.U8 R206, desc[UR6][R2.64] ;  /* 0x0000000602ce8981 */ /* 0x0000e4000c1e1100 */
[----:B0-----:R-:W-:Y:S02]  /*407c0*/  @!P0 IMAD.MOV.U32 R2, RZ, RZ, R4 ;  /* 0x000000ffff028224 */ /* 0x001fe400078e0004 */
[----:B------:R-:W-:Y:S01]  /*407d0*/  @!P0 IMAD.MOV.U32 R3, RZ, RZ, R5 ;  /* 0x000000ffff038224 */ /* 0x000fe200078e0005 */
[----:B------:R-:W-:Y:S02]  /*407e0*/  LOP3.LUT R4, R9, 0xffff, RZ, 0xc0, !PT ;  /* 0x0000ffff09047812 */ /* 0x000fe400078ec0ff */
[----:B------:R-:W4:Y:S04]  /*407f0*/  LDL R9, [R1+0x1bb8] ;  /* 0x001bb80001097983 */ /* 0x000f280000100800 */
[----:B------:R0:W3:Y:S02]  /*40800*/  @!P0 LDG.E.U8 R205, desc[UR6][R2.64] ;  /* 0x0000000602cd8981 */ /* 0x0000e4000c1e1100 */
[----:B0-----:R-:W-:-:S02]  /*40810*/  LOP3.LUT R3, R25, 0xffff, RZ, 0xc0, !PT ;  /* 0x0000ffff19037812 */ /* 0x001fc400078ec0ff */
[----:B------:R-:W3:Y:S01]  /*40820*/  LDL R25, [R1+0x1bb4] ;  /* 0x001bb40001197983 */ /* 0x000ee20000100800 */
[----:B------:R-:W-:-:S03]  /*40830*/  LOP3.LUT R2, R0, 0xffff, RZ, 0xc0, !PT ;  /* 0x0000ffff00027812 */ /* 0x000fc600078ec0ff */
[----:B------:R-:W3:Y:S01]  /*40840*/  LDL R0, [R1+0x1d40] ;  /* 0x001d400001007983 */ /* 0x000ee20000100800 */
[----:B------:R-:W-:Y:S02]  /*40850*/  LOP3.LUT R5, R14, 0xffff, RZ, 0xc0, !PT ;  /* 0x0000ffff0e057812 */ /* 0x000fe400078ec0ff */
[----:B------:R-:W-:Y:S02]  /*40860*/  PRMT R14, R3, 0x3340, R2 ;  /* 0x00003340030e7816 */ /* 0x000fe40000000002 */
[----:B------:R-:W-:Y:S02]  /*40870*/  PRMT R15, R5, 0x3340, R4 ;  /* 0x00003340050f7816 */ /* 0x000fe40000000004 */
[----:B------:R-:W-:Y:S02]  /*40880*/  LOP3.LUT R5, R38, 0xffff, RZ, 0xc0, !PT ;  /* 0x0000ffff26057812 */ /* 0x000fe400078ec0ff */
[----:B------:R-:W-:Y:S01]  /*40890*/  LOP3.LUT R4, R41, 0xffff, RZ, 0xc0, !PT ;  /* 0x0000ffff29047812 */ /* 0x000fe200078ec0ff */
[----:B------:R-:W3:Y:S01]  /*408a0*/  LDL R38, [R1+0x1af8] ;  /* 0x001af80001267983 */ /* 0x000ee20000100800 */
[----:B------:R-:W-:-:S02]  /*408b0*/  LOP3.LUT R3, R26, 0xffff, RZ, 0xc0, !PT ;  /* 0x0000ffff1a037812 */ /* 0x000fc400078ec0ff */
[----:B------:R-:W-:Y:S01]  /*408c0*/  LOP3.LUT R2, R36, 0xffff, RZ, 0xc0, !PT ;  /* 0x0000ffff24027812 */ /* 0x000fe200078ec0ff */
[----:B------:R-:W3:Y:S01]  /*408d0*/  LDL R41, [R1+0x1b38] ;  /* 0x001b380001297983 */ /* 0x000ee20000100800 */
[----:B------:R-:W-:Y:S02]  /*408e0*/  PRMT R13, R5, 0x3340, R4 ;  /* 0x00003340050d7816 */ /* 0x000fe40000000004 */
[----:B------:R-:W-:Y:S01]  /*408f0*/  PRMT R12, R3, 0x3340, R2 ;  /* 0x00003340030c7816 */ /* 0x000fe20000000002 */
[----:B------:R-:W3:Y:S01]  /*40900*/  LDL R36, [R1+0x1ab4] ;  /* 0x001ab40001247983 */ /* 0x000ee20000100800 */
[----:B--2---:R-:W-:Y:S02]  /*40910*/  LOP3.LUT R5, R39, 0xffff, RZ, 0xc0, !PT ;  /* 0x0000ffff27057812 */ /* 0x004fe400078ec0ff */
[----:B------:R-:W-:Y:S01]  /*40920*/  LOP3.LUT R4, R189, 0xffff, RZ, 0xc0, !PT ;  /* 0x0000ffffbd047812 */ /* 0x000fe200078ec0ff */
[----:B------:R-:W2:Y:S01]  /*40930*/  LDL R39, [R1+0x1af4] ;  /* 0x001af40001277983 */ /* 0x000ea20000100800 */
[----:B------:R-:W-:-:S02]  /*40940*/  LOP3.LUT R3, R151, 0xffff, RZ, 0xc0, !PT ;  /* 0x0000ffff97037812 */ /* 0x000fc400078ec0ff */
[----:B------:R-:W-:Y:S01]  /*40950*/  LOP3.LUT R2, R140, 0xffff, RZ, 0xc0, !PT ;  /* 0x0000ffff8c027812 */ /* 0x000fe200078ec0ff */
[----:B------:R-:W2:Y:S01]  /*40960*/  LDL R189, [R1+0x1b34] ;  /* 0x001b340001bd7983 */ /* 0x000ea20000100800 */
[----:B------:R-:W-:Y:S02]  /*40970*/  PRMT R11, R5, 0x3340, R4 ;  /* 0x00003340050b7816 */ /* 0x000fe40000000004 */
[----:B------:R-:W-:Y:S01]  /*40980*/  PRMT R6, R3, 0x3340, R2 ;  /* 0x0000334003067816 */ /* 0x000fe20000000002 */
[----:B------:R-:W2:Y:S01]  /*40990*/  LDL R26, [R1+0x1ab8] ;  /* 0x001ab800011a7983 */ /* 0x000ea20000100800 */
[----:B------:R-:W-:Y:S02]  /*409a0*/  LOP3.LUT R5, R135, 0xffff, RZ, 0xc0, !PT ;  /* 0x0000ffff87057812 */ /* 0x000fe400078ec0ff */
[----:B------:R-:W-:Y:S02]  /*409b0*/  LOP3.LUT R4, R202, 0xffff, RZ, 0xc0, !PT ;  /* 0x0000ffffca047812 */ /* 0x000fe400078ec0ff */
[----:B------:R-:W-:-:S02]  /*409c0*/  LOP3.LUT R3, R203, 0xffff, RZ, 0xc0, !PT ;  /* 0x0000ffffcb037812 */ /* 0x000fc400078ec0ff */
[----:B------:R-:W-:Y:S02]  /*409d0*/  LOP3.LUT R2, R204, 0xffff, RZ, 0xc0, !PT ;  /* 0x0000ffffcc027812 */ /* 0x000fe400078ec0ff */
[----:B------:R-:W-:Y:S02]  /*409e0*/  PRMT R7, R5, 0x3340, R4 ;  /* 0x0000334005077816 */ /* 0x000fe40000000004 */
[----:B------:R-:W-:Y:S02]  /*409f0*/  PRMT R2, R3, 0x3340, R2 ;  /* 0x0000334003027816 */ /* 0x000fe40000000002 */
[----:B------:R-:W-:Y:S02]  /*40a00*/  PRMT R204, RZ, 0x7610, R204 ;  /* 0x00007610ffcc7816 */ /* 0x000fe400000000cc */
[----:B------:R-:W-:Y:S02]  /*40a10*/  PRMT R7, R7, 0x5410, R2 ;  /* 0x0000541007077816 */ /* 0x000fe40000000002 */
[----:B------:R-:W-:-:S02]  /*40a20*/  PRMT R4, R15, 0x5410, R14 ;  /* 0x000054100f047816 */ /* 0x000fc4000000000e */
[----:B------:R-:W-:Y:S02]  /*40a30*/  PRMT R5, R13, 0x5410, R12 ;  /* 0x000054100d057816 */ /* 0x000fe4000000000c */
[----:B------:R-:W-:Y:S01]  /*40a40*/  PRMT R6, R11, 0x5410, R6 ;  /* 0x000054100b067816 */ /* 0x000fe20000000006 */
[----:B----4-:R-:W-:Y:S02]  /*40a50*/  @!P0 IMAD.MOV.U32 R2, RZ, RZ, R9 ;  /* 0x000000ffff028224 */ /* 0x010fe400078e0009 */
[----:B------:R-:W4:Y:S01]  /*40a60*/  LDL R9, [R1+0x1a78] ;  /* 0x001a780001097983 */ /* 0x000f220000100800 */
[----:B---3--:R-:W-:-:S03]  /*40a70*/  @!P0 IMAD.MOV.U32 R3, RZ, RZ, R25 ;  /* 0x000000ffff038224 */ /* 0x008fc600078e0019 */
[----:B------:R-:W3:Y:S04]  /*40a80*/  LDL R25, [R1+0x1a74] ;  /* 0x001a740001197983 */ /* 0x000ee80000100800 */
[----:B------:R0:W3:Y:S04]  /*40a90*/  @!P0 LDG.E.U8 R204, desc[UR6][R2.64] ;  /* 0x0000000602cc8981 */ /* 0x0000e8000c1e1100 */
[----:B------:R-:W0:Y:S04]  /*40aa0*/  LDL R2, [R1+0x1b74] ;  /* 0x001b740001027983 */ /* 0x000e280000100800 */
[----:B------:R-:W0:Y:S04]  /*40ab0*/  LDL R3, [R1+0x1b78] ;  /* 0x001b780001037983 */ /* 0x000e280000100800 */
[----:B------:R-:W3:Y:S04]  /*40ac0*/  LDL.LU R135, [R1+0x1834] ;  /* 0x0018340001877983 */ /* 0x000ee80000300800 */
[----:B------:R-:W3:Y:S04]  /*40ad0*/  LDL.LU R140, [R1+0x17f8] ;  /* 0x0017f800018c7983 */ /* 0x000ee80000300800 */
[----:B------:R1:W-:Y:S04]  /*40ae0*/  STS.128 [R0+UR4+0x10000], R4 ;  /* 0x0100000400007988 */ /* 0x0003e80008000c04 */
[----:B------:R-:W3:Y:S04]  /*40af0*/  LDL.LU R151, [R1+0x17f4] ;  /* 0x0017f40001977983 */ /* 0x000ee80000300800 */
[----:B-1----:R-:W3:Y:S04]  /*40b00*/  LDL.LU R0, [R1+0x9a0] ;  /* 0x0009a00001007983 */ /* 0x002ee80000300800 */
[----:B------:R-:W3:Y:S04]  /*40b10*/  LDL R4, [R1+0x1a38] ;  /* 0x001a380001047983 */ /* 0x000ee80000100800 */
[----:B------:R-:W3:Y:S04]  /*40b20*/  LDL R7, [R1+0x1a34] ;  /* 0x001a340001077983 */ /* 0x000ee80000100800 */
[----:B------:R-:W3:Y:S01]  /*40b30*/  LDL R6, [R1+0x19f4] ;  /* 0x0019f40001067983 */ /* 0x000ee20000100800 */
[----:B------:R-:W-:-:S02]  /*40b40*/  PRMT R203, RZ, 0x7610, R203 ;  /* 0x00007610ffcb7816 */ /* 0x000fc400000000cb */
[----:B------:R-:W-:Y:S01]  /*40b50*/  PRMT R202, RZ, 0x7610, R202 ;  /* 0x00007610ffca7816 */ /* 0x000fe200000000ca */
[----:B------:R-:W3:Y:S01]  /*40b60*/  LDL R5, [R1+0x19f8] ;  /* 0x0019f80001057983 */ /* 0x000ee20000100800 */
[----:B------:R-:W-:Y:S02]  /*40b70*/  PRMT R201, RZ, 0x7610, R201 ;  /* 0x00007610ffc97816 */ /* 0x000fe400000000c9 */
[----:B------:R-:W-:Y:S02]  /*40b80*/  PRMT R200, RZ, 0x7610, R200 ;  /* 0x00007610ffc87816 */ /* 0x000fe400000000c8 */
[----:B------:R-:W-:Y:S02]  /*40b90*/  PRMT R199, RZ, 0x7610, R199 ;  /* 0x00007610ffc77816 */ /* 0x000fe400000000c7 */
[----:B------:R-:W-:Y:S02]  /*40ba0*/  PRMT R198, RZ, 0x7610, R198 ;  /* 0x00007610ffc67816 */ /* 0x000fe400000000c6 */
[----:B0-----:R-:W-:-:S04]  /*40bb0*/  @!P0 LOP3.LUT R3, R3, R2, RZ, 0x3c, !PT ;  /* 0x0000000203038212 */ /* 0x001fc800078e3cff */
[----:B------:R-:W-:-:S04]  /*40bc0*/  @!P0 LOP3.LUT R2, R3, R2, RZ, 0x3c, !PT ;  /* 0x0000000203028212 */ /* 0x000fc800078e3cff */
[----:B------:R-:W-:-:S05]  /*40bd0*/  @!P0 LOP3.LUT R3, R3, R2, RZ, 0x3c, !PT ;  /* 0x0000000203038212 */ /* 0x000fca00078e3cff */
[----:B------:R0:W3:Y:S02]  /*40be0*/  @!P0 LDG.E.U8 R203, desc[UR6][R2.64] ;  /* 0x0000000602cb8981 */ /* 0x0000e4000c1e1100 */
[----:B0-----:R-:W-:Y:S02]  /*40bf0*/  @!P0 IMAD.MOV.U32 R2, RZ, RZ, R41 ;  /* 0x000000ffff028224 */ /* 0x001fe400078e0029 */
[----:B--2---:R-:W-:Y:S01]  /*40c00*/  @!P0 IMAD.MOV.U32 R3, RZ, RZ, R189 ;  /* 0x000000ffff038224 */ /* 0x004fe200078e00bd */
[----:B------:R-:W2:Y:S04]  /*40c10*/  LDL R41, [R1+0x19b8] ;  /* 0x0019b80001297983 */ /* 0x000ea80000100800 */
[----:B------:R0:W2:Y:S04]  /*40c20*/  @!P0 LDG.E.U8 R202, desc[UR6][R2.64] ;  /* 0x0000000602ca8981 */ /* 0x0000a8000c1e1100 */
[----:B------:R-:W2:Y:S01]  /*40c30*/  LDL R189, [R1+0x19b4] ;  /* 0x0019b40001bd7983 */ /* 0x000ea20000100800 */
[----:B0-----:R-:W-:-:S02]  /*40c40*/  @!P0 IMAD.MOV.U32 R2, RZ, RZ, R38 ;  /* 0x000000ffff028224 */ /* 0x001fc400078e0026 */
[----:B------:R-:W-:Y:S01]  /*40c50*/  @!P0 IMAD.MOV.U32 R3, RZ, RZ, R39 ;  /* 0x000000ffff038224 */ /* 0x000fe200078e0027 */
        /* <DEDUP_REMOVED lines=8> */
[----:B----4-:R-:W-:-:S02]  /*40ce0*/  @!P0 IMAD.MOV.U32 R2, RZ, RZ, R9 ;  /* 0x000000ffff028224 */ /* 0x010fc400078e0009 */
[----:B---3--:R-:W-:Y:S01]  /*40cf0*/  @!P0 IMAD.MOV.U32 R3, RZ, RZ, R25 ;  /* 0x000000ffff038224 */ /* 0x008fe200078e0019 */
[----:B------:R-:W3:Y:S04]  /*40d00*/  LDL R9, [R1+0x18b4] ;  /* 0x0018b40001097983 */ /* 0x000ee80000100800 */
[----:B------:R0:W4:Y:S04]  /*40d10*/  @!P0 LDG.E.U8 R199, desc[UR6][R2.64] ;  /* 0x0000000602c78981 */ /* 0x000128000c1e1100 */
[----:B------:R-:W3:Y:S01]  /*40d20*/  LDL R25, [R1+0x18f8] ;  /* 0x0018f80001197983 */ /* 0x000ee20000100800 */
[----:B0-----:R-:W-:-:S03]  /*40d30*/  @!P0 IMAD.MOV.U32 R2, RZ, RZ, R4 ;  /* 0x000000ffff028224 */ /* 0x001fc600078e0004 */
[----:B------:R-:W4:Y:S01]  /*40d40*/  LDL R4, [R1+0x1938] ;  /* 0x0019380001047983 */ /* 0x000f220000100800 */
[----:B------:R-:W-:-:S03]  /*40d50*/  @!P0 IMAD.MOV.U32 R3, RZ, RZ, R7 ;  /* 0x000000ffff038224 */ /* 0x000fc600078e0007 */
        /* <DEDUP_REMOVED lines=9> */
[----:B------:R-:W-:-:S02]  /*40df0*/  PRMT R195, RZ, 0x7610, R195 ;  /* 0x00007610ffc37816 */ /* 0x000fc400000000c3 */
[----:B------:R-:W-:Y:S02]  /*40e00*/  PRMT R194, RZ, 0x7610, R194 ;  /* 0x00007610ffc27816 */ /* 0x000fe400000000c2 */
[----:B------:R-:W-:Y:S02]  /*40e10*/  PRMT R193, RZ, 0x7610, R193 ;  /* 0x00007610ffc17816 */ /* 0x000fe400000000c1 */
[----:B------:R-:W-:Y:S01]  /*40e20*/  PRMT R192, RZ, 0x7610, R192 ;  /* 0x00007610ffc07816 */ /* 0x000fe200000000c0 */
[----:B--2---:R-:W-:Y:S02]  /*40e30*/  @!P0 IMAD.MOV.U32 R2, RZ, RZ, R41 ;  /* 0x000000ffff028224 */ /* 0x004fe400078e0029 */
[----:B------:R-:W-:-:S05]  /*40e40*/  @!P0 IMAD.MOV.U32 R3, RZ, RZ, R189 ;  /* 0x000000ffff038224 */ /* 0x000fca00078e00bd */
[----:B------:R0:W2:Y:S02]  /*40e50*/  @!P0 LDG.E.U8 R196, desc[UR6][R2.64] ;  /* 0x0000000602c48981 */ /* 0x0000a4000c1e1100 */
[----:B0-----:R-:W-:Y:S02]  /*40e60*/  @!P0 IMAD.MOV.U32 R2, RZ, RZ, R38 ;  /* 0x000000ffff028224 */ /* 0x001fe400078e0026 */
[----:B------:R-:W-:Y:S01]  /*40e70*/  @!P0 IMAD.MOV.U32 R3, RZ, RZ, R39 ;  /* 0x000000ffff038224 */ /* 0x000fe200078e0027 */
[----:B------:R-:W2:Y:S04]  /*40e80*/  LDL R38, [R1+0x17b8] ;  /* 0x0017b80001267983 */ /* 0x000ea80000100800 */
[----:B------:R0:W2:Y:S04]  /*40e90*/  @!P0 LDG.E.U8 R195, desc[UR6][R2.64] ;  /* 0x0000000602c38981 */ /* 0x0000a8000c1e1100 */
[----:B------:R-:W2:Y:S01]  /*40ea0*/  LDL R39, [R1+0x17b4] ;  /* 0x0017b40001277983 */ /* 0x000ea20000100800 */
[----:B0-----:R-:W-:Y:S01]  /*40eb0*/  @!P0 IMAD.MOV.U32 R3, RZ, RZ, R36 ;  /* 0x000000ffff038224 */ /* 0x001fe200078e0024 */
[----:B------:R-:W-:-:S02]  /*40ec0*/  PRMT R191, RZ, 0x7610, R191 ;  /* 0x00007610ffbf7816 */ /* 0x000fc400000000bf */
[----:B------:R-:W2:Y:S01]  /*40ed0*/  LDL R36, [R1+0x16f4] ;  /* 0x0016f40001247983 */ /* 0x000ea20000100800 */
[----:B----4-:R-:W-:-:S03]  /*40ee0*/  @!P0 IMAD.MOV.U32 R2, RZ, RZ, R4 ;  /* 0x000000ffff028224 */ /* 0x010fc600078e0004 */
[----:B------:R-:W4:Y:S04]  /*40ef0*/  LDL R4, [R1+0x1838] ;  /* 0x0018380001047983 */ /* 0x000f280000100800 */
[----:B------:R3:W2:Y:S02]  /*40f00*/  @!P0 LDG.E.U8 R194, desc[UR6][R2.64] ;  /* 0x0000000602c28981 */ /* 0x0006a4000c1e1100 */
[----:B---3--:R-:W-:Y:S02]  /*40f10*/  @!P0 IMAD.MOV.U32 R2, RZ, RZ, R25 ;  /* 0x000000ffff028224 */ /* 0x008fe400078e0019 */
[----:B------:R-:W-:Y:S01]  /*40f20*/  @!P0 IMAD.MOV.U32 R3, RZ, RZ, R26 ;  /* 0x000000ffff038224 */ /* 0x000fe200078e001a */
[----:B------:R-:W3:Y:S04]  /*40f30*/  LDL R25, [R1+0x1734] ;  /* 0x0017340001197983 */ /* 0x000ee80000100800 */
[----:B------:R0:W3:Y:S01]  /*40f40*/  @!P0 LDG.E.U8 R193, desc[UR6][R2.64] ;  /* 0x0000000602c18981 */ /* 0x0000e2000c1e1100 */
[----:B------:R-:W-:-:S03]  /*40f50*/  PRMT R190, RZ, 0x7610, R190 ;  /* 0x00007610ffbe7816 */ /* 0x000fc600000000be */
        /* <DEDUP_REMOVED lines=8> */
[----:B------:R-:W-:Y:S01]  /*40fe0*/  @!P0 IMAD.MOV.U32 R2, RZ, RZ, R5 ;  /* 0x000000ffff028224 */ /* 0x000fe200078e0005 */
[----:B------:R-:W-:-:S02]  /*40ff0*/  PRMT R188, RZ, 0x7610, R188 ;  /* 0x00007610ffbc7816 */ /* 0x000fc400000000bc */
[----:B------:R-:W3:Y:S04]  /*41000*/  LDL R5, [R1+0x16b4] ;  /* 0x0016b40001057983 */ /* 0x000ee80000100800 */
[----:B------:R0:W3:Y:S02]  /*41010*/  @!P0 LDG.E.U8 R191, desc[UR6][R2.64] ;  /* 0x0000000602bf8981 */ /* 0x0000e4000c1e1100 */
[----:B0-----:R-:W-:Y:S01]  /*41020*/  @!P0 IMAD.MOV.U32 R3, RZ, RZ, R135 ;  /* 0x000000ffff038224 */ /* 0x001fe200078e0087 */
[----:B------:R-:W-:Y:S01]  /*41030*/  PRMT R187, RZ, 0x7610, R187 ;  /* 0x00007610ffbb7816 */ /* 0x000fe200000000bb */
[----:B----4-:R-:W-:Y:S02]  /*41040*/  @!P0 IMAD.MOV.U32 R2, RZ, RZ, R4 ;  /* 0x000000ffff028224 */ /* 0x010fe400078e0004 */
[----:B------:R-:W4:Y:S04]  /*41050*/  LDL R4, [R1+0x16b8] ;  /* 0x0016b80001047983 */ /* 0x000f280000100800 */
[----:B------:R0:W4:Y:S02]  /*41060*/  @!P0 LDG.E.U8 R190, desc[UR6][R2.64] ;  /* 0x0000000602be8981 */ /* 0x000124000c1e1100 */
[----:B0-----:R-:W-:-:S02]  /*41070*/  @!P0 IMAD.MOV.U32 R2, RZ, RZ, R140 ;  /* 0x000000ffff028224 */ /* 0x001fc400078e008c */
[----:B------:R-:W-:-:S05]  /*41080*/  @!P0 IMAD.MOV.U32 R3, RZ, RZ, R151 ;  /* 0x000000ffff038224 */ /* 0x000fca00078e0097 */
[----:B------:R2:W4:Y:S02]  /*41090*/  @!P0 LDG.E.U8 R188, desc[UR6][R2.64] ;  /* 0x0000000602bc8981 */ /* 0x000524000c1e1100 */
[----:B--2---:R-:W-:Y:S02]  /*410a0*/  @!P0 IMAD.MOV.U32 R2, RZ, RZ, R38 ;  /* 0x000000ffff028224 */ /* 0x004fe400078e0026 */
[----:B------:R-:W-:Y:S01]  /*410b0*/  @!P0 IMAD.MOV.U32 R3, RZ, RZ, R39 ;  /* 0x000000ffff038224 */ /* 0x000fe200078e0027 */
[----:B------:R-:W-:Y:S01]  /*410c0*/  PRMT R186, RZ, 0x7610, R186 ;  /* 0x00007610ffba7816 */ /* 0x000fe200000000ba */
[----:B------:R-:W2:Y:S04]  /*410d0*/  LDL R39, [R1+0x15f4] ;  /* 0x0015f40001277983 */ /* 0x000ea80000100800 */
[----:B------:R3:W2:Y:S01]  /*410e0*/  @!P0 LDG.E.U8 R187, desc[UR6][R2.64] ;  /* 0x0000000602bb8981 */ /* 0x0006a2000c1e1100 */
[----:B------:R-:W-:-:S02]  /*410f0*/  PRMT R185, RZ, 0x7610, R185 ;  /* 0x00007610ffb97816 */ /* 0x000fc400000000b9 */
[----:B------:R-:W-:Y:S01]  /*41100*/  PRMT R184, RZ, 0x7610, R184 ;  /* 0x00007610ffb87816 */ /* 0x000fe200000000b8 */
[----:B------:R-:W2:Y:S01]  /*41110*/  LDL R38, [R1+0x15f8] ;  /* 0x0015f80001267983 */ /* 0x000ea20000100800 */
[----:B---3--:R-:W-:-:S03]  /*41120*/  @!P0 IMAD.MOV.U32 R3, RZ, RZ, R7 ;  /* 0x000000ffff038224 */ /* 0x008fc600078e0007 */
[----:B------:R-:W3:Y:S01]  /*41130*/  LDL R7, [R1+0x1674] ;  /* 0x0016740001077983 */ /* 0x000ee20000100800 */
[----:B------:R-:W-:-:S03]  /*41140*/  @!P0 IMAD.MOV.U32 R2, RZ, RZ, R6 ;  /* 0x000000ffff028224 */ /* 0x000fc600078e0006 */
        /* <DEDUP_REMOVED lines=8> */
[----:B------:R-:W-:Y:S01]  /*411d0*/  @!P0 IMAD.MOV.U32 R3, RZ, RZ, R36 ;  /* 0x000000ffff038224 */ /* 0x000fe200078e0024 */
[----:B------:R-:W-:Y:S01]  /*411e0*/  PRMT R183, RZ, 0x7610, R183 ;  /* 0x00007610ffb77816 */ /* 0x000fe200000000b7 */
[----:B------:R-:W2:Y:S04]  /*411f0*/  LDL R36, [R1+0x1534] ;  /* 0x0015340001247983 */ /* 0x000ea80000100800 */
[----:B------:R0:W2:Y:S01]  /*41200*/  @!P0 LDG.E.U8 R184, desc[UR6][R2.64] ;  /* 0x0000000602b88981 */ /* 0x0000a2000c1e1100 */
[----:B------:R-:W-:-:S03]  /*41210*/  PRMT R182, RZ, 0x7610, R182 ;  /* 0x00007610ffb67816 */ /* 0x000fc600000000b6 */
[----:B------:R-:W2:Y:S01]  /*41220*/  LDL R26, [R1+0x1538] ;  /* 0x00153800011a7983 */ /* 0x000ea20000100800 */
[----:B0-----:R-:W-:-:S03]  /*41230*/  @!P0 IMAD.MOV.U32 R3, RZ, RZ, R5 ;  /* 0x000000ffff038224 */ /* 0x001fc600078e0005 */
[----:B------:R-:W2:Y:S01]  /*41240*/  LDL R5, [R1+0x15b4] ;  /* 0x0015b40001057983 */ /* 0x000ea20000100800 */
[----:B----4-:R-:W-:-:S03]  /*41250*/  @!P0 IMAD.MOV.U32 R2, RZ, RZ, R4 ;  /* 0x000000ffff028224 */ /* 0x010fc600078e0004 */
[----:B------:R-:W4:Y:S04]  /*41260*/  LDL R4, [R1+0x15b8] ;  /* 0x0015b80001047983 */ /* 0x000f280000100800 */
[----:B------:R3:W4:Y:S02]  /*41270*/  @!P0 LDG.E.U8 R183, desc[UR6][R2.64] ;  /* 0x0000000602b78981 */ /* 0x000724000c1e1100 */
[----:B---3--:R-:W-:Y:S02]  /*41280*/  @!P0 IMAD.MOV.U32 R3, RZ, RZ, R7 ;  /* 0x000000ffff038224 */ /* 0x008fe400078e0007 */
[----:B------:R-:W3:Y:S01]  /*41290*/  LDL R7, [R1+0x1574] ;  /* 0x0015740001077983 */ /* 0x000ee20000100800 */
[----:B--2---:R-:W-:-:S03]  /*412a0*/  @!P0 IMAD.MOV.U32 R2, RZ, RZ, R6 ;  /* 0x000000ffff028224 */ /* 0x004fc600078e0006 */
[----:B------:R-:W2:Y:S01]  /*412b0*/  LDL R6, [R1+0x1578] ;  /* 0x0015780001067983 */ /* 0x000ea20000100800 */
[----:B------:R-:W-:-:S03]  /*412c0*/  PRMT R181, RZ, 0x7610, R181 ;  /* 0x00007610ffb57816 */ /* 0x000fc600000000b5 */
[----:B------:R0:W2:Y:S01]  /*412d0*/  @!P0 LDG.E.U8 R182, desc[UR6][R2.64] ;  /* 0x0000000602b68981 */ /* 0x0000a2000c1e1100 */
[----:B------:R-:W-:Y:S01]  /*412e0*/  PRMT R180, RZ, 0x7610, R180 ;  /* 0x00007610ffb47816 */ /* 0x000fe200000000b4 */
[----:B0-----:R-:W-:Y:S02]  /*412f0*/  @!P0 IMAD.MOV.U32 R2, RZ, RZ, R9 ;  /* 0x000000ffff028224 */ /* 0x001fe400078e0009 */
[----:B------:R-:W2:Y:S01]  /*41300*/  LDL R9, [R1+0x14f8] ;  /* 0x0014f80001097983 */ /* 0x000ea20000100800 */
[----:B------:R-:W-:-:S03]  /*41310*/  @!P0 IMAD.MOV.U32 R3, RZ, RZ, R25 ;  /* 0x000000ffff038224 */ /* 0x000fc600078e0019 */
[----:B------:R-:W2:Y:S04]  /*41320*/  LDL R25, [R1+0x14f4] ;  /* 0x0014f40001197983 */ /* 0x000ea80000100800 */
[----:B------:R0:W2:Y:S02]  /*41330*/  @!P0 LDG.E.U8 R181, desc[UR6][R2.64] ;  /* 0x0000000602b58981 */ /* 0x0000a4000c1e1100 */
[----:B0-----:R-:W-:Y:S02]  /*41340*/  @!P0 IMAD.MOV.U32 R2, RZ, RZ, R38 ;  /* 0x000000ffff028224 */ /* 0x001fe400078e0026 */
[----:B------:R-:W-:Y:S01]  /*41350*/  @!P0 IMAD.MOV.U32 R3, RZ, RZ, R39 ;  /* 0x000000ffff038224 */ /* 0x000fe200078e0027 */
[----:B------:R-:W-:Y:S01]  /*41360*/  PRMT R179, RZ, 0x7610, R179 ;  /* 0x00007610ffb37816 */ /* 0x000fe200000000b3 */
[----:B------:R-:W2:Y:S04]  /*41370*/  LDL R39, [R1+0x1434] ;  /* 0x0014340001277983 */ /* 0x000ea80000100800 */
[----:B------:R0:W2:Y:S01]  /*41380*/  @!P0 LDG.E.U8 R180, desc[UR6][R2.64] ;  /* 0x0000000602b48981 */ /* 0x0000a2000c1e1100 */
[----:B------:R-:W-:-:S02]  /*41390*/  PRMT R178, RZ, 0x7610, R178 ;  /* 0x00007610ffb27816 */ /* 0x000fc400000000b2 */
[----:B------:R-:W-:Y:S01]  /*413a0*/  PRMT R177, RZ, 0x7610, R177 ;  /* 0x00007610ffb17816 */ /* 0x000fe200000000b1 */
        /* <DEDUP_REMOVED lines=18> */
[----:B0-----:R-:W-:Y:S02]  /*414d0*/  @!P0 IMAD.MOV.U32 R2, RZ, RZ, R9 ;  /* 0x000000ffff028224 */ /* 0x001fe400078e0009 */
[----:B------:R-:W-:Y:S01]  /*414e0*/  @!P0 IMAD.MOV.U32 R3, RZ, RZ, R25 ;  /* 0x000000ffff038224 */ /* 0x000fe200078e0019 */
[----:B------:R-:W2:Y:S04]  /*414f0*/  LDL R9, [R1+0x13f8] ;  /* 0x0013f80001097983 */ /* 0x000ea80000100800 */
[----:B------:R-:W2:Y:S04]  /*41500*/  LDL R25, [R1+0x13f4] ;  /* 0x0013f40001197983 */ /* 0x000ea80000100800 */
[----:B------:R0:W2:Y:S02]  /*41510*/  @!P0 LDG.E.U8 R176, desc[UR6][R2.64] ;  /* 0x0000000602b08981 */ /* 0x0000a4000c1e1100 */
[----:B0-----:R-:W-:-:S02]  /*41520*/  @!P0 IMAD.MOV.U32 R3, RZ, RZ, R5 ;  /* 0x000000ffff038224 */ /* 0x001fc400078e0005 */
        /* <DEDUP_REMOVED lines=8> */
[----:B------:R-:W-:Y:S02]  /*415b0*/  PRMT R174, RZ, 0x7610, R174 ;  /* 0x00007610ffae7816 */ /* 0x000fe400000000ae */
[----:B------:R-:W-:-:S04]  /*415c0*/  PRMT R173, RZ, 0x7610, R173 ;  /* 0x00007610ffad7816 */ /* 0x000fc800000000ad */
        /* <DEDUP_REMOVED lines=19> */
[----:B0-----:R-:W-:Y:S02]  /*41700*/  @!P0 IMAD.MOV.U32 R2, RZ, RZ, R26 ;  /* 0x000000ffff028224 */ /* 0x001fe400078e001a */
[----:B------:R-:W-:Y:S01]  /*41710*/  @!P0 IMAD.MOV.U32 R3, RZ, RZ, R36 ;  /* 0x000000ffff038224 */ /* 0x000fe200078e0024 */
[----:B------:R-:W-:Y:S01]  /*41720*/  PRMT R169, RZ, 0x7610, R169 ;  /* 0x00007610ffa97816 */ /* 0x000fe200000000a9 */
[----:B------:R-:W4:Y:S04]  /*41730*/  LDL R36, [R1+0x11b4] ;  /* 0x0011b40001247983 */ /* 0x000f280000100800 */
[----:B------:R3:W4:Y:S01]  /*41740*/  @!P0 LDG.E.U8 R170, desc[UR6][R2.64] ;  /* 0x0000000602aa8981 */ /* 0x000722000c1e1100 */
[----:B------:R-:W-:-:S03]  /*41750*/  PRMT R168, RZ, 0x7610, R168 ;  /* 0x00007610ffa87816 */ /* 0x000fc600000000a8 */
[----:B------:R-:W4:Y:S01]  /*41760*/  LDL R26, [R1+0x11b8] ;  /* 0x0011b800011a7983 */ /* 0x000f220000100800 */
[----:B---3--:R-:W-:-:S03]  /*41770*/  @!P0 IMAD.MOV.U32 R3, RZ, RZ, R7 ;  /* 0x000000ffff038224 */ /* 0x008fc600078e0007 */
[----:B------:R-:W3:Y:S01]  /*41780*/  LDL R7, [R1+0x1234] ;  /* 0x0012340001077983 */ /* 0x000ee20000100800 */
[----:B--2---:R-:W-:-:S03]  /*41790*/  @!P0 IMAD.MOV.U32 R2, RZ, RZ, R6 ;  /* 0x000000ffff028224 */ /* 0x004fc600078e0006 */
[----:B------:R-:W2:Y:S04]  /*417a0*/  LDL R6, [R1+0x1238] ;  /* 0x0012380001067983 */ /* 0x000ea80000100800 */
[----:B------:R0:W2:Y:S01]  /*417b0*/  @!P0 LDG.E.U8 R169, desc[UR6][R2.64] ;  /* 0x0000000602a98981 */ /* 0x0000a2000c1e1100 */
[----:B------:R-:W-:Y:S02]  /*417c0*/  PRMT R167, RZ, 0x7610, R167 ;  /* 0x00007610ffa77816 */ /* 0x000fe400000000a7 */
[----:B------:R-:W-:Y:S01]  /*417d0*/  PRMT R166, RZ, 0x7610, R166 ;  /* 0x00007610ffa67816 */ /* 0x000fe200000000a6 */
[----:B0-----:R-:W-:Y:S02]  /*417e0*/  @!P0 IMAD.MOV.U32 R2, RZ, RZ, R9 ;  /* 0x000000ffff028224 */ /* 0x001fe400078e0009 */
[----:B------:R-:W2:Y:S01]  /*417f0*/  LDL R9, [R1+0x11f8] ;  /* 0x0011f80001097983 */ /* 0x000ea20000100800 */
[----:B------:R-:W-:-:S03]  /*41800*/  @!P0 IMAD.MOV.U32 R3, RZ, RZ, R25 ;  /* 0x000000ffff038224 */ /* 0x000fc600078e0019 */
[----:B------:R-:W2:Y:S04]  /*41810*/  LDL R25, [R1+0x11f4] ;  /* 0x0011f40001197983 */ /* 0x000ea80000100800 */
[----:B------:R0:W2:Y:S02]  /*41820*/  @!P0 LDG.E.U8 R168, desc[UR6][R2.64] ;  /* 0x0000000602a88981 */ /* 0x0000a4000c1e1100 */
[----:B0-----:R-:W-:Y:S02]  /*41830*/  @!P0 IMAD.MOV.U32 R3, RZ, RZ, R5 ;  /* 0x000000ffff038224 */ /* 0x001fe400078e0005 */
        /* <DEDUP_REMOVED lines=9> */
[----:B------:R-:W-:-:S02]  /*418d0*/  PRMT R164, RZ, 0x7610, R164 ;  /* 0x00007610ffa47816 */ /* 0x000fc400000000a4 */
[----:B------:R-:W-:Y:S01]  /*418e0*/  PRMT R163, RZ, 0x7610, R163 ;  /* 0x00007610ffa37816 */ /* 0x000fe200000000a3 */
[----:B------:R-:W4:Y:S01]  /*418f0*/  LDL R38, [R1+0xca0] ;  /* 0x000ca00001267983 */ /* 0x000f220000100800 */
[----:B---3--:R-:W-:-:S03]  /*41900*/  @!P0 IMAD.MOV.U32 R3, RZ, RZ, R7 ;  /* 0x000000ffff038224 */ /* 0x008fc600078e0007 */
[----:B------:R-:W3:Y:S01]  /*41910*/  LDL R7, [R1+0x1134] ;  /* 0x0011340001077983 */ /* 0x000ee20000100800 */
[----:B--2---:R-:W-:-:S03]  /*41920*/  @!P0 IMAD.MOV.U32 R2, RZ, RZ, R6 ;  /* 0x000000ffff028224 */ /* 0x004fc600078e0006 */
[----:B------:R-:W2:Y:S04]  /*41930*/  LDL R6, [R1+0x1138] ;  /* 0x0011380001067983 */ /* 0x000ea80000100800 */
        /* <DEDUP_REMOVED lines=11> */
[----:B------:R0:W2:Y:S04]  /*419f0*/  @!P0 LDG.E.U8 R163, desc[UR6][R2.64] ;  /* 0x0000000602a38981 */ /* 0x0000a8000c1e1100 */
        /* <DEDUP_REMOVED lines=59> */
[----:B------:R0:W2:Y:S01]  /*41db0*/  @!P0 LDG.E.U8 R153, desc[UR6][R2.64] ;  /* 0x0000000602998981 */ /* 0x0000a2000c1e1100 */
[----:B------:R-:W-:Y:S01]  /*41dc0*/  PRMT R23, RZ, 0x7610, R23 ;  /* 0x00007610ff177816 */ /* 0x000fe20000000017 */
[----:B0-----:R-:W-:Y:S01]  /*41dd0*/  @!P0 IMAD.MOV.U32 R3, RZ, RZ, R39 ;  /* 0x000000ffff038224 */ /* 0x001fe200078e0027 */
[----:B------:R-:W-:Y:S02]  /*41de0*/  PRMT R22, RZ, 0x7610, R22 ;  /* 0x00007610ff167816 */ /* 0x000fe40000000016 */
[----:B------:R-:W-:Y:S01]  /*41df0*/  PRMT R21, RZ, 0x7610, R21 ;  /* 0x00007610ff157816 */ /* 0x000fe20000000015 */
[----:B------:R-:W-:Y:S02]  /*41e00*/  @!P0 IMAD.MOV.U32 R2, RZ, RZ, R25 ;  /* 0x000000ffff028224 */ /* 0x000fe400078e0019 */
[----:B------:R-:W2:Y:S04]  /*41e10*/  LDL.LU R25, [R1+0x99c] ;  /* 0x00099c0001197983 */ /* 0x000ea80000300800 */
[----:B------:R0:W2:Y:S04]  /*41e20*/  @!P0 LDG.E.U8 R152, desc[UR6][R2.64] ;  /* 0x0000000602988981 */ /* 0x0000a8000c1e1100 */
[----:B------:R-:W2:Y:S04]  /*41e30*/  LDL R41, [R1+0x1cec] ;  /* 0x001cec0001297983 */ /* 0x000ea80000100800 */
[----:B------:R-:W2:Y:S01]  /*41e40*/  LDL R39, [R1+0x1cac] ;  /* 0x001cac0001277983 */ /* 0x000ea20000100800 */
[----:B0-----:R-:W-:-:S02]  /*41e50*/  @!P0 IMAD.MOV.U32 R2, RZ, RZ, R36 ;  /* 0x000000ffff028224 */ /* 0x001fc400078e0024 */
[----:B------:R-:W-:-:S05]  /*41e60*/  @!P0 IMAD.MOV.U32 R3, RZ, RZ, R38 ;  /* 0x000000ffff038224 */ /* 0x000fca00078e0026 */
[----:B------:R0:W2:Y:S02]  /*41e70*/  @!P0 LDG.E.U8 R23, desc[UR6][R2.64] ;  /* 0x0000000602178981 */ /* 0x0000a4000c1e1100 */
[----:B0-----:R-:W-:Y:S02]  /*41e80*/  @!P0 IMAD.MOV.U32 R3, RZ, RZ, R5 ;  /* 0x000000ffff038224 */ /* 0x001fe400078e0005 */
[----:B------:R-:W2:Y:S01]  /*41e90*/  LDL R5, [R1+0x111c] ;  /* 0x00111c0001057983 */ /* 0x000ea20000100800 */
[----:B----4-:R-:W-:-:S03]  /*41ea0*/  @!P0 IMAD.MOV.U32 R2, RZ, RZ, R4 ;  /* 0x000000ffff028224 */ /* 0x010fc600078e0004 */
[----:B------:R-:W4:Y:S04]  /*41eb0*/  LDL R4, [R1+0x1d20] ;  /* 0x001d200001047983 */ /* 0x000f280000100800 */
[----:B------:R0:W4:Y:S02]  /*41ec0*/  @!P0 LDG.E.U8 R22, desc[UR6][R2.64] ;  /* 0x0000000602168981 */ /* 0x000124000c1e1100 */
[----:B0-----:R-:W-:Y:S02]  /*41ed0*/  @!P0 IMAD.MOV.U32 R2, RZ, RZ, R9 ;  /* 0x000000ffff028224 */ /* 0x001fe400078e0009 */
[----:B------:R-:W-:Y:S02]  /*41ee0*/  @!P0 IMAD.MOV.U32 R3, RZ, RZ, R26 ;  /* 0x000000ffff038224 */ /* 0x000fe400078e001a */
[----:B------:R-:W4:Y:S04]  /*41ef0*/  LDL R26, [R1+0x1cb0] ;  /* 0x001cb000011a7983 */ /* 0x000f280000100800 */
[----:B------:R3:W4:Y:S02]  /*41f00*/  @!P0 LDG.E.U8 R21, desc[UR6][R2.64] ;  /* 0x0000000602158981 */ /* 0x000724000c1e1100 */
[----:B---3--:R-:W-:-:S02]  /*41f10*/  @!P0 IMAD.MOV.U32 R3, RZ, RZ, R7 ;  /* 0x000000ffff038224 */ /* 0x008fc400078e0007 */
[----:B------:R-:W3:Y:S01]  /*41f20*/  LDL R7, [R1+0x1cf0] ;  /* 0x001cf00001077983 */ /* 0x000ee20000100800 */
[----:B--2---:R-:W-:-:S03]  /*41f30*/  @!P0 IMAD.MOV.U32 R2, RZ, RZ, R6 ;  /* 0x000000ffff028224 */ /* 0x004fc600078e0006 */
[----:B------:R-:W2:Y:S04]  /*41f40*/  LDL.LU R189, [R1+0x960] ;  /* 0x0009600001bd7983 */ /* 0x000ea80000300800 */
[----:B------:R0:W-:Y:S04]  /*41f50*/  STL [R1+0x1d5c], R0 ;  /* 0x001d5c0001007387 */ /* 0x0001e80000100800 */
[----:B------:R-:W2:Y:S04]  /*41f60*/  LDL R36, [R1+0x1c6c] ;  /* 0x001c6c0001247983 */ /* 0x000ea80000100800 */
[----:B------:R-:W2:Y:S01]  /*41f70*/  LDL R6, [R1+0x1c70] ;  /* 0x001c700001067983 */ /* 0x000ea20000100800 */
[----:B------:R-:W-:-:S02]  /*41f80*/  PRMT R20, RZ, 0x7610, R20 ;  /* 0x00007610ff147816 */ /* 0x000fc40000000014 */
[----:B------:R-:W-:-:S04]  /*41f90*/  PRMT R19, RZ, 0x7610, R19 ;  /* 0x00007610ff137816 */ /* 0x000fc80000000013 */
[----:B------:R1:W2:Y:S01]  /*41fa0*/  @!P0 LDG.E.U8 R20, desc[UR6][R2.64] ;  /* 0x0000000602148981 */ /* 0x0002a2000c1e1100 */
[----:B------:R-:W-:Y:S01]  /*41fb0*/  PRMT R18, RZ, 0x7610, R18 ;  /* 0x00007610ff127816 */ /* 0x000fe20000000012 */
[----:B-1----:R-:W-:Y:S02]  /*41fc0*/  @!P0 IMAD.MOV.U32 R2, RZ, RZ, R0 ;  /* 0x000000ffff028224 */ /* 0x002fe400078e0000 */
[----:B------:R-:W-:-:S05]  /*41fd0*/  @!P0 IMAD.MOV.U32 R3, RZ, RZ, R25 ;  /* 0x000000ffff038224 */ /* 0x000fca00078e0019 */
[----:B------:R1:W2:Y:S01]  /*41fe0*/  @!P0 LDG.E.U8 R19, desc[UR6][R2.64] ;  /* 0x0000000602138981 */ /* 0x0002a2000c1e1100 */
[----:B------:R-:W-:Y:S02]  /*41ff0*/  PRMT R17, RZ, 0x7610, R17 ;  /* 0x00007610ff117816 */ /* 0x000fe40000000011 */
[----:B------:R-:W-:Y:S02]  /*42000*/  PRMT R16, RZ, 0x7610, R16 ;  /* 0x00007610ff107816 */ /* 0x000fe40000000010 */
[----:B------:R-:W-:Y:S01]  /*42010*/  PRMT R15, RZ, 0x7610, R15 ;  /* 0x00007610ff0f7816 */ /* 0x000fe2000000000f */
[----:B-1----:R-:W-:Y:S02]  /*42020*/  @!P0 IMAD.MOV.U32 R3, RZ, RZ, R5 ;  /* 0x000000ffff038224 */ /* 0x002fe400078e0005 */
[----:B------:R-:W2:Y:S01]  /*42030*/  LDL.LU R5, [R1+0x860] ;  /* 0x0008600001057983 */ /* 0x000ea20000300800 */
[----:B----4-:R-:W-:-:S03]  /*42040*/  @!P0 IMAD.MOV.U32 R2, RZ, RZ, R4 ;  /* 0x000000ffff028224 */ /* 0x010fc600078e0004 */
[----:B------:R-:W4:Y:S04]  /*42050*/  LDL.LU R4, [R1+0x864] ;  /* 0x0008640001047983 */ /* 0x000f280000300800 */
[----:B------:R1:W4:Y:S04]  /*42060*/  @!P0 LDG.E.U8 R18, desc[UR6][R2.64] ;  /* 0x0000000602128981 */ /* 0x000328000c1e1100 */
[----:B------:R-:W4:Y:S04]  /*42070*/  LDL.LU R9, [R1+0x854] ;  /* 0x0008540001097983 */ /* 0x000f280000300800 */
[----:B------:R-:W4:Y:S01]  /*42080*/  LDL.LU R38, [R1+0x858] ;  /* 0x0008580001267983 */ /* 0x000f220000300800 */
[----:B-1----:R-:W-:-:S03]  /*42090*/  @!P0 IMAD.MOV.U32 R3, RZ, RZ, R41 ;  /* 0x000000ffff038224 */ /* 0x002fc600078e0029 */
[----:B0-----:R-:W4:Y:S01]  /*420a0*/  LDL R0, [R1+0x1bb0] ;  /* 0x001bb00001007983 */ /* 0x001f220000100800 */
[----:B---3--:R-:W-:-:S03]  /*420b0*/  @!P0 IMAD.MOV.U32 R2, RZ, RZ, R7 ;  /* 0x000000ffff028224 */ /* 0x008fc600078e0007 */
[----:B------:R-:W3:Y:S04]  /*420c0*/  LDL R7, [R1+0x1c30] ;  /* 0x001c300001077983 */ /* 0x000ee80000100800 */
[----:B------:R0:W4:Y:S04]  /*420d0*/  @!P0 LDG.E.U8 R17, desc[UR6][R2.64] ;  /* 0x0000000602118981 */ /* 0x000128000c1e1100 */
[----:B------:R-:W4:Y:S01]  /*420e0*/  LDL.LU R41, [R1+0x850] ;  /* 0x0008500001297983 */ /* 0x000f220000300800 */
[----:B0-----:R-:W-:Y:S02]  /*420f0*/  @!P0 IMAD.MOV.U32 R2, RZ, RZ, R26 ;  /* 0x000000ffff028224 */ /* 0x001fe400078e001a */
[----:B------:R-:W-:Y:S01]  /*42100*/  @!P0 IMAD.MOV.U32 R3, RZ, RZ, R39 ;  /* 0x000000ffff038224 */ /* 0x000fe200078e0027 */
[----:B------:R-:W4:Y:S04]  /*42110*/  LDL.LU R26, [R1+0x840] ;  /* 0x00084000011a7983 */ /* 0x000f280000300800 */
[----:B------:R2:W4:Y:S04]  /*42120*/  @!P0 LDG.E.U8 R16, desc[UR6][R2.64] ;  /* 0x0000000602108981 */ /* 0x000528000c1e1100 */
[----:B------:R-:W4:Y:S01]  /*42130*/  LDL.LU R39, [R1+0x848] ;  /* 0x0008480001277983 */ /* 0x000f220000300800 */
[----:B--2---:R-:W-:-:S02]  /*42140*/  @!P0 IMAD.MOV.U32 R2, RZ, RZ, R6 ;  /* 0x000000ffff028224 */ /* 0x004fc400078e0006 */
[----:B------:R-:W-:Y:S01]  /*42150*/  @!P0 IMAD.MOV.U32 R3, RZ, RZ, R36 ;  /* 0x000000ffff038224 */ /* 0x000fe200078e0024 */
[----:B------:R-:W2:Y:S04]  /*42160*/  LDL.LU R6, [R1+0x838] ;  /* 0x0008380001067983 */ /* 0x000ea80000300800 */
[----:B------:R-:W2:Y:S04]  /*42170*/  LDL.LU R36, [R1+0x83c] ;  /* 0x00083c0001247983 */ /* 0x000ea80000300800 */
[----:B------:R0:W2:Y:S04]  /*42180*/  @!P0 LDG.E.U8 R15, desc[UR6][R2.64] ;  /* 0x00000006020f8981 */ /* 0x0000a8000c1e1100 */
[----:B------:R-:W3:Y:S01]  /*42190*/  LDL R3, [R1+0x95c] ;  /* 0x00095c0001037983 */ /* 0x000ee20000100800 */
[----:B------:R-:W-:Y:S01]  /*421a0*/  PRMT R14, RZ, 0x7610, R14 ;  /* 0x00007610ff0e7816 */ /* 0x000fe2000000000e */
[----:B0-----:R-:W-:Y:S01]  /*421b0*/  @!P0 IMAD.MOV.U32 R2, RZ, RZ, R189 ;  /* 0x000000ffff028224 */ /* 0x001fe200078e00bd */
[----:B------:R-:W-:-:S04]  /*421c0*/  PRMT R13, RZ, 0x7610, R13 ;  /* 0x00007610ff0d7816 */ /* 0x000fc8000000000d */
[----:B---3--:R0:W3:Y:S04]  /*421d0*/  @!P0 LDG.E.U8 R14, desc[UR6][R2.64] ;  /* 0x00000006020e8981 */ /* 0x0080e8000c1e1100 */
[----:B------:R-:W4:Y:S01]  /*421e0*/  LDL R3, [R1+0x1c2c] ;  /* 0x001c2c0001037983 */ /* 0x000f220000100800 */
[----:B0-----:R-:W-:-:S03]  /*421f0*/  @!P0 IMAD.MOV.U32 R2, RZ, RZ, R7 ;  /* 0x000000ffff028224 */ /* 0x001fc600078e0007 */
[----:B------:R-:W3:Y:S04]  /*42200*/  LDL.LU R7, [R1+0x818] ;  /* 0x0008180001077983 */ /* 0x000ee80000300800 */
[----:B----4-:R0:W4:Y:S04]  /*42210*/  @!P0 LDG.E.U8 R13, desc[UR6][R2.64] ;  /* 0x00000006020d8981 */ /* 0x010128000c1e1100 */
[----:B------:R-:W0:Y:S04]  /*42220*/  LDL R2, [R1+0x1bec] ;  /* 0x001bec0001027983 */ /* 0x000e280000100800 */
[----:B------:R-:W0:Y:S01]  /*42230*/  LDL R3, [R1+0x1bf0] ;  /* 0x001bf00001037983 */ /* 0x000e220000100800 */
[----:B------:R-:W-:-:S02]  /*42240*/  PRMT R12, RZ, 0x7610, R12 ;  /* 0x00007610ff0c7816 */ /* 0x000fc4000000000c */
[----:B0-----:R-:W-:-:S04]  /*42250*/  @!P0 LOP3.LUT R3, R3, R2, RZ, 0x3c, !PT ;  /* 0x0000000203038212 */ /* 0x001fc800078e3cff */
[----:B------:R-:W-:-:S04]  /*42260*/  @!P0 LOP3.LUT R2, R3, R2, RZ, 0x3c, !PT ;  /* 0x0000000203028212 */ /* 0x000fc800078e3cff */
[----:B------:R-:W-:-:S05]  /*42270*/  @!P0 LOP3.LUT R3, R3, R2, RZ, 0x3c, !PT ;  /* 0x0000000203038212 */ /* 0x000fca00078e3cff */
[----:B------:R0:W4:Y:S04]  /*42280*/  @!P0 LDG.E.U8 R12, desc[UR6][R2.64] ;  /* 0x00000006020c8981 */ /* 0x000128000c1e1100 */
[----:B------:R-:W2:Y:S01]  /*42290*/  LDL R3, [R1+0x1bac] ;  /* 0x001bac0001037983 */ /* 0x000ea20000100800 */
[----:B------:R-:W-:Y:S01]  /*422a0*/  PRMT R11, RZ, 0x7610, R11 ;  /* 0x00007610ff0b7816 */ /* 0x000fe2000000000b */
[----:B0-----:R-:W-:Y:S01]  /*422b0*/  @!P0 IMAD.MOV.U32 R2, RZ, RZ, R0 ;  /* 0x000000ffff028224 */ /* 0x001fe200078e0000 */
[----:B------:R-:W-:Y:S01]  /*422c0*/  LOP3.LUT R5, R5, 0xffff, RZ, 0xc0, !PT ;  /* 0x0000ffff05057812 */ /* 0x000fe200078ec0ff */
[----:B------:R-:W4:Y:S01]  /*422d0*/  LDL.LU R0, [R1+0x810] ;  /* 0x0008100001007983 */ /* 0x000f220000300800 */
[----:B------:R-:W-:-:S03]  /*422e0*/  LOP3.LUT R4, R4, 0xffff, RZ, 0xc0, !PT ;  /* 0x0000ffff04047812 */ /* 0x000fc600078ec0ff */
[----:B--2---:R0:W2:Y:S02]  /*422f0*/  @!P0 LDG.E.U8 R11, desc[UR6][R2.64] ;  /* 0x00000006020b8981 */ /* 0x0040a4000c1e1100 */
[----:B0-----:R-:W-:Y:S02]  /*42300*/  LOP3.LUT R2, R38, 0xffff, RZ, 0xc0, !PT ;  /* 0x0000ffff26027812 */ /* 0x001fe400078ec0ff */
[----:B------:R-:W-:Y:S02]  /*42310*/  PRMT R38, R5, 0x3340, R4 ;  /* 0x0000334005267816 */ /* 0x000fe40000000004 */
[----:B------:R-:W3:Y:S04]  /*42320*/  LDL.LU R5, [R1+0x85c] ;  /* 0x00085c0001057983 */ /* 0x000ee80000300800 */
[----:B------:R-:W4:Y:S01]  /*42330*/  LDL.LU R4, [R1+0x84c] ;  /* 0x00084c0001047983 */ /* 0x000f220000300800 */
[----:B------:R-:W-:-:S04]  /*42340*/  LOP3.LUT R3, R9, 0xffff, RZ, 0xc0, !PT ;  /* 0x0000ffff09037812 */ /* 0x000fc800078ec0ff */
[----:B------:R-:W-:Y:S02]  /*42350*/  PRMT R9, R3, 0x3340, R2 ;  /* 0x0000334003097816 */ /* 0x000fe40000000002 */
[----:B------:R-:W-:Y:S02]  /*42360*/  LOP3.LUT R2, R26, 0xffff, RZ, 0xc0, !PT ;  /* 0x0000ffff1a027812 */ /* 0x000fe400078ec0ff */
[----:B---3--:R-:W-:Y:S02]  /*42370*/  LOP3.LUT R5, R5, 0xffff, RZ, 0xc0, !PT ;  /* 0x0000ffff05057812 */ /* 0x008fe400078ec0ff */
[----:B----4-:R-:W-:-:S04]  /*42380*/  LOP3.LUT R4, R4, 0xffff, RZ, 0xc0, !PT ;  /* 0x0000ffff04047812 */ /* 0x010fc800078ec0ff */
[----:B------:R-:W-:Y:S02]  /*42390*/  PRMT R26, R5, 0x3340, R4 ;  /* 0x00003340051a7816 */ /* 0x000fe40000000004 */
[----:B------:R-:W3:Y:S01]  /*423a0*/  LDL.LU R4, [R1+0x844] ;  /* 0x0008440001047983 */ /* 0x000ee20000300800 */
[----:B------:R-:W-:-:S04]  /*423b0*/  LOP3.LUT R3, R41, 0xffff, RZ, 0xc0, !PT ;  /* 0x0000ffff29037812 */ /* 0x000fc800078ec0ff */
[----:B------:R-:W-:Y:S02]  /*423c0*/  PRMT R41, R3, 0x3340, R2 ;  /* 0x0000334003297816 */ /* 0x000fe40000000002 */
[----:B------:R-:W-:Y:S02]  /*423d0*/  LOP3.LUT R2, R36, 0xffff, RZ, 0xc0, !PT ;  /* 0x0000ffff24027812 */ /* 0x000fe400078ec0ff */
[----:B------:R-:W-:-:S04]  /*423e0*/  LOP3.LUT R3, R6, 0xffff, RZ, 0xc0, !PT ;  /* 0x0000ffff06037812 */ /* 0x000fc800078ec0ff */
[----:B------:R-:W-:Y:S02]  /*423f0*/  PRMT R6, R3, 0x3340, R2 ;  /* 0x0000334003067816 */ /* 0x000fe40000000002 */
[----:B---3--:R-:W-:Y:S02]  /*42400*/  LOP3.LUT R5, R4, 0xffff, RZ, 0xc0, !PT ;  /* 0x0000ffff04057812 */ /* 0x008fe400078ec0ff */
[----:B------:R-:W-:Y:S02]  /*42410*/  LOP3.LUT R4, R39, 0xffff, RZ, 0xc0, !PT ;  /* 0x0000ffff27047812 */ /* 0x000fe400078ec0ff */
[----:B------:R-:W3:Y:S02]  /*42420*/  LDL R39, [R1+0x1d3c] ;  /* 0x001d3c0001277983 */ /* 0x000ee40000100800 */
[----:B------:R-:W-:Y:S02]  /*42430*/  PRMT R36, R5, 0x3340, R4 ;  /* 0x0000334005247816 */ /* 0x000fe40000000004 */
[----:B------:R-:W4:Y:S04]  /*42440*/  LDL.LU R5, [R1+0x824] ;  /* 0x0008240001057983 */ /* 0x000f280000300800 */
[----:B------:R-:W2:Y:S04]  /*42450*/  LDL.LU R4, [R1+0x82c] ;  /* 0x00082c0001047983 */ /* 0x000ea80000300800 */
[----:B------:R-:W3:Y:S01]  /*42460*/  LDL.LU R2, [R1+0x834] ;  /* 0x0008340001027983 */ /* 0x000ee20000300800 */
[----:B------:R-:W-:-:S02]  /*42470*/  PRMT R6, R36, 0x5410, R6 ;  /* 0x0000541024067816 */ /* 0x000fc40000000006 */
[----:B----4-:R-:W-:Y:S02]  /*42480*/  LOP3.LUT R5, R5, 0xffff, RZ, 0xc0, !PT ;  /* 0x0000ffff05057812 */ /* 0x010fe400078ec0ff */
[----:B--2---:R-:W-:Y:S02]  /*42490*/  LOP3.LUT R4, R4, 0xffff, RZ, 0xc0, !PT ;  /* 0x0000ffff04047812 */ /* 0x004fe400078ec0ff */
[----:B---3--:R-:W-:Y:S02]  /*424a0*/  LOP3.LUT R3, R2, 0xffff, RZ, 0xc0, !PT ;  /* 0x0000ffff02037812 */ /* 0x008fe400078ec0ff */
[----:B------:R-:W-:Y:S02]  /*424b0*/  LOP3.LUT R2, R7, 0xffff, RZ, 0xc0, !PT ;  /* 0x0000ffff07027812 */ /* 0x000fe400078ec0ff */
[----:B------:R-:W-:Y:S02]  /*424c0*/  PRMT R7, R5, 0x3340, R4 ;  /* 0x0000334005077816 */ /* 0x000fe40000000004 */
[----:B------:R-:W-:-:S02]  /*424d0*/  PRMT R2, R3, 0x3340, R2 ;  /* 0x0000334003027816 */ /* 0x000fc40000000002 */
[----:B------:R-:W2:Y:S01]  /*424e0*/  LDL.LU R3, [R1+0x81c] ;  /* 0x00081c0001037983 */ /* 0x000ea20000300800 */
[----:B------:R-:W-:Y:S02]  /*424f0*/  PRMT R4, R38, 0x5410, R9 ;  /* 0x0000541026047816 */ /* 0x000fe40000000009 */
[----:B------:R-:W-:Y:S01]  /*42500*/  PRMT R5, R26, 0x5410, R41 ;  /* 0x000054101a057816 */ /* 0x000fe20000000029 */
[----:B------:R-:W3:Y:S01]  /*42510*/  LDL.LU R9, [R1+0x254c] ;  /* 0x00254c0001097983 */ /* 0x000ee20000300800 */
[----:B------:R-:W-:-:S03]  /*42520*/  PRMT R7, R7, 0x5410, R2 ;  /* 0x0000541007077816 */ /* 0x000fc60000000002 */
[----:B------:R-:W4:Y:S04]  /*42530*/  LDL.LU R38, [R1+0x2548] ;  /* 0x0025480001267983 */ /* 0x000f280000300800 */
[----:B------:R-:W3:Y:S04]  /*42540*/  LDL.LU R41, [R1+0x2544] ;  /* 0x0025440001297983 */ /* 0x000ee80000300800 */
[----:B------:R-:W4:Y:S04]  /*42550*/  LDL.LU R26, [R1+0x2540] ;  /* 0x00254000011a7983 */ /* 0x000f280000300800 */
[----:B------:R-:W3:Y:S04]  /*42560*/  LDL.LU R36, [R1+0x253c] ;  /* 0x00253c0001247983 */ /* 0x000ee80000300800 */
[----:B------:R-:W4:Y:S04]  /*42570*/  LDL.LU R2, [R1+0x830] ;  /* 0x0008300001027983 */ /* 0x000f280000300800 */
[----:B------:R0:W-:Y:S04]  /*42580*/  STS.128 [R39+UR4+0x10000], R4 ;  /* 0x0100000427007988 */ /* 0x0001e80008000c04 */
[----:B0-----:R-:W3:Y:S01]  /*42590*/  LDL.LU R39, [R1+0x2538] ;  /* 0x0025380001277983 */ /* 0x001ee20000300800 */
[----:B--2---:R-:W-:-:S02]  /*425a0*/  LOP3.LUT R4, R3, 0xffff, RZ, 0xc0, !PT ;  /* 0x0000ffff03047812 */ /* 0x004fc400078ec0ff */
[----:B----4-:R-:W-:Y:S02]  /*425b0*/  LOP3.LUT R5, R2, 0xffff, RZ, 0xc0, !PT ;  /* 0x0000ffff02057812 */ /* 0x010fe400078ec0ff */
[----:B---3--:R-:W-:Y:S02]  /*425c0*/  LOP3.LUT R3, R39, 0xffff, RZ, 0xc0, !PT ;  /* 0x0000ffff27037812 */ /* 0x008fe400078ec0ff */
[----:B------:R-:W-:Y:S02]  /*425d0*/  PRMT R39, R5, 0x3340, R4 ;  /* 0x0000334005277816 */ /* 0x000fe40000000004 */
[----:B------:R-:W-:Y:S02]  /*425e0*/  LOP3.LUT R4, R26, 0xffff, RZ, 0xc0, !PT ;  /* 0x0000ffff1a047812 */ /* 0x000fe400078ec0ff */
[----:B------:R-:W-:Y:S01]  /*425f0*/  LOP3.LUT R5, R0, 0xffff, RZ, 0xc0, !PT ;  /* 0x0000ffff00057812 */ /* 0x000fe200078ec0ff */
[----:B------:R-:W2:Y:S04]  /*42600*/  LDL.LU R26, [R1+0x2534] ;  /* 0x00253400011a7983 */ /* 0x000ea80000300800 */
[----:B------:R-:W3:Y:S01]  /*42610*/  LDL R0, [R1+0x1d38] ;  /* 0x001d380001007983 */ /* 0x000ee20000100800 */
[----:B------:R-:W-:-:S04]  /*42620*/  LOP3.LUT R2, R36, 0xffff, RZ, 0xc0, !PT ;  /* 0x0000ffff24027812 */ /* 0x000fc800078ec0ff */
[----:B------:R-:W-:Y:S02]  /*42630*/  PRMT R36, R3, 0x3340, R2 ;  /* 0x0000334003247816 */ /* 0x000fe40000000002 */
[----:B------:R-:W-:Y:S02]  /*42640*/  LOP3.LUT R3, R41, 0xffff, RZ, 0xc0, !PT ;  /* 0x0000ffff29037812 */ /* 0x000fe400078ec0ff */
[----:B------:R-:W-:Y:S02]  /*42650*/  LOP3.LUT R2, R38, 0xffff, RZ, 0xc0, !PT ;  /* 0x0000ffff26027812 */ /* 0x000fe400078ec0ff */
[----:B------:R-:W-:Y:S02]  /*42660*/  PRMT R41, R5, 0x3340, R4 ;  /* 0x0000334005297816 */ /* 0x000fe40000000004 */
[----:B------:R-:W-:Y:S02]  /*42670*/  PRMT R38, R3, 0x3340, R2 ;  /* 0x0000334003267816 */ /* 0x000fe40000000002 */
[----:B------:R-:W-:-:S02]  /*42680*/  LOP3.LUT R5, R9, 0xffff, RZ, 0xc0, !PT ;  /* 0x0000ffff09057812 */ /* 0x000fc400078ec0ff */
[----:B------:R-:W-:Y:S01]  /*42690*/  LOP3.LUT R4, R33, 0xffff, RZ, 0xc0, !PT ;  /* 0x0000ffff21047812 */ /* 0x000fe200078ec0ff */
[----:B------:R-:W4:Y:S01]  /*426a0*/  LDL.LU R9, [R1+0x2530] ;  /* 0x0025300001097983 */ /* 0x000f220000300800 */
[----:B------:R-:W-:Y:S02]  /*426b0*/  LOP3.LUT R3, R29, 0xffff, RZ, 0xc0, !PT ;  /* 0x0000ffff1d037812 */ /* 0x000fe400078ec0ff */
[----:B------:R-:W-:Y:S01]  /*426c0*/  LOP3.LUT R2, R40, 0xffff, RZ, 0xc0, !PT ;  /* 0x0000ffff28027812 */ /* 0x000fe200078ec0ff */
[----:B------:R-:W2:Y:S01]  /*426d0*/  LDL.LU R33, [R1+0x252c] ;  /* 0x00252c0001217983 */ /* 0x000ea20000300800 */
[----:B------:R-:W-:Y:S02]  /*426e0*/  PRMT R40, R5, 0x3340, R4 ;  /* 0x0000334005287816 */ /* 0x000fe40000000004 */
[----:B------:R-:W-:Y:S01]  /*426f0*/  PRMT R6, R3, 0x3340, R2 ;  /* 0x0000334003067816 */ /* 0x000fe20000000002 */
[----:B------:R-:W2:Y:S01]  /*42700*/  LDL.LU R29, [R1+0x2528] ;  /* 0x00252800011d7983 */ /* 0x000ea20000300800 */
[----:B------:R-:W-:-:S02]  /*42710*/  LOP3.LUT R5, R32, 0xffff, RZ, 0xc0, !PT ;  /* 0x0000ffff20057812 */ /* 0x000fc400078ec0ff */
[----:B------:R-:W-:Y:S01]  /*42720*/  LOP3.LUT R4, R35, 0xffff, RZ, 0xc0, !PT ;  /* 0x0000ffff23047812 */ /* 0x000fe200078ec0ff */
[----:B------:R-:W2:Y:S01]  /*42730*/  LDL.LU R32, [R1+0x2524] ;  /* 0x0025240001207983 */ /* 0x000ea20000300800 */
[----:B------:R-:W-:Y:S02]  /*42740*/  LOP3.LUT R3, R34, 0xffff, RZ, 0xc0, !PT ;  /* 0x0000ffff22037812 */ /* 0x000fe400078ec0ff */
[----:B------:R-:W-:Y:S01]  /*42750*/  LOP3.LUT R2, R37, 0xffff, RZ, 0xc0, !PT ;  /* 0x0000ffff25027812 */ /* 0x000fe200078ec0ff */
[----:B------:R-:W2:Y:S01]  /*42760*/  LDL.LU R35, [R1+0x2520] ;  /* 0x0025200001237983 */ /* 0x000ea20000300800 */
[----:B------:R-:W-:Y:S02]  /*42770*/  PRMT R7, R5, 0x3340, R4 ;  /* 0x0000334005077816 */ /* 0x000fe40000000004 */
[----:B------:R-:W-:Y:S01]  /*42780*/  PRMT R2, R3, 0x3340, R2 ;  /* 0x0000334003027816 */ /* 0x000fe20000000002 */
[----:B------:R-:W2:Y:S01]  /*42790*/  LDL.LU R34, [R1+0x251c] ;  /* 0x00251c0001227983 */ /* 0x000ea20000300800 */
[----:B------:R-:W-:-:S02]  /*427a0*/  PRMT R4, R39, 0x5410, R36 ;  /* 0x0000541027047816 */ /* 0x000fc40000000024 */
[----:B------:R-:W-:Y:S01]  /*427b0*/  PRMT R5, R41, 0x5410, R38 ;  /* 0x0000541029057816 */ /* 0x000fe20000000026 */
[----:B------:R-:W2:Y:S01]  /*427c0*/  LDL.LU R37, [R1+0x2518] ;  /* 0x0025180001257983 */ /* 0x000ea20000300800 */
[----:B------:R-:W-:Y:S02]  /*427d0*/  PRMT R6, R40, 0x5410, R6 ;  /* 0x0000541028067816 */ /* 0x000fe40000000006 */
[----:B------:R-:W-:Y:S01]  /*427e0*/  PRMT R7, R7, 0x5410, R2 ;  /* 0x0000541007077816 */ /* 0x000fe20000000002 */
[----:B------:R-:W2:Y:S01]  /*427f0*/  LDL.LU R36, [R1+0x2514] ;  /* 0x0025140001247983 */ /* 0x000ea20000300800 */
[----:B------:R-:W-:Y:S02]  /*42800*/  LOP3.LUT R3, R53, 0xffff, RZ, 0xc0, !PT ;  /* 0x0000ffff35037812 */ /* 0x000fe400078ec0ff */
[----:B------:R-:W-:Y:S01]  /*42810*/  LOP3.LUT R2, R52, 0xffff, RZ, 0xc0, !PT ;  /* 0x0000ffff34027812 */ /* 0x000fe200078ec0ff */
[----:B------:R-:W2:Y:S03]  /*42820*/  LDL.LU R39, [R1+0x2510] ;  /* 0x0025100001277983 */ /* 0x000ea60000300800 */
[----:B------:R-:W-:Y:S01]  /*42830*/  PRMT R53, R3, 0x3340, R2 ;  /* 0x0000334003357816 */ /* 0x000fe20000000002 */
[----:B------:R-:W2:Y:S01]  /*42840*/  LDL.LU R38, [R1+0x250c] ;  /* 0x00250c0001267983 */ /* 0x000ea20000300800 */
[----:B------:R-:W-:-:S02]  /*42850*/  LOP3.LUT R3, R55, 0xffff, RZ, 0xc0, !PT ;  /* 0x0000ffff37037812 */ /* 0x000fc400078ec0ff */
[----:B------:R-:W-:Y:S01]  /*42860*/  LOP3.LUT R2, R54, 0xffff, RZ, 0xc0, !PT ;  /* 0x0000ffff36027812 */ /* 0x000fe200078ec0ff */
[----:B------:R-:W2:Y:S03]  /*42870*/  LDL.LU R41, [R1+0x2508] ;  /* 0x0025080001297983 */ /* 0x000ea60000300800 */
[----:B------:R-:W-:Y:S01]  /*42880*/  PRMT R55, R3, 0x3340, R2 ;  /* 0x0000334003377816 */ /* 0x000fe20000000002 */
[----:B------:R-:W2:Y:S01]  /*42890*/  LDL.LU R40, [R1+0x2504] ;  /* 0x0025040001287983 */ /* 0x000ea20000300800 */
[----:B------:R-:W-:Y:S02]  /*428a0*/  LOP3.LUT R3, R24, 0xffff, RZ, 0xc0, !PT ;  /* 0x0000ffff18037812 */ /* 0x000fe400078ec0ff */
[----:B------:R-:W-:Y:S01]  /*428b0*/  LOP3.LUT R2, R124, 0xffff, RZ, 0xc0, !PT ;  /* 0x0000ffff7c027812 */ /* 0x000fe200078ec0ff */
[----:B---3--:R0:W-:Y:S02]  /*428c0*/  STS.128 [R0+UR4+0x10000], R4 ;  /* 0x0100000400007988 */ /* 0x0081e40008000c04 */
[----:B0-----:R-:W-:-:S02]  /*428d0*/  LOP3.LUT R5, R43, 0xffff, RZ, 0xc0, !PT ;  /* 0x0000ffff2b057812 */ /* 0x001fc400078ec0ff */
[----:B------:R-:W-:Y:S01]  /*428e0*/  LOP3.LUT R4, R42, 0xffff, RZ, 0xc0, !PT ;  /* 0x0000ffff2a047812 */ /* 0x000fe200078ec0ff */
[----:B------:R-:W3:Y:S03]  /*428f0*/  LDL.LU R43, [R1+0x2500] ;  /* 0x00250000012b7983 */ /* 0x000ee60000300800 */
[----:B------:R-:W-:Y:S01]  /*42900*/  PRMT R52, R5, 0x3340, R4 ;  /* 0x0000334005347816 */ /* 0x000fe20000000004 */
[----:B------:R-:W3:Y:S01]  /*42910*/  LDL.LU R42, [R1+0x24fc] ;  /* 0x0024fc00012a7983 */ /* 0x000ee20000300800 */
[----:B------:R-:W-:Y:S02]  /*42920*/  LOP3.LUT R5, R45, 0xffff, RZ, 0xc0, !PT ;  /* 0x0000ffff2d057812 */ /* 0x000fe400078ec0ff */
[----:B------:R-:W-:Y:S01]  /*42930*/  LOP3.LUT R4, R44, 0xffff, RZ, 0xc0, !PT ;  /* 0x0000ffff2c047812 */ /* 0x000fe200078ec0ff */
[----:B------:R-:W3:Y:S03]  /*42940*/  LDL.LU R45, [R1+0x24f8] ;  /* 0x0024f800012d7983 */ /* 0x000ee60000300800 */
[----:B------:R-:W-:Y:S01]  /*42950*/  PRMT R54, R5, 0x3340, R4 ;  /* 0x0000334005367816 */ /* 0x000fe20000000004 */
[----:B------:R-:W3:Y:S01]  /*42960*/  LDL.LU R44, [R1+0x24f4] ;  /* 0x0024f400012c7983 */ /* 0x000ee20000300800 */
[----:B------:R-:W-:-:S02]  /*42970*/  LOP3.LUT R5, R47, 0xffff, RZ, 0xc0, !PT ;  /* 0x0000ffff2f057812 */ /* 0x000fc400078ec0ff */
[----:B------:R-:W-:Y:S01]  /*42980*/  LOP3.LUT R4, R46, 0xffff, RZ, 0xc0, !PT ;  /* 0x0000ffff2e047812 */ /* 0x000fe200078ec0ff */
[----:B------:R-:W3:Y:S01]  /*42990*/  LDL.LU R47, [R1+0x24f0] ;  /* 0x0024f000012f7983 */ /* 0x000ee20000300800 */
[----:B------:R-:W-:Y:S02]  /*429a0*/  PRMT R6, R3, 0x3340, R2 ;  /* 0x0000334003067816 */ /* 0x000fe40000000002 */
[----:B------:R-:W-:Y:S01]  /*429b0*/  PRMT R124, R5, 0x3340, R4 ;  /* 0x00003340057c7816 */ /* 0x000fe20000000004 */
[----:B------:R-:W3:Y:S01]  /*429c0*/  LDL.LU R46, [R1+0x24ec] ;  /* 0x0024ec00012e7983 */ /* 0x000ee20000300800 */
[----:B------:R-:W-:Y:S02]  /*429d0*/  LOP3.LUT R3, R51, 0xffff, RZ, 0xc0, !PT ;  /* 0x0000ffff33037812 */ /* 0x000fe400078ec0ff */
[----:B------:R-:W-:Y:S01]  /*429e0*/  LOP3.LUT R5, R49, 0xffff, RZ, 0xc0, !PT ;  /* 0x0000ffff31057812 */ /* 0x000fe200078ec0ff */
[----:B------:R-:W2:Y:S01]  /*429f0*/  LDL R0, [R1+0x1d34] ;  /* 0x001d340001007983 */ /* 0x000ea20000100800 */
[----:B------:R-:W-:-:S02]  /*42a00*/  LOP3.LUT R2, R50, 0xffff, RZ, 0xc0, !PT ;  /* 0x0000ffff32027812 */ /* 0x000fc400078ec0ff */
[----:B------:R-:W-:Y:S01]  /*42a10*/  LOP3.LUT R4, R48, 0xffff, RZ, 0xc0, !PT ;  /* 0x0000ffff30047812 */ /* 0x000fe200078ec0ff */
[----:B------:R-:W3:Y:S01]  /*42a20*/  LDL.LU R24, [R1+0x938] ;  /* 0x0009380001187983 */ /* 0x000ee20000300800 */
[----:B------:R-:W-:-:S03]  /*42a30*/  PRMT R2, R3, 0x3340, R2 ;  /* 0x0000334003027816 */ /* 0x000fc60000000002 */
[----:B------:R-:W2:Y:S04]  /*42a40*/  LDL.LU R49, [R1+0x24e8] ;  /* 0x0024e80001317983 */ /* 0x000ea80000300800 */
[----:B------:R-:W2:Y:S04]  /*42a50*/  LDL.LU R48, [R1+0x24e4] ;  /* 0x0024e40001307983 */ /* 0x000ea80000300800 */
[----:B------:R-:W2:Y:S04]  /*42a60*/  LDL.LU R51, [R1+0x24e0] ;  /* 0x0024e00001337983 */ /* 0x000ea80000300800 */
[----:B------:R-:W2:Y:S04]  /*42a70*/  LDL.LU R50, [R1+0x24dc] ;  /* 0x0024dc0001327983 */ /* 0x000ea80000300800 */
[----:B------:R-:W2:Y:S01]  /*42a80*/  LDL R3, [R1+0x934] ;  /* 0x0009340001037983 */ /* 0x000ea20000100800 */
[----:B------:R-:W-:-:S02]  /*42a90*/  PRMT R7, R5, 0x3340, R4 ;  /* 0x0000334005077816 */ /* 0x000fc40000000004 */
[----:B----4-:R-:W-:Y:S02]  /*42aa0*/  PRMT R9, RZ, 0x7610, R9 ;  /* 0x00007610ff097816 */ /* 0x010fe40000000009 */
[----:B------:R-:W-:Y:S02]  /*42ab0*/  PRMT R7, R7, 0x5410, R2 ;  /* 0x0000541007077816 */ /* 0x000fe40000000002 */
[----:B------:R-:W-:Y:S02]  /*42ac0*/  PRMT R6, R124, 0x5410, R6 ;  /* 0x000054107c067816 */ /* 0x000fe40000000006 */
[----:B------:R-:W0:Y:S01]  /*42ad0*/  S2R R124, SR_TID.X ;  /* 0x00000000007c7919 */ /* 0x000e220000002100 */
[----:B------:R-:W-:Y:S02]  /*42ae0*/  PRMT R4, R52, 0x5410, R53 ;  /* 0x0000541034047816 */ /* 0x000fe40000000035 */
[----:B------:R-:W-:Y:S01]  /*42af0*/  PRMT R5, R54, 0x5410, R55 ;  /* 0x0000541036057816 */ /* 0x000fe20000000037 */
[----:B------:R-:W4:Y:S04]  /*42b00*/  LDL.LU R53, [R1+0x24d8] ;  /* 0x0024d80001357983 */ /* 0x000f280000300800 */
[----:B------:R-:W4:Y:S04]  /*42b10*/  LDL.LU R52, [R1+0x24d4] ;  /* 0x0024d40001347983 */ /* 0x000f280000300800 */
[----:B------:R-:W4:Y:S04]  /*42b20*/  LDL.LU R55, [R1+0x24d0] ;  /* 0x0024d00001377983 */ /* 0x000f280000300800 */
[----:B------:R-:W4:Y:S01]  /*42b30*/  LDL.LU R54, [R1+0x24cc] ;  /* 0x0024cc0001367983 */ /* 0x000f220000300800 */
[----:B---3--:R-:W-:-:S05]  /*42b40*/  @!P0 IMAD.MOV.U32 R2, RZ, RZ, R24 ;  /* 0x000000ffff028224 */ /* 0x008fca00078e0018 */
[----:B--2---:R1:W2:Y:S04]  /*42b50*/  @!P0 LDG.E.U8 R9, desc[UR6][R2.64] ;  /* 0x0000000602098981 */ /* 0x0042a8000c1e1100 */
[----:B------:R0:W-:Y:S02]  /*42b60*/  STS.128 [R0+UR4+0x10000], R4 ;  /* 0x0100000400007988 */ /* 0x0001e40008000c04 */
[----:B0-----:R-:W-:-:S05]  /*42b70*/  LOP3.LUT R0, R124, 0x7f, RZ, 0xc0, !PT ;  /* 0x0000007f7c007812 */ /* 0x001fca00078ec0ff */
[----:B------:R0:W-:Y:S04]  /*42b80*/  STS.U8 [R0+UR4], R57 ;  /* 0x0000003900007988 */ /* 0x0001e80008000004 */
[----:B------:R3:W-:Y:S04]  /*42b90*/  STS.U8 [R0+UR4+0x400], R56 ;  /* 0x0004003800007988 */ /* 0x0007e80008000004 */
        /* <DEDUP_REMOVED lines=49> */
[----:B------:R4:W-:Y:S01]  /*42eb0*/  STS.U8 [R0+UR4+0xcc00], R106 ;  /* 0x00cc006a00007988 */ /* 0x0009e20008000004 */
[----:B------:R-:W-:-:S03]  /*42ec0*/  LOP3.LUT R124, R124, 0x7f, RZ, 0xc0, !PT ;  /* 0x0000007f7c7c7812 */ /* 0x000fc600078ec0ff */
[----:B------:R4:W-:Y:S04]  /*42ed0*/  STS.U8 [R0+UR4+0xd000], R109 ;  /* 0x00d0006d00007988 */ /* 0x0009e80008000004 */
[----:B------:R4:W-:Y:S04]  /*42ee0*/  STS.U8 [R0+UR4+0xd400], R108 ;  /* 0x00d4006c00007988 */ /* 0x0009e80008000004 */
[----:B------:R4:W-:Y:S04]  /*42ef0*/  STS.U8 [R0+UR4+0xd800], R111 ;  /* 0x00d8006f00007988 */ /* 0x0009e80008000004 */
[----:B------:R4:W-:Y:S01]  /*42f00*/  STS.U8 [R0+UR4+0xdc00], R110 ;  /* 0x00dc006e00007988 */ /* 0x0009e20008000004 */
[----:B-1----:R-:W-:-:S03]  /*42f10*/  LOP3.LUT R3, R124, 0x10, RZ, 0x3c, !PT ;  /* 0x000000107c037812 */ /* 0x002fc600078e3cff */
        /* <DEDUP_REMOVED lines=12> */
[----:B------:R-:W-:Y:S04]  /*42fe0*/  STS.U8 [R3+UR4+0x1080], R150 ;  /* 0x0010809603007988 */ /* 0x000fe80008000004 */
        /* <DEDUP_REMOVED lines=49> */
[----:B--2---:R-:W-:Y:S04]  /*43300*/  STL [R1+0x21dc], R9 ;  /* 0x0021dc0901007387 */ /* 0x004fe80000100800 */
[----:B------:R-:W-:Y:S04]  /*43310*/  STS.U8 [R3+UR4+0xd880], R220 ;  /* 0x00d880dc03007988 */ /* 0x000fe80008000004 */
[----:B0-----:R-:W2:Y:S04]  /*43320*/  LDL.LU R57, [R1+0x24c8] ;  /* 0x0024c80001397983 */ /* 0x001ea80000300800 */
[----:B------:R-:W-:Y:S01]  /*43330*/  STS.U8 [R3+UR4+0xdc80], R219 ;  /* 0x00dc80db03007988 */ /* 0x000fe20008000004 */
[----:B------:R-:W-:-:S03]  /*43340*/  LOP3.LUT R2, R124, 0x20, RZ, 0x3c, !PT ;  /* 0x000000207c027812 */ /* 0x000fc600078e3cff */
[----:B---3--:R-:W3:Y:S04]  /*43350*/  LDL.LU R56, [R1+0x24c4] ;  /* 0x0024c40001387983 */ /* 0x008ee80000300800 */
[----:B------:R-:W-:Y:S04]  /*43360*/  STS.U8 [R3+UR4+0xe080], R218 ;  /* 0x00e080da03007988 */ /* 0x000fe80008000004 */
[----:B----4-:R-:W4:Y:S04]  /*43370*/  LDL.LU R59, [R1+0x24c0] ;  /* 0x0024c000013b7983 */ /* 0x010f280000300800 */
[----:B------:R-:W-:Y:S04]  /*43380*/  STS.U8 [R3+UR4+0xe480], R217 ;  /* 0x00e480d903007988 */ /* 0x000fe80008000004 */
[----:B------:R-:W2:Y:S04]  /*43390*/  LDL.LU R58, [R1+0x24bc] ;  /* 0x0024bc00013a7983 */ /* 0x000ea80000300800 */
[----:B------:R-:W-:Y:S04]  /*433a0*/  STS.U8 [R3+UR4+0xe880], R216 ;  /* 0x00e880d803007988 */ /* 0x000fe80008000004 */
[----:B------:R-:W3:Y:S04]  /*433b0*/  LDL.LU R61, [R1+0x24b8] ;  /* 0x0024b800013d7983 */ /* 0x000ee80000300800 */
[----:B------:R-:W-:Y:S04]  /*433c0*/  STS.U8 [R3+UR4+0xec80], R215 ;  /* 0x00ec80d703007988 */ /* 0x000fe80008000004 */
[----:B------:R-:W4:Y:S04]  /*433d0*/  LDL.LU R60, [R1+0x24b4] ;  /* 0x0024b400013c7983 */ /* 0x000f280000300800 */
[----:B------:R-:W-:Y:S04]  /*433e0*/  STS.U8 [R3+UR4+0xf080], R214 ;  /* 0x00f080d603007988 */ /* 0x000fe80008000004 */
[----:B------:R-:W2:Y:S04]  /*433f0*/  LDL.LU R63, [R1+0x24b0] ;  /* 0x0024b000013f7983 */ /* 0x000ea80000300800 */
[----:B------:R-:W-:Y:S04]  /*43400*/  STS.U8 [R3+UR4+0xf480], R213 ;  /* 0x00f480d503007988 */ /* 0x000fe80008000004 */
[----:B------:R-:W3:Y:S04]  /*43410*/  LDL.LU R62, [R1+0x24ac] ;  /* 0x0024ac00013e7983 */ /* 0x000ee80000300800 */
[----:B------:R-:W-:Y:S04]  /*43420*/  STS.U8 [R3+UR4+0xf880], R212 ;  /* 0x00f880d403007988 */ /* 0x000fe80008000004 */
[----:B------:R-:W4:Y:S04]  /*43430*/  LDL.LU R65, [R1+0x24a8] ;  /* 0x0024a80001417983 */ /* 0x000f280000300800 */
[----:B------:R0:W-:Y:S04]  /*43440*/  STS.U8 [R3+UR4+0xfc80], R207 ;  /* 0x00fc80cf03007988 */ /* 0x0001e80008000004 */
        /* <DEDUP_REMOVED lines=94> */
[----:B-1----:R-:W4:Y:S04]  /*43a30*/  LDL.LU R113, [R1+0x23e8] ;  /* 0x0023e80001717983 */ /* 0x002f280000300800 */
        /* <DEDUP_REMOVED lines=23> */
[----:B------:R-:W-:Y:S04]  /*43bb0*/  STS.U8 [R2+UR4+0xed00], R22 ;  /* 0x00ed001602007988 */ /* 0x000fe80008000004 */
[----:B------:R-:W-:Y:S04]  /*43bc0*/  STS.U8 [R2+UR4+0xf100], R21 ;  /* 0x00f1001502007988 */ /* 0x000fe80008000004 */
[----:B------:R-:W-:Y:S04]  /*43bd0*/  STS.U8 [R2+UR4+0xf500], R20 ;  /* 0x00f5001402007988 */ /* 0x000fe80008000004 */
[----:B------:R-:W-:Y:S04]  /*43be0*/  STS.U8 [R2+UR4+0xf900], R19 ;  /* 0x00f9001302007988 */ /* 0x000fe80008000004 */
[----:B------:R1:W-:Y:S04]  /*43bf0*/  STS.U8 [R2+UR4+0xfd00], R14 ;  /* 0x00fd000e02007988 */ /* 0x0003e80008000004 */
[----:B0-----:R-:W4:Y:S04]  /*43c00*/  LDL R3, [R1+0x1118] ;  /* 0x0011180001037983 */ /* 0x001f280000100800 */
[----:B-1----:R-:W4:Y:S04]  /*43c10*/  LDL R2, [R1+0x1d1c] ;  /* 0x001d1c0001027983 */ /* 0x002f280000100800 */
[----:B------:R-:W2:Y:S04]  /*43c20*/  LDL.LU R125, [R1+0x185c] ;  /* 0x00185c00017d7983 */ /* 0x000ea80000300800 */
[----:B------:R-:W2:Y:S04]  /*43c30*/  LDL.LU R126, [R1+0x1830] ;  /* 0x00183000017e7983 */ /* 0x000ea80000300800 */
[----:B------:R-:W2:Y:S04]  /*43c40*/  LDL.LU R127, [R1+0x1854] ;  /* 0x00185400017f7983 */ /* 0x000ea80000300800 */
[----:B------:R-:W2:Y:S01]  /*43c50*/  LDL.LU R128, [R1+0x1828] ;  /* 0x0018280001807983 */ /* 0x000ea20000300800 */
[----:B------:R-:W-:-:S03]  /*43c60*/  LOP3.LUT R124, R0, 0x30, RZ, 0x3c, !PT ;  /* 0x00000030007c7812 */ /* 0x000fc600078e3cff */
        /* <DEDUP_REMOVED lines=8> */
[----:B------:R-:W2:Y:S01]  /*43cf0*/  LDL.LU R143, [R1+0x1814] ;  /* 0x00181400018f7983 */ /* 0x000ea20000300800 */
[----:B---3--:R-:W-:-:S03]  /*43d00*/  PRMT R122, RZ, 0x7610, R122 ;  /* 0x00007610ff7a7816 */ /* 0x008fc6000000007a */
[----:B------:R-:W-:Y:S04]  /*43d10*/  STS.U8 [R124+UR4+0x180], R18 ;  /* 0x000180127c007988 */ /* 0x000fe80008000004 */
[----:B------:R-:W3:Y:S04]  /*43d20*/  LDL.LU R144, [R1+0x17e8] ;  /* 0x0017e80001907983 */ /* 0x000ee80000300800 */
[----:B----4-:R-:W4:Y:S04]  /*43d30*/  @!P0 LDG.E.U8 R122, desc[UR6][R2.64] ;  /* 0x00000006027a8981 */ /* 0x010f28000c1e1100 */
[----:B------:R-:W-:Y:S04]  /*43d40*/  STS.U8 [R124+UR4+0x580], R17 ;  /* 0x000580117c007988 */ /* 0x000fe80008000004 */
[----:B------:R-:W3:Y:S04]  /*43d50*/  LDL.LU R145, [R1+0x180c] ;  /* 0x00180c0001917983 */ /* 0x000ee80000300800 */
        /* <DEDUP_REMOVED lines=8> */
[----:B------:R0:W-:Y:S04]  /*43de0*/  STS.U8 [R124+UR4+0x1980], R11 ;  /* 0x0019800b7c007988 */ /* 0x0001e80008000004 */
[----:B0-----:R-:W2:Y:S04]  /*43df0*/  LDL.LU R124, [R1+0x23b8] ;  /* 0x0023b800017c7983 */ /* 0x001ea80000300800 */
[----:B----4-:R0:W-:Y:S04]  /*43e00*/  STL [R1+0x924], R122 ;  /* 0x0009247a01007387 */ /* 0x0101e80000100800 */
[----:B0-----:R-:W4:Y:S04]  /*43e10*/  LDL.LU R122, [R1+0x23b4] ;  /* 0x0023b400017a7983 */ /* 0x001f280000300800 */
[----:B------:R-:W3:Y:S04]  /*43e20*/  LDL R2, [R1+0x1114] ;  /* 0x0011140001027983 */ /* 0x000ee80000100800 */
[----:B------:R-:W3:Y:S01]  /*43e30*/  LDL R3, [R1+0x1d18] ;  /* 0x001d180001037983 */ /* 0x000ee20000100800 */
[----:B--2---:R-:W-:-:S02]  /*43e40*/  PRMT R124, RZ, 0x7610, R124 ;  /* 0x00007610ff7c7816 */ /* 0x004fc4000000007c */
[----:B---3--:R-:W-:-:S04]  /*43e50*/  @!P0 LOP3.LUT R3, R3, R2, RZ, 0x3c, !PT ;  /* 0x0000000203038212 */ /* 0x008fc800078e3cff */
[----:B------:R-:W-:-:S04]  /*43e60*/  @!P0 LOP3.LUT R2, R3, R2, RZ, 0x3c, !PT ;  /* 0x0000000203028212 */ /* 0x000fc800078e3cff */
[----:B------:R-:W-:-:S05]  /*43e70*/  @!P0 LOP3.LUT R3, R3, R2, RZ, 0x3c, !PT ;  /* 0x0000000203038212 */ /* 0x000fca00078e3cff */
[----:B------:R-:W2:Y:S04]  /*43e80*/  @!P0 LDG.E.U8 R124, desc[UR6][R2.64] ;  /* 0x00000006027c8981 */ /* 0x000ea8000c1e1100 */
[----:B--2---:R0:W-:Y:S04]  /*43e90*/  STL [R1+0x920], R124 ;  /* 0x0009207c01007387 */ /* 0x0041e80000100800 */
[----:B0-----:R-:W2:Y:S04]  /*43ea0*/  LDL.LU R124, [R1+0x23b0] ;  /* 0x0023b000017c7983 */ /* 0x001ea80000300800 */
[----:B------:R-:W3:Y:S04]  /*43eb0*/  LDL R2, [R1+0x1110] ;  /* 0x0011100001027983 */ /* 0x000ee80000100800 */
[----:B------:R-:W3:Y:S01]  /*43ec0*/  LDL R3, [R1+0x1d14] ;  /* 0x001d140001037983 */ /* 0x000ee20000100800 */
[----:B----4-:R-:W-:-:S02]  /*43ed0*/  PRMT R122, RZ, 0x7610, R122 ;  /* 0x00007610ff7a7816 */ /* 0x010fc4000000007a */
[----:B---3--:R-:W-:-:S04]  /*43ee0*/  @!P0 LOP3.LUT R3, R3, R2, RZ, 0x3c, !PT ;  /* 0x0000000203038212 */ /* 0x008fc800078e3cff */
[----:B------:R-:W-:-:S04]  /*43ef0*/  @!P0 LOP3.LUT R2, R3, R2, RZ, 0x3c, !PT ;  /* 0x0000000203028212 */ /* 0x000fc800078e3cff */
[----:B------:R-:W-:-:S05]  /*43f00*/  @!P0 LOP3.LUT R3, R3, R2, RZ, 0x3c, !PT ;  /* 0x0000000203038212 */ /* 0x000fca00078e3cff */
[----:B------:R-:W3:Y:S04]  /*43f10*/  @!P0 LDG.E.U8 R122, desc[UR6][R2.64] ;  /* 0x00000006027a8981 */ /* 0x000ee8000c1e1100 */
[----:B---3--:R0:W-:Y:S04]  /*43f20*/  STL [R1+0x91c], R122 ;  /* 0x00091c7a01007387 */ /* 0x0081e80000100800 */
[----:B0-----:R-:W3:Y:S04]  /*43f30*/  LDL.LU R122, [R1+0x23ac] ;  /* 0x0023ac00017a7983 */ /* 0x001ee80000300800 */
[----:B------:R-:W4:Y:S04]  /*43f40*/  LDL R2, [R1+0x1d0c] ;  /* 0x001d0c0001027983 */ /* 0x000f280000100800 */
[----:B------:R-:W4:Y:S01]  /*43f50*/  LDL R3, [R1+0x1d10] ;  /* 0x001d100001037983 */ /* 0x000f220000100800 */
[----:B--2---:R-:W-:-:S02]  /*43f60*/  PRMT R124, RZ, 0x7610, R124 ;  /* 0x00007610ff7c7816 */ /* 0x004fc4000000007c */
[----:B----4-:R-:W-:-:S04]  /*43f70*/  @!P0 LOP3.LUT R3, R3, R2, RZ, 0x3c, !PT ;  /* 0x0000000203038212 */ /* 0x010fc800078e3cff */
[----:B------:R-:W-:-:S04]  /*43f80*/  @!P0 LOP3.LUT R2, R3, R2, RZ, 0x3c, !PT ;  /* 0x0000000203028212 */ /* 0x000fc800078e3cff */
[----:B------:R-:W-:-:S05]  /*43f90*/  @!P0 LOP3.LUT R3, R3, R2, RZ, 0x3c, !PT ;  /* 0x0000000203038212 */ /* 0x000fca00078e3cff */
[----:B------:R-:W2:Y:S04]  /*43fa0*/  @!P0 LDG.E.U8 R124, desc[UR6][R2.64] ;  /* 0x00000006027c8981 */ /* 0x000ea8000c1e1100 */
[----:B--2---:R0:W-:Y:S04]  /*43fb0*/  STL [R1+0x918], R124 ;  /* 0x0009187c01007387 */ /* 0x0041e80000100800 */
[----:B0-----:R-:W2:Y:S04]  /*43fc0*/  LDL.LU R124, [R1+0x23a8] ;  /* 0x0023a800017c7983 */ /* 0x001ea80000300800 */
[----:B------:R-:W4:Y:S04]  /*43fd0*/  LDL R2, [R1+0x1ce4] ;  /* 0x001ce40001027983 */ /* 0x000f280000100800 */
[----:B------:R-:W4:Y:S01]  /*43fe0*/  LDL R3, [R1+0x1ce8] ;  /* 0x001ce80001037983 */ /* 0x000f220000100800 */
[----:B---3--:R-:W-:-:S02]  /*43ff0*/  PRMT R122, RZ, 0x7610, R122 ;  /* 0x00007610ff7a7816 */ /* 0x008fc4000000007a */
[----:B----4-:R-:W-:-:S04]  /*44000*/  @!P0 LOP3.LUT R3, R3, R2, RZ, 0x3c, !PT ;  /* 0x0000000203038212 */ /* 0x010fc800078e3cff */
        /* <DEDUP_REMOVED lines=61> */
[----:B------:R-:W-:-:S02]  /*443e0*/  PRMT R123, RZ, 0x7610, R123 ;  /* 0x00007610ff7b7816 */ /* 0x000fc4000000007b */
[----:B----4-:R-:W-:-:S04]  /*443f0*/  @!P0 LOP3.LUT R3, R3, R2, RZ, 0x3c, !PT ;  /* 0x0000000203038212 */ /* 0x010fc800078e3cff */
[----:B------:R-:W-:-:S04]  /*44400*/  @!P0 LOP3.LUT R2, R3, R2, RZ, 0x3c, !PT ;  /* 0x0000000203028212 */ /* 0x000fc800078e3cff */
[----:B------:R-:W-:-:S05]  /*44410*/  @!P0 LOP3.LUT R3, R3, R2, RZ, 0x3c, !PT ;  /* 0x0000000203038212 */ /* 0x000fca00078e3cff */
[----:B------:R-:W4:Y:S04]  /*44420*/  @!P0 LDG.E.U8 R123, desc[UR6][R2.64] ;  /* 0x00000006027b8981 */ /* 0x000f28000c1e1100 */
[----:B----4-:R0:W-:Y:S04]  /*44430*/  STL [R1+0x8f8], R123 ;  /* 0x0008f87b01007387 */ /* 0x0101e80000100800 */
        /* <DEDUP_REMOVED lines=9> */
[----:B0-----:R-:W4:Y:S04]  /*444d0*/  LDL.LU R120, [R1+0x2384] ;  /* 0x0023840001787983 */ /* 0x001f280000300800 */
[----:B------:R-:W2:Y:S04]  /*444e0*/  LDL R2, [R1+0x1c5c] ;  /* 0x001c5c0001027983 */ /* 0x000ea80000100800 */
[----:B------:R-:W2:Y:S01]  /*444f0*/  LDL R3, [R1+0x1c60] ;  /* 0x001c600001037983 */ /* 0x000ea20000100800 */
[----:B------:R-:W-:-:S02]  /*44500*/  PRMT R121, RZ, 0x7610, R121 ;  /* 0x00007610ff797816 */ /* 0x000fc40000000079 */
[----:B--2---:R-:W-:-:S04]  /*44510*/  @!P0 LOP3.LUT R3, R3, R2, RZ, 0x3c, !PT ;  /* 0x0000000203038212 */ /* 0x004fc800078e3cff */
[----:B------:R-:W-:-:S04]  /*44520*/  @!P0 LOP3.LUT R2, R3, R2, RZ, 0x3c, !PT ;  /* 0x0000000203028212 */ /* 0x000fc800078e3cff */
[----:B------:R-:W-:-:S05]  /*44530*/  @!P0 LOP3.LUT R3, R3, R2, RZ, 0x3c, !PT ;  /* 0x0000000203038212 */ /* 0x000fca00078e3cff */
[----:B------:R-:W2:Y:S04]  /*44540*/  @!P0 LDG.E.U8 R121, desc[UR6][R2.64] ;  /* 0x0000000602798981 */ /* 0x000ea8000c1e1100 */
[----:B--2---:R0:W-:Y:S04]  /*44550*/  STL [R1+0x8f0], R121 ;  /* 0x0008f07901007387 */ /* 0x0041e80000100800 */
        /* <DEDUP_REMOVED lines=9> */
[----:B0-----:R-:W2:Y:S04]  /*445f0*/  LDL.LU R118, [R1+0x237c] ;  /* 0x00237c0001767983 */ /* 0x001ea80000300800 */
[----:B------:R-:W3:Y:S04]  /*44600*/  LDL R2, [R1+0x1c4c] ;  /* 0x001c4c0001027983 */ /* 0x000ee80000100800 */
[----:B------:R-:W3:Y:S01]  /*44610*/  LDL R3, [R1+0x1c50] ;  /* 0x001c500001037983 */ /* 0x000ee20000100800 */
[----:B------:R-:W-:-:S02]  /*44620*/  PRMT R119, RZ, 0x7610, R119 ;  /* 0x00007610ff777816 */ /* 0x000fc40000000077 */
[----:B---3--:R-:W-:-:S04]  /*44630*/  @!P0 LOP3.LUT R3, R3, R2, RZ, 0x3c, !PT ;  /* 0x0000000203038212 */ /* 0x008fc800078e3cff */
[----:B------:R-:W-:-:S04]  /*44640*/  @!P0 LOP3.LUT R2, R3, R2, RZ, 0x3c, !PT ;  /* 0x0000000203028212 */ /* 0x000fc800078e3cff */
[----:B------:R-:W-:-:S05]  /*44650*/  @!P0 LOP3.LUT R3, R3, R2, RZ, 0x3c, !PT ;  /* 0x0000000203038212 */ /* 0x000fca00078e3cff */
[----:B------:R-:W3:Y:S04]  /*44660*/  @!P0 LDG.E.U8 R119, desc[UR6][R2.64] ;  /* 0x0000000602778981 */ /* 0x000ee8000c1e1100 */
[----:B---3--:R0:W-:Y:S04]  /*44670*/  STL [R1+0x8e8], R119 ;  /* 0x0008e87701007387 */ /* 0x0081e80000100800 */
        /* <DEDUP_REMOVED lines=169> */
[----:B------:R0:W3:Y:S04]  /*45110*/  @!P0 LDG.E.U8 R29, desc[UR6][R2.64] ;  /* 0x00000006021d8981 */ /* 0x0000e8000c1e1100 */
[----:B------:R-:W0:Y:S04]  /*45120*/  LDL R2, [R1+0x1b1c] ;  /* 0x001b1c0001027983 */ /* 0x000e280000100800 */
[----:B------:R-:W0:Y:S01]  /*45130*/  LDL R3, [R1+0x1b20] ;  /* 0x001b200001037983 */ /* 0x000e220000100800 */
[----:B------:R-:W-:Y:S02]  /*45140*/  PRMT R98, RZ, 0x7610, R98 ;  /* 0x00007610ff627816 */ /* 0x000fe40000000062 */
[----:B0-----:R-:W-:-:S04]  /*45150*/  @!P0 LOP3.LUT R3, R3, R2, RZ, 0x3c, !PT ;  /* 0x0000000203038212 */ /* 0x001fc800078e3cff */
[----:B------:R-:W-:-:S04]  /*45160*/  @!P0 LOP3.LUT R2, R3, R2, RZ, 0x3c, !PT ;  /* 0x0000000203028212 */ /* 0x000fc800078e3cff */
[----:B------:R-:W-:-:S05]  /*45170*/  @!P0 LOP3.LUT R3, R3, R2, RZ, 0x3c, !PT ;  /* 0x0000000203038212 */ /* 0x000fca00078e3cff */
[----:B------:R-:W4:Y:S04]  /*45180*/  @!P0 LDG.E.U8 R98, desc[UR6][R2.64] ;  /* 0x0000000602628981 */ /* 0x000f28000c1e1100 */
[----:B---3--:R0:W-:Y:S04]  /*45190*/  STL [R1+0x89c], R29 ;  /* 0x00089c1d01007387 */ /* 0x0081e80000100800 */
[----:B0-----:R-:W3:Y:S04]  /*451a0*/  LDL.LU R29, [R1+0x1ae0] ;  /* 0x001ae000011d7983 */ /* 0x001ee80000300800 */
        /* <DEDUP_REMOVED lines=35> */
[----:B------:R-:W3:Y:S01]  /*453e0*/  @!P0 LDG.E.U8 R94, desc[UR6][R2.64] ;  /* 0x00000006025e8981 */ /* 0x000ee2000c1e1100 */
[----:B------:R-:W-:-:S03]  /*453f0*/  PRMT R95, RZ, 0x7610, R95 ;  /* 0x00007610ff5f7816 */ /* 0x000fc6000000005f */
[----:B---3--:R0:W-:Y:S04]  /*45400*/  STL [R1+0x888], R94 ;  /* 0x0008885e01007387 */ /* 0x0081e80000100800 */
[----:B0-----:R-:W3:Y:S04]  /*45410*/  LDL.LU R94, [R1+0x231c] ;  /* 0x00231c00015e7983 */ /* 0x001ee80000300800 */
[----:B------:R-:W4:Y:S01]  /*45420*/  LDL R3, [R1+0x1adc] ;  /* 0x001adc0001037983 */ /* 0x000f220000100800 */
[----:B------:R-:W-:-:S05]  /*45430*/  @!P0 IMAD.MOV.U32 R2, RZ, RZ, R29 ;  /* 0x000000ffff028224 */ /* 0x000fca00078e001d */
[----:B----4-:R-:W4:Y:S04]  /*45440*/  @!P0 LDG.E.U8 R95, desc[UR6][R2.64] ;  /* 0x00000006025f8981 */ /* 0x010f28000c1e1100 */
        /* <DEDUP_REMOVED lines=443> */
[----:B------:R-:W2:Y:S01]  /*47000*/  LDL R3, [R1+0x1860] ;  /* 0x0018600001037983 */ /* 0x000ea20000100800 */
[----:B------:R-:W-:Y:S01]  /*47010*/  PRMT R45, RZ, 0x7610, R45 ;  /* 0x00007610ff2d7816 */ /* 0x000fe2000000002d */
[----:B--2---:R-:W-:-:S02]  /*47020*/  @!P0 IMAD.MOV.U32 R2, RZ, RZ, R3 ;  /* 0x000000ffff028224 */ /* 0x004fc400078e0003 */
[----:B------:R-:W-:-:S05]  /*47030*/  @!P0 IMAD.MOV.U32 R3, RZ, RZ, R125 ;  /* 0x000000ffff038224 */ /* 0x000fca00078e007d */
[----:B------:R-:W2:Y:S04]  /*47040*/  @!P0 LDG.E.U8 R45, desc[UR6][R2.64] ;  /* 0x00000006022d8981 */ /* 0x000ea8000c1e1100 */
[----:B--2---:R0:W-:Y:S04]  /*47050*/  STL [R1+0x7bc], R45 ;  /* 0x0007bc2d01007387 */ /* 0x0041e80000100800 */
[----:B0-----:R-:W4:Y:S04]  /*47060*/  LDL.LU R45, [R1+0x2250] ;  /* 0x00225000012d7983 */ /* 0x001f280000300800 */
[----:B------:R-:W2:Y:S01]  /*47070*/  LDL R3, [R1+0x1858] ;  /* 0x0018580001037983 */ /* 0x000ea20000100800 */
[----:B------:R-:W-:Y:S01]  /*47080*/  PRMT R42, RZ, 0x7610, R42 ;  /* 0x00007610ff2a7816 */ /* 0x000fe2000000002a */
[----:B--2---:R-:W-:-:S02]  /*47090*/  @!P0 IMAD.MOV.U32 R2, RZ, RZ, R3 ;  /* 0x000000ffff028224 */ /* 0x004fc400078e0003 */
[----:B------:R-:W-:-:S05]  /*470a0*/  @!P0 IMAD.MOV.U32 R3, RZ, RZ, R127 ;  /* 0x000000ffff038224 */ /* 0x000fca00078e007f */
[----:B------:R-:W2:Y:S04]  /*470b0*/  @!P0 LDG.E.U8 R42, desc[UR6][R2.64] ;  /* 0x00000006022a8981 */ /* 0x000ea8000c1e1100 */
[----:B--2---:R0:W-:Y:S04]  /*470c0*/  STL [R1+0x7b8], R42 ;  /* 0x0007b82a01007387 */ /* 0x0041e80000100800 */
[----:B0-----:R-:W2:Y:S04]  /*470d0*/  LDL.LU R42, [R1+0x224c] ;  /* 0x00224c00012a7983 */ /* 0x001ea80000300800 */
[----:B------:R-:W3:Y:S01]  /*470e0*/  LDL R3, [R1+0x1850] ;  /* 0x0018500001037983 */ /* 0x000ee20000100800 */
[----:B------:R-:W-:-:S02]  /*470f0*/  PRMT R43, RZ, 0x7610, R43 ;  /* 0x00007610ff2b7816 */ /* 0x000fc4000000002b */
[----:B------:R-:W-:Y:S02]  /*47100*/  PRMT R40, RZ, 0x7610, R40 ;  /* 0x00007610ff287816 */ /* 0x000fe40000000028 */
[----:B------:R-:W-:Y:S02]  /*47110*/  PRMT R41, RZ, 0x7610, R41 ;  /* 0x00007610ff297816 */ /* 0x000fe40000000029 */
[----:B------:R-:W-:Y:S02]  /*47120*/  PRMT R38, RZ, 0x7610, R38 ;  /* 0x00007610ff267816 */ /* 0x000fe40000000026 */
[----:B------:R-:W-:Y:S02]  /*47130*/  PRMT R39, RZ, 0x7610, R39 ;  /* 0x00007610ff277816 */ /* 0x000fe40000000027 */
[----:B------:R-:W-:Y:S01]  /*47140*/  PRMT R36, RZ, 0x7610, R36 ;  /* 0x00007610ff247816 */ /* 0x000fe20000000024 */
[----:B---3--:R-:W-:Y:S02]  /*47150*/  @!P0 IMAD.MOV.U32 R2, RZ, RZ, R3 ;  /* 0x000000ffff028224 */ /* 0x008fe400078e0003 */
[----:B------:R-:W-:-:S05]  /*47160*/  @!P0 IMAD.MOV.U32 R3, RZ, RZ, R129 ;  /* 0x000000ffff038224 */ /* 0x000fca00078e0081 */
[----:B------:R0:W3:Y:S02]  /*47170*/  @!P0 LDG.E.U8 R43, desc[UR6][R2.64] ;  /* 0x00000006022b8981 */ /* 0x0000e4000c1e1100 */
[----:B0-----:R-:W-:Y:S02]  /*47180*/  @!P0 IMAD.MOV.U32 R2, RZ, RZ, R126 ;  /* 0x000000ffff028224 */ /* 0x001fe400078e007e */
[----:B------:R-:W-:-:S05]  /*47190*/  @!P0 IMAD.MOV.U32 R3, RZ, RZ, R137 ;  /* 0x000000ffff038224 */ /* 0x000fca00078e0089 */
[----:B------:R0:W4:Y:S02]  /*471a0*/  @!P0 LDG.E.U8 R40, desc[UR6][R2.64] ;  /* 0x0000000602288981 */ /* 0x000124000c1e1100 */
[----:B0-----:R-:W-:Y:S02]  /*471b0*/  @!P0 IMAD.MOV.U32 R2, RZ, RZ, R128 ;  /* 0x000000ffff028224 */ /* 0x001fe400078e0080 */
[----:B------:R-:W-:-:S05]  /*471c0*/  @!P0 IMAD.MOV.U32 R3, RZ, RZ, R139 ;  /* 0x000000ffff038224 */ /* 0x000fca00078e008b */
[----:B------:R0:W2:Y:S02]  /*471d0*/  @!P0 LDG.E.U8 R41, desc[UR6][R2.64] ;  /* 0x0000000602298981 */ /* 0x0000a4000c1e1100 */
        /* <DEDUP_REMOVED lines=8> */
[----:B------:R-:W2:Y:S04]  /*47260*/  @!P0 LDG.E.U8 R36, desc[UR6][R2.64] ;  /* 0x0000000602248981 */ /* 0x000ea8000c1e1100 */
[----:B---3--:R0:W-:Y:S04]  /*47270*/  STL [R1+0x7b4], R43 ;  /* 0x0007b42b01007387 */ /* 0x0081e80000100800 */
[----:B0-----:R-:W3:Y:S04]  /*47280*/  LDL.LU R43, [R1+0x2248] ;  /* 0x00224800012b7983 */ /* 0x001ee80000300800 */
[----:B----4-:R0:W-:Y:S04]  /*47290*/  STL [R1+0x7b0], R40 ;  /* 0x0007b02801007387 */ /* 0x0101e80000100800 */
[----:B0-----:R-:W4:Y:S04]  /*472a0*/  LDL.LU R40, [R1+0x2244] ;  /* 0x0022440001287983 */ /* 0x001f280000300800 */
[----:B--2---:R0:W-:Y:S04]  /*472b0*/  STL [R1+0x7ac], R41 ;  /* 0x0007ac2901007387 */ /* 0x0041e80000100800 */
[----:B0-----:R-:W4:Y:S04]  /*472c0*/  LDL.LU R41, [R1+0x2240] ;  /* 0x0022400001297983 */ /* 0x001f280000300800 */
[----:B------:R0:W-:Y:S04]  /*472d0*/  STL [R1+0x7a8], R38 ;  /* 0x0007a82601007387 */ /* 0x0001e80000100800 */
[----:B0-----:R-:W2:Y:S04]  /*472e0*/  LDL.LU R38, [R1+0x223c] ;  /* 0x00223c0001267983 */ /* 0x001ea80000300800 */
[----:B------:R0:W-:Y:S04]  /*472f0*/  STL [R1+0x7a4], R39 ;  /* 0x0007a42701007387 */ /* 0x0001e80000100800 */
[----:B0-----:R-:W2:Y:S04]  /*47300*/  LDL.LU R39, [R1+0x2238] ;  /* 0x0022380001277983 */ /* 0x001ea80000300800 */
[----:B------:R0:W-:Y:S04]  /*47310*/  STL [R1+0x7a0], R36 ;  /* 0x0007a02401007387 */ /* 0x0001e80000100800 */
[----:B0-----:R-:W2:Y:S04]  /*47320*/  LDL.LU R36, [R1+0x2234] ;  /* 0x0022340001247983 */ /* 0x001ea80000300800 */
[----:B------:R-:W3:Y:S01]  /*47330*/  LDL R3, [R1+0x17ec] ;  /* 0x0017ec0001037983 */ /* 0x000ee20000100800 */
[----:B------:R-:W-:Y:S01]  /*47340*/  PRMT R37, RZ, 0x7610, R37 ;  /* 0x00007610ff257816 */ /* 0x000fe20000000025 */
[----:B------:R-:W-:-:S05]  /*47350*/  @!P0 IMAD.MOV.U32 R2, RZ, RZ, R142 ;  /* 0x000000ffff028224 */ /* 0x000fca00078e008e */
[----:B---3--:R-:W3:Y:S01]  /*47360*/  @!P0 LDG.E.U8 R37, desc[UR6][R2.64] ;  /* 0x0000000602258981 */ /* 0x008ee2000c1e1100 */
[----:B------:R-:W-:-:S03]  /*47370*/  PRMT R34, RZ, 0x7610, R34 ;  /* 0x00007610ff227816 */ /* 0x000fc60000000022 */
[----:B---3--:R0:W-:Y:S04]  /*47380*/  STL [R1+0x79c], R37 ;  /* 0x00079c2501007387 */ /* 0x0081e80000100800 */
[----:B0-----:R-:W3:Y:S04]  /*47390*/  LDL.LU R37, [R1+0x2230] ;  /* 0x0022300001257983 */ /* 0x001ee80000300800 */
[----:B------:R-:W4:Y:S01]  /*473a0*/  LDL R3, [R1+0x17e4] ;  /* 0x0017e40001037983 */ /* 0x000f220000100800 */
[----:B------:R-:W-:-:S05]  /*473b0*/  @!P0 IMAD.MOV.U32 R2, RZ, RZ, R144 ;  /* 0x000000ffff028224 */ /* 0x000fca00078e0090 */
[----:B----4-:R-:W4:Y:S01]  /*473c0*/  @!P0 LDG.E.U8 R34, desc[UR6][R2.64] ;  /* 0x0000000602228981 */ /* 0x010f22000c1e1100 */
[----:B------:R-:W-:-:S03]  /*473d0*/  PRMT R35, RZ, 0x7610, R35 ;  /* 0x00007610ff237816 */ /* 0x000fc60000000023 */
[----:B----4-:R0:W-:Y:S04]  /*473e0*/  STL [R1+0x798], R34 ;  /* 0x0007982201007387 */ /* 0x0101e80000100800 */
[----:B0-----:R-:W4:Y:S04]  /*473f0*/  LDL.LU R34, [R1+0x222c] ;  /* 0x00222c0001227983 */ /* 0x001f280000300800 */
[----:B------:R-:W2:Y:S01]  /*47400*/  LDL R3, [R1+0x17dc] ;  /* 0x0017dc0001037983 */ /* 0x000ea20000100800 */
[----:B------:R-:W-:-:S05]  /*47410*/  @!P0 IMAD.MOV.U32 R2, RZ, RZ, R146 ;  /* 0x000000ffff028224 */ /* 0x000fca00078e0092 */
[----:B--2---:R-:W2:Y:S01]  /*47420*/  @!P0 LDG.E.U8 R35, desc[UR6][R2.64] ;  /* 0x0000000602238981 */ /* 0x004ea2000c1e1100 */
[----:B------:R-:W-:-:S03]  /*47430*/  PRMT R32, RZ, 0x7610, R32 ;  /* 0x00007610ff207816 */ /* 0x000fc60000000020 */
[----:B--2---:R0:W-:Y:S04]  /*47440*/  STL [R1+0x794], R35 ;  /* 0x0007942301007387 */ /* 0x0041e80000100800 */
[----:B0-----:R-:W4:Y:S04]  /*47450*/  LDL.LU R35, [R1+0x2228] ;  /* 0x0022280001237983 */ /* 0x001f280000300800 */
[----:B------:R-:W2:Y:S01]  /*47460*/  LDL R3, [R1+0x17d4] ;  /* 0x0017d40001037983 */ /* 0x000ea20000100800 */
[----:B------:R-:W-:-:S05]  /*47470*/  @!P0 IMAD.MOV.U32 R2, RZ, RZ, R148 ;  /* 0x000000ffff028224 */ /* 0x000fca00078e0094 */
[----:B--2---:R0:W2:Y:S02]  /*47480*/  @!P0 LDG.E.U8 R32, desc[UR6][R2.64] ;  /* 0x0000000602208981 */ /* 0x0040a4000c1e1100 */
[----:B0-----:R-:W-:Y:S02]  /*47490*/  PRMT R2, RZ, 0x7610, R2 ;  /* 0x00007610ff027816 */ /* 0x001fe40000000002 */
[----:B--2---:R0:W-:Y:S04]  /*474a0*/  STL [R1+0x790], R32 ;  /* 0x0007902001007387 */ /* 0x0041e80000100800 */
[----:B0-----:R-:W2:Y:S04]  /*474b0*/  LDL.LU R32, [R1+0x2224] ;  /* 0x0022240001207983 */ /* 0x001ea80000300800 */
[----:B------:R-:W3:Y:S04]  /*474c0*/  LDL R3, [R1+0x17cc] ;  /* 0x0017cc0001037983 */ /* 0x000ee80000100800 */
[----:B------:R-:W-:Y:S04]  /*474d0*/  STL.S16 [R1+0x788], R2 ;  /* 0x0007880201007387 */ /* 0x000fe80000100600 */
[----:B------:R-:W-:Y:S04]  /*474e0*/  STL.64 [R1+0x1fc8], R150 ;  /* 0x001fc89601007387 */ /* 0x000fe80000100a00 */
[----:B------:R0:W-:Y:S01]  /*474f0*/  STL.64 [R1+0x1fc0], R148 ;  /* 0x001fc09401007387 */ /* 0x0001e20000100a00 */
[----:B------:R-:W-:Y:S01]  /*47500*/  PRMT R9, RZ, 0x7610, R9 ;  /* 0x00007610ff097816 */ /* 0x000fe20000000009 */
[----:B0-----:R-:W-:-:S02]  /*47510*/  IMAD.MOV.U32 R149, RZ, RZ, R33 ;  /* 0x000000ffff957224 */ /* 0x001fc400078e0021 */
[----:B------:R-:W2:Y:S04]  /*47520*/  LDL.LU R33, [R1+0x2220] ;  /* 0x0022200001217983 */ /* 0x000ea80000300800 */
[----:B------:R0:W-:Y:S04]  /*47530*/  STL.64 [R1+0x1fb8], R146 ;  /* 0x001fb89201007387 */ /* 0x0001e80000100a00 */
[----:B------:R1:W-:Y:S04]  /*47540*/  STL.64 [R1+0x1fb0], R144 ;  /* 0x001fb09001007387 */ /* 0x0003e80000100a00 */
[----:B------:R4:W-:Y:S01]  /*47550*/  STL.64 [R1+0x1fa8], R142 ;  /* 0x001fa88e01007387 */ /* 0x0009e20000100a00 */
[----:B------:R-:W-:-:S02]  /*47560*/  @!P0 IMAD.MOV.U32 R2, RZ, RZ, R150 ;  /* 0x000000ffff028224 */ /* 0x000fc400078e0096 */
[----:B------:R-:W-:Y:S02]  /*47570*/  IMAD.MOV.U32 R151, RZ, RZ, R29 ;  /* 0x000000ffff977224 */ /* 0x000fe400078e001d */
[----:B------:R-:W-:Y:S02]  /*47580*/  IMAD.MOV.U32 R150, RZ, RZ, R26 ;  /* 0x000000ffff967224 */ /* 0x000fe400078e001a */
[----:B0-----:R-:W-:Y:S02]  /*47590*/  IMAD.MOV.U32 R146, RZ, RZ, R28 ;  /* 0x000000ffff927224 */ /* 0x001fe400078e001c */
[----:B-1----:R-:W-:Y:S02]  /*475a0*/  IMAD.MOV.U32 R144, RZ, RZ, R31 ;  /* 0x000000ffff907224 */ /* 0x002fe400078e001f */
[----:B----4-:R-:W-:Y:S02]  /*475b0*/  IMAD.MOV.U32 R142, RZ, RZ, R30 ;  /* 0x000000ffff8e7224 */ /* 0x010fe400078e001e */
[----:B------:R-:W4:Y:S04]  /*475c0*/  LDL.LU R30, [R1+0x221c] ;  /* 0x00221c00011e7983 */ /* 0x000f280000300800 */
[----:B------:R-:W4:Y:S04]  /*475d0*/  LDL.LU R31, [R1+0x2218] ;  /* 0x00221800011f7983 */ /* 0x000f280000300800 */
[----:B------:R-:W4:Y:S04]  /*475e0*/  LDL.LU R28, [R1+0x2214] ;  /* 0x00221400011c7983 */ /* 0x000f280000300800 */
[----:B------:R-:W4:Y:S04]  /*475f0*/  LDL.LU R29, [R1+0x2210] ;  /* 0x00221000011d7983 */ /* 0x000f280000300800 */
[----:B------:R-:W4:Y:S01]  /*47600*/  LDL.LU R26, [R1+0x220c] ;  /* 0x00220c00011a7983 */ /* 0x000f220000300800 */
[----:B------:R-:W-:-:S03]  /*47610*/  IMAD.MOV.U32 R147, RZ, RZ, R27 ;  /* 0x000000ffff937224 */ /* 0x000fc600078e001b */
[----:B------:R-:W4:Y:S01]  /*47620*/  LDL.LU R27, [R1+0x2208] ;  /* 0x00220800011b7983 */ /* 0x000f220000300800 */
[----:B------:R-:W-:Y:S02]  /*47630*/  IMAD.MOV.U32 R143, RZ, RZ, R24 ;  /* 0x000000ffff8f7224 */ /* 0x000fe400078e0018 */
[----:B------:R-:W-:Y:S01]  /*47640*/  IMAD.MOV.U32 R145, RZ, RZ, R25 ;  /* 0x000000ffff917224 */ /* 0x000fe200078e0019 */
[----:B------:R-:W4:Y:S04]  /*47650*/  LDL.LU R24, [R1+0x2204] ;  /* 0x0022040001187983 */ /* 0x000f280000300800 */
[----:B------:R-:W4:Y:S04]  /*47660*/  LDL.LU R148, [R1+0x930] ;  /* 0x0009300001947983 */ /* 0x000f280000300800 */
[----:B------:R-:W4:Y:S04]  /*47670*/  LDL.LU R25, [R1+0x2200] ;  /* 0x0022000001197983 */ /* 0x000f280000300800 */
[----:B------:R0:W-:Y:S04]  /*47680*/  STL.64 [R1+0x1fa0], R140 ;  /* 0x001fa08c01007387 */ /* 0x0001e80000100a00 */
[----:B0-----:R-:W4:Y:S04]  /*47690*/  LDL R140, [R1+0x17ac] ;  /* 0x0017ac00018c7983 */ /* 0x001f280000100800 */
[----:B------:R-:W4:Y:S04]  /*476a0*/  LDL R141, [R1+0x17b0] ;  /* 0x0017b000018d7983 */ /* 0x000f280000100800 */
[----:B---3--:R-:W3:Y:S04]  /*476b0*/  @!P0 LDG.E.U8 R9, desc[UR6][R2.64] ;  /* 0x0000000602098981 */ /* 0x008ee8000c1e1100 */
[----:B------:R-:W-:Y:S04]  /*476c0*/  STL.64 [R1+0x1f98], R138 ;  /* 0x001f988a01007387 */ /* 0x000fe80000100a00 */
[----:B------:R0:W-:Y:S04]  /*476d0*/  STL.64 [R1+0x1f90], R136 ;  /* 0x001f908801007387 */ /* 0x0001e80000100a00 */
[----:B0-----:R-:W3:Y:S04]  /*476e0*/  LDL.LU R137, [R1+0x788] ;  /* 0x0007880001897983 */ /* 0x001ee80000300800 */
[----:B------:R-:W-:Y:S04]  /*476f0*/  STL.64 [R1+0x1f88], R134 ;  /* 0x001f888601007387 */ /* 0x000fe80000100a00 */
        /* <DEDUP_REMOVED lines=50> */
[----:B--2---:R-:W-:Y:S04]  /*47a20*/  STL.64 [R1+0x1df0], R32 ;  /* 0x001df02001007387 */ /* 0x004fe80000100a00 */
[----:B----4-:R0:W-:Y:S04]  /*47a30*/  STL.64 [R1+0x1de8], R30 ;  /* 0x001de81e01007387 */ /* 0x0101e80000100a00 */
[----:B------:R1:W-:Y:S04]  /*47a40*/  STL.64 [R1+0x1de0], R28 ;  /* 0x001de01c01007387 */ /* 0x0003e80000100a00 */
[----:B------:R2:W-:Y:S04]  /*47a50*/  STL.64 [R1+0x1dd8], R26 ;  /* 0x001dd81a01007387 */ /* 0x0005e80000100a00 */
[----:B------:R4:W-:Y:S04]  /*47a60*/  STL.64 [R1+0x1dd0], R24 ;  /* 0x001dd01801007387 */ /* 0x0009e80000100a00 */
[----:B---3--:R3:W-:Y:S04]  /*47a70*/  STL [R1+0x21e0], R9 ;  /* 0x0021e00901007387 */ /* 0x0087e80000100800 */
[----:B0-----:R-:W3:Y:S04]  /*47a80*/  LDL R30, [R1+0x17a4] ;  /* 0x0017a400011e7983 */ /* 0x001ee80000100800 */
[----:B-1----:R-:W3:Y:S04]  /*47a90*/  LDL R29, [R1+0x17a8] ;  /* 0x0017a800011d7983 */ /* 0x002ee80000100800 */
[----:B------:R-:W3:Y:S04]  /*47aa0*/  LDL R28, [R1+0x179c] ;  /* 0x00179c00011c7983 */ /* 0x000ee80000100800 */
[----:B--2---:R-:W2:Y:S04]  /*47ab0*/  LDL R27, [R1+0x17a0] ;  /* 0x0017a000011b7983 */ /* 0x004ea80000100800 */
[----:B------:R-:W2:Y:S04]  /*47ac0*/  LDL R26, [R1+0x1794] ;  /* 0x00179400011a7983 */ /* 0x000ea80000100800 */
[----:B----4-:R-:W4:Y:S01]  /*47ad0*/  LDL R25, [R1+0x1798] ;  /* 0x0017980001197983 */ /* 0x010f220000100800 */
[----:B------:R-:W-:-:S02]  /*47ae0*/  @!P0 IMAD.MOV.U32 R2, RZ, RZ, R141 ;  /* 0x000000ffff028224 */ /* 0x000fc400078e008d */
[----:B------:R-:W-:Y:S01]  /*47af0*/  @!P0 IMAD.MOV.U32 R3, RZ, RZ, R140 ;  /* 0x000000ffff038224 */ /* 0x000fe200078e008c */
[----:B------:R-:W-:Y:S02]  /*47b00*/  PRMT R138, RZ, 0x7610, R138 ;  /* 0x00007610ff8a7816 */ /* 0x000fe4000000008a */
[----:B------:R-:W-:Y:S02]  /*47b10*/  PRMT R94, RZ, 0x7610, R94 ;  /* 0x00007610ff5e7816 */ /* 0x000fe4000000005e */
[----:B------:R-:W-:Y:S01]  /*47b20*/  PRMT R76, RZ, 0x7610, R76 ;  /* 0x00007610ff4c7816 */ /* 0x000fe2000000004c */
[----:B------:R-:W4:Y:S04]  /*47b30*/  LDL R24, [R1+0x178c] ;  /* 0x00178c0001187983 */ /* 0x000f280000100800 */
[----:B------:R0:W4:Y:S04]  /*47b40*/  @!P0 LDG.E.U8 R137, desc[UR6][R2.64] ;  /* 0x0000000602898981 */ /* 0x000128000c1e1100 */
[----:B---3--:R-:W3:Y:S01]  /*47b50*/  LDL R9, [R1+0x1790] ;  /* 0x0017900001097983 */ /* 0x008ee20000100800 */
[----:B0-----:R-:W-:-:S02]  /*47b60*/  @!P0 IMAD.MOV.U32 R3, RZ, RZ, R30 ;  /* 0x000000ffff038224 */ /* 0x001fc400078e001e */
[----:B------:R-:W-:-:S05]  /*47b70*/  @!P0 IMAD.MOV.U32 R2, RZ, RZ, R29 ;  /* 0x000000ffff028224 */ /* 0x000fca00078e001d */
[----:B------:R2:W3:Y:S02]  /*47b80*/  @!P0 LDG.E.U8 R138, desc[UR6][R2.64] ;  /* 0x00000006028a8981 */ /* 0x0004e4000c1e1100 */
[----:B--2---:R-:W-:Y:S02]  /*47b90*/  @!P0 IMAD.MOV.U32 R2, RZ, RZ, R27 ;  /* 0x000000ffff028224 */ /* 0x004fe400078e001b */
[----:B------:R-:W-:-:S05]  /*47ba0*/  @!P0 IMAD.MOV.U32 R3, RZ, RZ, R28 ;  /* 0x000000ffff038224 */ /* 0x000fca00078e001c */
[----:B------:R4:W2:Y:S02]  /*47bb0*/  @!P0 LDG.E.U8 R94, desc[UR6][R2.64] ;  /* 0x00000006025e8981 */ /* 0x0008a4000c1e1100 */
[----:B----4-:R-:W-:Y:S02]  /*47bc0*/  @!P0 IMAD.MOV.U32 R2, RZ, RZ, R25 ;  /* 0x000000ffff028224 */ /* 0x010fe400078e0019 */
[----:B------:R-:W-:-:S05]  /*47bd0*/  @!P0 IMAD.MOV.U32 R3, RZ, RZ, R26 ;  /* 0x000000ffff038224 */ /* 0x000fca00078e001a */
[----:B------:R-:W4:Y:S04]  /*47be0*/  @!P0 LDG.E.U8 R76, desc[UR6][R2.64] ;  /* 0x00000006024c8981 */ /* 0x000f28000c1e1100 */
[----:B------:R-:W-:Y:S04]  /*47bf0*/  STL [R1+0x21e4], R137 ;  /* 0x0021e48901007387 */ /* 0x000fe80000100800 */
[----:B---3--:R-:W-:Y:S04]  /*47c00*/  STL [R1+0x21e8], R138 ;  /* 0x0021e88a01007387 */ /* 0x008fe80000100800 */
[----:B--2---:R-:W-:Y:S04]  /*47c10*/  STL [R1+0x21ec], R94 ;  /* 0x0021ec5e01007387 */ /* 0x004fe80000100800 */
[----:B------:R-:W2:Y:S04]  /*47c20*/  LDL R28, [R1+0x176c] ;  /* 0x00176c00011c7983 */ /* 0x000ea80000100800 */
[----:B------:R-:W3:Y:S04]  /*47c30*/  LDL R27, [R1+0x1770] ;  /* 0x00177000011b7983 */ /* 0x000ee80000100800 */
[----:B------:R-:W3:Y:S04]  /*47c40*/  LDL R25, [R1+0x1768] ;  /* 0x0017680001197983 */ /* 0x000ee80000100800 */
[----:B----4-:R-:W-:Y:S04]  /*47c50*/  STL [R1+0x21f0], R76 ;  /* 0x0021f04c01007387 */ /* 0x010fe80000100800 */
[----:B------:R-:W4:Y:S01]  /*47c60*/  LDL R26, [R1+0x1764] ;  /* 0x00176400011a7983 */ /* 0x000f220000100800 */
[----:B------:R-:W-:Y:S01]  /*47c70*/  PRMT R58, RZ, 0x7610, R58 ;  /* 0x00007610ff3a7816 */ /* 0x000fe2000000003a */
[----:B------:R-:W-:-:S02]  /*47c80*/  @!P0 IMAD.MOV.U32 R2, RZ, RZ, R9 ;  /* 0x000000ffff028224 */ /* 0x000fc400078e0009 */
[----:B------:R-:W-:Y:S01]  /*47c90*/  @!P0 IMAD.MOV.U32 R3, RZ, RZ, R24 ;  /* 0x000000ffff038224 */ /* 0x000fe200078e0018 */
[----:B------:R-:W-:Y:S02]  /*47ca0*/  PRMT R130, RZ, 0x7610, R130 ;  /* 0x00007610ff827816 */ /* 0x000fe40000000082 */
[----:B------:R-:W-:Y:S01]  /*47cb0*/  PRMT R112, RZ, 0x7610, R112 ;  /* 0x00007610ff707816 */ /* 0x000fe20000000070 */
[----:B------:R-:W4:Y:S04]  /*47cc0*/  LDL R24, [R1+0x175c] ;  /* 0x00175c0001187983 */ /* 0x000f280000100800 */
[----:B------:R2:W4:Y:S04]  /*47cd0*/  @!P0 LDG.E.U8 R58, desc[UR6][R2.64] ;  /* 0x00000006023a8981 */ /* 0x000528000c1e1100 */
[----:B------:R-:W4:Y:S01]  /*47ce0*/  LDL R9, [R1+0x1760] ;  /* 0x0017600001097983 */ /* 0x000f220000100800 */
[----:B--2---:R-:W-:-:S02]  /*47cf0*/  @!P0 IMAD.MOV.U32 R3, RZ, RZ, R28 ;  /* 0x000000ffff038224 */ /* 0x004fc400078e001c */
[----:B---3--:R-:W-:-:S05]  /*47d00*/  @!P0 IMAD.MOV.U32 R2, RZ, RZ, R27 ;  /* 0x000000ffff028224 */ /* 0x008fca00078e001b */
[----:B------:R0:W2:Y:S02]  /*47d10*/  @!P0 LDG.E.U8 R130, desc[UR6][R2.64] ;  /* 0x0000000602828981 */ /* 0x0000a4000c1e1100 */
[----:B0-----:R-:W-:Y:S02]  /*47d20*/  @!P0 IMAD.MOV.U32 R2, RZ, RZ, R25 ;  /* 0x000000ffff028224 */ /* 0x001fe400078e0019 */
[----:B----4-:R-:W-:-:S05]  /*47d30*/  @!P0 IMAD.MOV.U32 R3, RZ, RZ, R26 ;  /* 0x000000ffff038224 */ /* 0x010fca00078e001a */
[----:B------:R0:W3:Y:S04]  /*47d40*/  @!P0 LDG.E.U8 R112, desc[UR6][R2.64] ;  /* 0x0000000602708981 */ /* 0x0000e8000c1e1100 */
[----:B------:R-:W-:Y:S01]  /*47d50*/  STL [R1+0x21f4], R58 ;  /* 0x0021f43a01007387 */ /* 0x000fe20000100800 */
[----:B0-----:R-:W-:Y:S02]  /*47d60*/  @!P0 IMAD.MOV.U32 R3, RZ, RZ, R24 ;  /* 0x000000ffff038224 */ /* 0x001fe400078e0018 */
[----:B------:R-:W-:Y:S01]  /*47d70*/  @!P0 IMAD.MOV.U32 R2, RZ, RZ, R9 ;  /* 0x000000ffff028224 */ /* 0x000fe200078e0009 */
[----:B--2---:R-:W-:Y:S04]  /*47d80*/  STL [R1+0x21f8], R130 ;  /* 0x0021f88201007387 */ /* 0x004fe80000100800 */
[----:B------:R-:W2:Y:S04]  /*47d90*/  LDL R32, [R1+0x1754] ;  /* 0x0017540001207983 */ /* 0x000ea80000100800 */
[----:B------:R-:W4:Y:S04]  /*47da0*/  LDL R31, [R1+0x1758] ;  /* 0x00175800011f7983 */ /* 0x000f280000100800 */
[----:B---3--:R-:W-:Y:S04]  /*47db0*/  STL [R1+0x21fc], R112 ;  /* 0x0021fc7001007387 */ /* 0x008fe80000100800 */
[----:B------:R-:W3:Y:S04]  /*47dc0*/  LDL R30, [R1+0x174c] ;  /* 0x00174c00011e7983 */ /* 0x000ee80000100800 */
[----:B------:R-:W3:Y:S04]  /*47dd0*/  LDL R29, [R1+0x1750] ;  /* 0x00175000011d7983 */ /* 0x000ee80000100800 */
[----:B------:R-:W3:Y:S04]  /*47de0*/  LDL R28, [R1+0x172c] ;  /* 0x00172c00011c7983 */ /* 0x000ee80000100800 */
[----:B------:R-:W3:Y:S04]  /*47df0*/  LDL R27, [R1+0x1730] ;  /* 0x00173000011b7983 */ /* 0x000ee80000100800 */
[----:B------:R-:W3:Y:S04]  /*47e00*/  LDL R26, [R1+0x1724] ;  /* 0x00172400011a7983 */ /* 0x000ee80000100800 */
[----:B------:R-:W3:Y:S04]  /*47e10*/  LDL R25, [R1+0x1728] ;  /* 0x0017280001197983 */ /* 0x000ee80000100800 */
[----:B------:R-:W3:Y:S04]  /*47e20*/  LDL R24, [R1+0x171c] ;  /* 0x00171c0001187983 */ /* 0x000ee80000100800 */
[----:B------:R-:W3:Y:S01]  /*47e30*/  LDL R9, [R1+0x1720] ;  /* 0x0017200001097983 */ /* 0x000ee20000100800 */
[----:B------:R-:W-:-:S02]  /*47e40*/  PRMT R93, RZ, 0x7610, R93 ;  /* 0x00007610ff5d7816 */ /* 0x000fc4000000005d */
[----:B------:R-:W-:-:S04]  /*47e50*/  PRMT R75, RZ, 0x7610, R75 ;  /* 0x00007610ff4b7816 */ /* 0x000fc8000000004b */
[----:B------:R2:W3:Y:S01]  /*47e60*/  @!P0 LDG.E.U8 R93, desc[UR6][R2.64] ;  /* 0x00000006025d8981 */ /* 0x0004e2000c1e1100 */
[----:B------:R-:W-:Y:S02]  /*47e70*/  PRMT R57, RZ, 0x7610, R57 ;  /* 0x00007610ff397816 */ /* 0x000fe40000000039 */
[----:B------:R-:W-:Y:S02]  /*47e80*/  PRMT R129, RZ, 0x7610, R129 ;  /* 0x00007610ff817816 */ /* 0x000fe40000000081 */
[----:B------:R-:W-:Y:S01]  /*47e90*/  PRMT R111, RZ, 0x7610, R111 ;  /* 0x00007610ff6f7816 */ /* 0x000fe2000000006f */
[----:B--2---:R-:W-:Y:S02]  /*47ea0*/  @!P0 IMAD.MOV.U32 R3, RZ, RZ, R32 ;  /* 0x000000ffff038224 */ /* 0x004fe400078e0020 */
[----:B----4-:R-:W-:Y:S01]  /*47eb0*/  @!P0 IMAD.MOV.U32 R2, RZ, RZ, R31 ;  /* 0x000000ffff028224 */ /* 0x010fe200078e001f */
[----:B------:R-:W-:Y:S01]  /*47ec0*/  PRMT R92, RZ, 0x7610, R92 ;  /* 0x00007610ff5c7816 */ /* 0x000fe2000000005c */
[----:B------:R-:W2:Y:S04]  /*47ed0*/  LDL R32, [R1+0x16dc] ;  /* 0x0016dc0001207983 */ /* 0x000ea80000100800 */
[----:B------:R3:W4:Y:S04]  /*47ee0*/  @!P0 LDG.E.U8 R75, desc[UR6][R2.64] ;  /* 0x00000006024b8981 */ /* 0x000728000c1e1100 */
[----:B------:R-:W2:Y:S01]  /*47ef0*/  LDL R31, [R1+0x16e0] ;  /* 0x0016e000011f7983 */ /* 0x000ea20000100800 */
[----:B---3--:R-:W-:-:S02]  /*47f00*/  @!P0 IMAD.MOV.U32 R3, RZ, RZ, R30 ;  /* 0x000000ffff038224 */ /* 0x008fc400078e001e */
[----:B------:R-:W-:Y:S01]  /*47f10*/  @!P0 IMAD.MOV.U32 R2, RZ, RZ, R29 ;  /* 0x000000ffff028224 */ /* 0x000fe200078e001d */
[----:B------:R-:W3:Y:S04]  /*47f20*/  LDL R30, [R1+0x1714] ;  /* 0x00171400011e7983 */ /* 0x000ee80000100800 */
[----:B------:R-:W4:Y:S04]  /*47f30*/  LDL R29, [R1+0x1718] ;  /* 0x00171800011d7983 */ /* 0x000f280000100800 */
[----:B------:R0:W2:Y:S02]  /*47f40*/  @!P0 LDG.E.U8 R57, desc[UR6][R2.64] ;  /* 0x0000000602398981 */ /* 0x0000a4000c1e1100 */
[----:B0-----:R-:W-:-:S02]  /*47f50*/  @!P0 IMAD.MOV.U32 R2, RZ, RZ, R27 ;  /* 0x000000ffff028224 */ /* 0x001fc400078e001b */
[----:B------:R-:W-:Y:S01]  /*47f60*/  @!P0 IMAD.MOV.U32 R3, RZ, RZ, R28 ;  /* 0x000000ffff038224 */ /* 0x000fe200078e001c */
[----:B------:R-:W2:Y:S04]  /*47f70*/  LDL R27, [R1+0x1710] ;  /* 0x00171000011b7983 */ /* 0x000ea80000100800 */
[----:B------:R-:W2:Y:S04]  /*47f80*/  LDL R28, [R1+0x170c] ;  /* 0x00170c00011c7983 */ /* 0x000ea80000100800 */
[----:B------:R0:W2:Y:S02]  /*47f90*/  @!P0 LDG.E.U8 R129, desc[UR6][R2.64] ;  /* 0x0000000602818981 */ /* 0x0000a4000c1e1100 */
[----:B0-----:R-:W-:-:S02]  /*47fa0*/  @!P0 IMAD.MOV.U32 R3, RZ, RZ, R26 ;  /* 0x000000ffff038224 */ /* 0x001fc400078e001a */
[----:B------:R-:W2:Y:S01]  /*47fb0*/  LDL R26, [R1+0x16ec] ;  /* 0x0016ec00011a7983 */ /* 0x000ea20000100800 */
[----:B------:R-:W-:-:S03]  /*47fc0*/  @!P0 IMAD.MOV.U32 R2, RZ, RZ, R25 ;  /* 0x000000ffff028224 */ /* 0x000fc600078e0019 */
[----:B------:R-:W2:Y:S04]  /*47fd0*/  LDL R25, [R1+0x16f0] ;  /* 0x0016f00001197983 */ /* 0x000ea80000100800 */
[----:B------:R0:W2:Y:S02]  /*47fe0*/  @!P0 LDG.E.U8 R111, desc[UR6][R2.64] ;  /* 0x00000006026f8981 */ /* 0x0000a4000c1e1100 */
[----:B0-----:R-:W-:Y:S02]  /*47ff0*/  @!P0 IMAD.MOV.U32 R3, RZ, RZ, R24 ;  /* 0x000000ffff038224 */ /* 0x001fe400078e0018 */
[----:B------:R-:W2:Y:S01]  /*48000*/  LDL R24, [R1+0x16e4] ;  /* 0x0016e40001187983 */ /* 0x000ea20000100800 */
[----:B------:R-:W-:-:S03]  /*48010*/  @!P0 IMAD.MOV.U32 R2, RZ, RZ, R9 ;  /* 0x000000ffff028224 */ /* 0x000fc600078e0009 */
[----:B------:R-:W2:Y:S01]  /*48020*/  LDL R9, [R1+0x16e8] ;  /* 0x0016e80001097983 */ /* 0x000ea20000100800 */
[----:B------:R-:W-:-:S03]  /*48030*/  PRMT R74, RZ, 0x7610, R74 ;  /* 0x00007610ff4a7816 */ /* 0x000fc6000000004a */
[----:B------:R3:W2:Y:S01]  /*48040*/  @!P0 LDG.E.U8 R92, desc[UR6][R2.64] ;  /* 0x00000006025c8981 */ /* 0x0006a2000c1e1100 */
[----:B------:R-:W-:Y:S02]  /*48050*/  PRMT R56, RZ, 0x7610, R56 ;  /* 0x00007610ff387816 */ /* 0x000fe40000000038 */
[----:B------:R-:W-:Y:S01]  /*48060*/  PRMT R128, RZ, 0x7610, R128 ;  /* 0x00007610ff807816 */ /* 0x000fe20000000080 */
[----:B---3--:R-:W-:Y:S02]  /*48070*/  @!P0 IMAD.MOV.U32 R3, RZ, RZ, R30 ;  /* 0x000000ffff038224 */ /* 0x008fe400078e001e */
[----:B----4-:R-:W-:Y:S01]  /*48080*/  @!P0 IMAD.MOV.U32 R2, RZ, RZ, R29 ;  /* 0x000000ffff028224 */ /* 0x010fe200078e001d */
[----:B------:R-:W3:Y:S04]  /*48090*/  LDL R30, [R1+0x16d4] ;  /* 0x0016d400011e7983 */ /* 0x000ee80000100800 */
[----:B------:R-:W4:Y:S04]  /*480a0*/  LDL R29, [R1+0x16d8] ;  /* 0x0016d800011d7983 */ /* 0x000f280000100800 */
[----:B------:R2:W4:Y:S02]  /*480b0*/  @!P0 LDG.E.U8 R74, desc[UR6][R2.64] ;  /* 0x00000006024a8981 */ /* 0x000524000c1e1100 */
[----:B--2---:R-:W-:-:S02]  /*480c0*/  @!P0 IMAD.MOV.U32 R2, RZ, RZ, R27 ;  /* 0x000000ffff028224 */ /* 0x004fc400078e001b */
        /* <DEDUP_REMOVED lines=13> */
[----:B------:R-:W-:Y:S02]  /*481a0*/  PRMT R110, RZ, 0x7610, R110 ;  /* 0x00007610ff6e7816 */ /* 0x000fe4000000006e */
[----:B------:R-:W-:-:S04]  /*481b0*/  PRMT R91, RZ, 0x7610, R91 ;  /* 0x00007610ff5b7816 */ /* 0x000fc8000000005b */
[----:B------:R0:W2:Y:S01]  /*481c0*/  @!P0 LDG.E.U8 R110, desc[UR6][R2.64] ;  /* 0x00000006026e8981 */ /* 0x0000a2000c1e1100 */
[----:B------:R-:W-:Y:S01]  /*481d0*/  PRMT R73, RZ, 0x7610, R73 ;  /* 0x00007610ff497816 */ /* 0x000fe20000000049 */
[----:B0-----:R-:W-:Y:S02]  /*481e0*/  @!P0 IMAD.MOV.U32 R2, RZ, RZ, R31 ;  /* 0x000000ffff028224 */ /* 0x001fe400078e001f */
[----:B------:R-:W-:Y:S01]  /*481f0*/  @!P0 IMAD.MOV.U32 R3, RZ, RZ, R32 ;  /* 0x000000ffff038224 */ /* 0x000fe200078e0020 */
[----:B------:R-:W-:Y:S02]  /*48200*/  PRMT R55, RZ, 0x7610, R55 ;  /* 0x00007610ff377816 */ /* 0x000fe40000000037 */
[----:B------:R-:W-:Y:S02]  /*48210*/  PRMT R127, RZ, 0x7610, R127 ;  /* 0x00007610ff7f7816 */ /* 0x000fe4000000007f */
[----:B------:R-:W-:Y:S01]  /*48220*/  PRMT R109, RZ, 0x7610, R109 ;  /* 0x00007610ff6d7816 */ /* 0x000fe2000000006d */
[----:B------:R-:W2:Y:S04]  /*48230*/  LDL R32, [R1+0x1664] ;  /* 0x0016640001207983 */ /* 0x000ea80000100800 */
[----:B------:R3:W2:Y:S04]  /*48240*/  @!P0 LDG.E.U8 R91, desc[UR6][R2.64] ;  /* 0x00000006025b8981 */ /* 0x0006a8000c1e1100 */
[----:B------:R-:W2:Y:S01]  /*48250*/  LDL R31, [R1+0x1668] ;  /* 0x00166800011f7983 */ /* 0x000ea20000100800 */
[----:B---3--:R-:W-:-:S02]  /*48260*/  @!P0 IMAD.MOV.U32 R3, RZ, RZ, R30 ;  /* 0x000000ffff038224 */ /* 0x008fc400078e001e */
        /* <DEDUP_REMOVED lines=474> */
[----:B------:R-:W-:Y:S02]  /*4a010*/  PRMT R246, RZ, 0x7610, R246 ;  /* 0x00007610fff67816 */ /* 0x000fe400000000f6 */
[----:B------:R-:W-:Y:S02]  /*4a020*/  PRMT R245, RZ, 0x7610, R245 ;  /* 0x00007610fff57816 */ /* 0x000fe400000000f5 */
[----:B------:R-:W-:Y:S01]  /*4a030*/  PRMT R244, RZ, 0x7610, R244 ;  /* 0x00007610fff47816 */ /* 0x000fe200000000f4 */
[----:B------:R-:W2:Y:S04]  /*4a040*/  LDL.LU R40, [R1+0x1270] ;  /* 0x0012700001287983 */ /* 0x000ea80000300800 */
[----:B------:R0:W2:Y:S02]  /*4a050*/  @!P0 LDG.E.U8 R247, desc[UR6][R2.64] ;  /* 0x0000000602f78981 */ /* 0x0000a4000c1e1100 */
[----:B0-----:R-:W-:-:S02]  /*4a060*/  @!P0 IMAD.MOV.U32 R2, RZ, RZ, R31 ;  /* 0x000000ffff028224 */ /* 0x001fc400078e001f */
[----:B------:R-:W-:Y:S01]  /*4a070*/  @!P0 IMAD.MOV.U32 R3, RZ, RZ, R32 ;  /* 0x000000ffff038224 */ /* 0x000fe200078e0020 */
[----:B------:R-:W-:Y:S02]  /*4a080*/  PRMT R243, RZ, 0x7610, R243 ;  /* 0x00007610fff37816 */ /* 0x000fe400000000f3 */
[----:B------:R-:W-:Y:S01]  /*4a090*/  PRMT R242, RZ, 0x7610, R242 ;  /* 0x00007610fff27816 */ /* 0x000fe200000000f2 */
[----:B------:R-:W2:Y:S04]  /*4a0a0*/  LDL R31, [R1+0x1260] ;  /* 0x00126000011f7983 */ /* 0x000ea80000100800 */
[----:B------:R3:W2:Y:S04]  /*4a0b0*/  @!P0 LDG.E.U8 R246, desc[UR6][R2.64] ;  /* 0x0000000602f68981 */ /* 0x0006a8000c1e1100 */
[----:B------:R-:W2:Y:S01]  /*4a0c0*/  LDL R32, [R1+0x125c] ;  /* 0x00125c0001207983 */ /* 0x000ea20000100800 */
[----:B---3--:R-:W-:-:S02]  /*4a0d0*/  @!P0 IMAD.MOV.U32 R3, RZ, RZ, R30 ;  /* 0x000000ffff038224 */ /* 0x008fc400078e001e */
[----:B----4-:R-:W-:Y:S01]  /*4a0e0*/  @!P0 IMAD.MOV.U32 R2, RZ, RZ, R29 ;  /* 0x000000ffff028224 */ /* 0x010fe200078e001d */
[----:B------:R-:W-:Y:S01]  /*4a0f0*/  PRMT R241, RZ, 0x7610, R241 ;  /* 0x00007610fff17816 */ /* 0x000fe200000000f1 */
[----:B------:R-:W3:Y:S04]  /*4a100*/  LDL R29, [R1+0x1294] ;  /* 0x00129400011d7983 */ /* 0x000ee80000100800 */
[----:B------:R2:W4:Y:S04]  /*4a110*/  @!P0 LDG.E.U8 R245, desc[UR6][R2.64] ;  /* 0x0000000602f58981 */ /* 0x000528000c1e1100 */
[----:B------:R-:W4:Y:S01]  /*4a120*/  LDL R30, [R1+0x1254] ;  /* 0x00125400011e7983 */ /* 0x000f220000100800 */
[----:B--2---:R-:W-:-:S02]  /*4a130*/  @!P0 IMAD.MOV.U32 R2, RZ, RZ, R27 ;  /* 0x000000ffff028224 */ /* 0x004fc400078e001b */
[----:B------:R-:W-:Y:S01]  /*4a140*/  @!P0 IMAD.MOV.U32 R3, RZ, RZ, R28 ;  /* 0x000000ffff038224 */ /* 0x000fe200078e001c */
[----:B------:R-:W2:Y:S04]  /*4a150*/  LDL R27, [R1+0x128c] ;  /* 0x00128c00011b7983 */ /* 0x000ea80000100800 */
[----:B------:R-:W4:Y:S04]  /*4a160*/  LDL R28, [R1+0x1298] ;  /* 0x00129800011c7983 */ /* 0x000f280000100800 */
        /* <DEDUP_REMOVED lines=9> */
[----:B------:R-:W2:Y:S04]  /*4a200*/  LDL R9, [R1+0x1268] ;  /* 0x0012680001097983 */ /* 0x000ea80000100800 */
[----:B------:R3:W2:Y:S01]  /*4a210*/  @!P0 LDG.E.U8 R242, desc[UR6][R2.64] ;  /* 0x0000000602f28981 */ /* 0x0006a2000c1e1100 */
[----:B------:R-:W-:Y:S02]  /*4a220*/  PRMT R240, RZ, 0x7610, R240 ;  /* 0x00007610fff07816 */ /* 0x000fe400000000f0 */
[----:B------:R-:W-:Y:S01]  /*4a230*/  PRMT R239, RZ, 0x7610, R239 ;  /* 0x00007610ffef7816 */ /* 0x000fe200000000ef */
[----:B---3--:R-:W-:Y:S02]  /*4a240*/  @!P0 IMAD.MOV.U32 R3, RZ, RZ, R29 ;  /* 0x000000ffff038224 */ /* 0x008fe400078e001d */
[----:B------:R-:W3:Y:S01]  /*4a250*/  LDL R29, [R1+0x1258] ;  /* 0x00125800011d7983 */ /* 0x000ee20000100800 */
[----:B----4-:R-:W-:-:S03]  /*4a260*/  @!P0 IMAD.MOV.U32 R2, RZ, RZ, R28 ;  /* 0x000000ffff028224 */ /* 0x010fc600078e001c */
[----:B------:R-:W4:Y:S04]  /*4a270*/  LDL R28, [R1+0x124c] ;  /* 0x00124c00011c7983 */ /* 0x000f280000100800 */
[----:B------:R2:W4:Y:S02]  /*4a280*/  @!P0 LDG.E.U8 R241, desc[UR6][R2.64] ;  /* 0x0000000602f18981 */ /* 0x000524000c1e1100 */
[----:B--2---:R-:W-:Y:S02]  /*4a290*/  @!P0 IMAD.MOV.U32 R2, RZ, RZ, R26 ;  /* 0x000000ffff028224 */ /* 0x004fe400078e001a */
[----:B------:R-:W-:Y:S01]  /*4a2a0*/  @!P0 IMAD.MOV.U32 R3, RZ, RZ, R27 ;  /* 0x000000ffff038224 */ /* 0x000fe200078e001b */
[----:B------:R-:W2:Y:S04]  /*4a2b0*/  LDL R26, [R1+0x122c] ;  /* 0x00122c00011a7983 */ /* 0x000ea80000100800 */
[----:B------:R-:W2:Y:S04]  /*4a2c0*/  LDL R27, [R1+0x1250] ;  /* 0x00125000011b7983 */ /* 0x000ea80000100800 */
[----:B------:R0:W2:Y:S02]  /*4a2d0*/  @!P0 LDG.E.U8 R240, desc[UR6][R2.64] ;  /* 0x0000000602f08981 */ /* 0x0000a4000c1e1100 */
[----:B0-----:R-:W-:-:S02]  /*4a2e0*/  @!P0 IMAD.MOV.U32 R2, RZ, RZ, R40 ;  /* 0x000000ffff028224 */ /* 0x001fc400078e0028 */
[----:B------:R-:W-:Y:S02]  /*4a2f0*/  @!P0 IMAD.MOV.U32 R3, RZ, RZ, R25 ;  /* 0x000000ffff038224 */ /* 0x000fe400078e0019 */
        /* <DEDUP_REMOVED lines=18> */
[----:B0-----:R-:W-:-:S03]  /*4a420*/  @!P0 IMAD.MOV.U32 R3, RZ, RZ, R30 ;  /* 0x000000ffff038224 */ /* 0x001fc600078e001e */
[----:B------:R-:W2:Y:S01]  /*4a430*/  LDL R30, [R1+0x121c] ;  /* 0x00121c00011e7983 */ /* 0x000ea20000100800 */
[----:B---3--:R-:W-:-:S03]  /*4a440*/  @!P0 IMAD.MOV.U32 R2, RZ, RZ, R29 ;  /* 0x000000ffff028224 */ /* 0x008fc600078e001d */
[----:B------:R-:W3:Y:S04]  /*4a450*/  LDL R29, [R1+0x1220] ;  /* 0x00122000011d7983 */ /* 0x000ee80000100800 */
[----:B------:R4:W3:Y:S02]  /*4a460*/  @!P0 LDG.E.U8 R236, desc[UR6][R2.64] ;  /* 0x0000000602ec8981 */ /* 0x0008e4000c1e1100 */
[----:B----4-:R-:W-:Y:S02]  /*4a470*/  @!P0 IMAD.MOV.U32 R3, RZ, RZ, R28 ;  /* 0x000000ffff038224 */ /* 0x010fe400078e001c */
        /* <DEDUP_REMOVED lines=11> */
[----:B------:R-:W-:-:S03]  /*4a530*/  @!P0 IMAD.MOV.U32 R2, RZ, RZ, R9 ;  /* 0x000000ffff028224 */ /* 0x000fc600078e0009 */
[----:B------:R-:W2:Y:S01]  /*4a540*/  LDL R9, [R1+0x11f0] ;  /* 0x0011f00001097983 */ /* 0x000ea20000100800 */
[----:B------:R-:W-:-:S03]  /*4a550*/  PRMT R232, RZ, 0x7610, R232 ;  /* 0x00007610ffe87816 */ /* 0x000fc600000000e8 */
[----:B------:R0:W2:Y:S01]  /*4a560*/  @!P0 LDG.E.U8 R233, desc[UR6][R2.64] ;  /* 0x0000000602e98981 */ /* 0x0000a2000c1e1100 */
[----:B------:R-:W-:Y:S02]  /*4a570*/  PRMT R231, RZ, 0x7610, R231 ;  /* 0x00007610ffe77816 */ /* 0x000fe400000000e7 */
[----:B------:R-:W-:Y:S01]  /*4a580*/  PRMT R230, RZ, 0x7610, R230 ;  /* 0x00007610ffe67816 */ /* 0x000fe200000000e6 */
[----:B0-----:R-:W-:Y:S02]  /*4a590*/  @!P0 IMAD.MOV.U32 R3, RZ, RZ, R30 ;  /* 0x000000ffff038224 */ /* 0x001fe400078e001e */
        /* <DEDUP_REMOVED lines=134> */
[----:B------:R-:W-:Y:S02]  /*4ae00*/  PRMT R206, RZ, 0x7610, R206 ;  /* 0x00007610ffce7816 */ /* 0x000fe400000000ce */
[----:B------:R-:W-:Y:S01]  /*4ae10*/  PRMT R205, RZ, 0x7610, R205 ;  /* 0x00007610ffcd7816 */ /* 0x000fe200000000cd */
[----:B------:R0:W2:Y:S04]  /*4ae20*/  @!P0 LDG.E.U8 R210, desc[UR6][R2.64] ;  /* 0x0000000602d28981 */ /* 0x0000a8000c1e1100 */
[----:B------:R-:W2:Y:S04]  /*4ae30*/  LDL R31, [R1+0xc80] ;  /* 0x000c8000011f7983 */ /* 0x000ea80000100800 */
        /* <DEDUP_REMOVED lines=47> */
[----:B------:R-:W-:-:S05]  /*4b130*/  @!P0 IMAD.MOV.U32 R3, RZ, RZ, R32 ;  /* 0x000000ffff038224 */ /* 0x000fca00078e0020 */
[----:B------:R0:W2:Y:S01]  /*4b140*/  @!P0 LDG.E.U8 R201, desc[UR6][R2.64] ;  /* 0x0000000602c98981 */ /* 0x0000a2000c1e1100 */
[----:B------:R-:W-:Y:S01]  /*4b150*/  PRMT R199, RZ, 0x7610, R199 ;  /* 0x00007610ffc77816 */ /* 0x000fe200000000c7 */
[----:B0-----:R-:W-:Y:S02]  /*4b160*/  @!P0 IMAD.MOV.U32 R3, RZ, RZ, R30 ;  /* 0x000000ffff038224 */ /* 0x001fe400078e001e */
[----:B------:R-:W2:Y:S01]  /*4b170*/  LDL R30, [R1+0xc3c] ;  /* 0x000c3c00011e7983 */ /* 0x000ea20000100800 */
[----:B------:R-:W-:Y:S01]  /*4b180*/  PRMT R198, RZ, 0x7610, R198 ;  /* 0x00007610ffc67816 */ /* 0x000fe200000000c6 */
[----:B---3--:R-:W-:Y:S02]  /*4b190*/  @!P0 IMAD.MOV.U32 R2, RZ, RZ, R29 ;  /* 0x000000ffff028224 */ /* 0x008fe400078e001d */
        /* <DEDUP_REMOVED lines=18> */
[----:B------:R0:W2:Y:S02]  /*4b2c0*/  @!P0 LDG.E.U8 R197, desc[UR6][R2.64] ;  /* 0x0000000602c58981 */ /* 0x0000a4000c1e1100 */
[----:B0-----:R-:W-:Y:S01]  /*4b2d0*/  @!P0 IMAD.MOV.U32 R3, RZ, RZ, R30 ;  /* 0x000000ffff038224 */ /* 0x001fe200078e001e */
[----:B------:R-:W-:Y:S02]  /*4b2e0*/  PRMT R195, RZ, 0x7610, R195 ;  /* 0x00007610ffc37816 */ /* 0x000fe400000000c3 */
[----:B------:R-:W-:Y:S01]  /*4b2f0*/  PRMT R194, RZ, 0x7610, R194 ;  /* 0x00007610ffc27816 */ /* 0x000fe200000000c2 */
[----:B---3--:R-:W-:-:S05]  /*4b300*/  @!P0 IMAD.MOV.U32 R2, RZ, RZ, R29 ;  /* 0x000000ffff028224 */ /* 0x008fca00078e001d */
[----:B------:R4:W3:Y:S02]  /*4b310*/  @!P0 LDG.E.U8 R196, desc[UR6][R2.64] ;  /* 0x0000000602c48981 */ /* 0x0008e4000c1e1100 */
[----:B----4-:R-:W-:Y:S02]  /*4b320*/  @!P0 IMAD.MOV.U32 R3, RZ, RZ, R28 ;  /* 0x000000ffff038224 */ /* 0x010fe400078e001c */
[----:B--2---:R-:W-:Y:S02]  /*4b330*/  @!P0 IMAD.MOV.U32 R2, RZ, RZ, R24 ;  /* 0x000000ffff028224 */ /* 0x004fe400078e0018 */
[----:B------:R-:W2:Y:S04]  /*4b340*/  LDL.LU R24, [R1+0xbd4] ;  /* 0x000bd40001187983 */ /* 0x000ea80000300800 */
[----:B------:R-:W4:Y:S04]  /*4b350*/  LDL R31, [R1+0xc08] ;  /* 0x000c0800011f7983 */ /* 0x000f280000100800 */
[----:B------:R-:W3:Y:S04]  /*4b360*/  LDL R32, [R1+0xc04] ;  /* 0x000c040001207983 */ /* 0x000ee80000100800 */
[----:B------:R-:W2:Y:S04]  /*4b370*/  LDL R30, [R1+0xbfc] ;  /* 0x000bfc00011e7983 */ /* 0x000ea80000100800 */
[----:B------:R-:W2:Y:S04]  /*4b380*/  LDL R29, [R1+0xc00] ;  /* 0x000c0000011d7983 */ /* 0x000ea80000100800 */
[----:B------:R0:W2:Y:S04]  /*4b390*/  @!P0 LDG.E.U8 R195, desc[UR6][R2.64] ;  /* 0x0000000602c38981 */ /* 0x0000a8000c1e1100 */
[----:B------:R-:W2:Y:S01]  /*4b3a0*/  LDL R28, [R1+0xbf4] ;  /* 0x000bf400011c7983 */ /* 0x000ea20000100800 */
[----:B------:R-:W-:-:S02]  /*4b3b0*/  PRMT R193, RZ, 0x7610, R193 ;  /* 0x00007610ffc17816 */ /* 0x000fc400000000c1 */
[----:B------:R-:W-:Y:S02]  /*4b3c0*/  PRMT R192, RZ, 0x7610, R192 ;  /* 0x00007610ffc07816 */ /* 0x000fe400000000c0 */
[----:B------:R-:W-:Y:S02]  /*4b3d0*/  PRMT R191, RZ, 0x7610, R191 ;  /* 0x00007610ffbf7816 */ /* 0x000fe400000000bf */
[----:B------:R-:W-:Y:S02]  /*4b3e0*/  PRMT R190, RZ, 0x7610, R190 ;  /* 0x00007610ffbe7816 */ /* 0x000fe400000000be */
[----:B------:R-:W-:Y:S02]  /*4b3f0*/  PRMT R188, RZ, 0x7610, R188 ;  /* 0x00007610ffbc7816 */ /* 0x000fe400000000bc */
[----:B------:R-:W-:Y:S02]  /*4b400*/  PRMT R187, RZ, 0x7610, R187 ;  /* 0x00007610ffbb7816 */ /* 0x000fe400000000bb */
[----:B------:R-:W-:Y:S01]  /*4b410*/  PRMT R186, RZ, 0x7610, R186 ;  /* 0x00007610ffba7816 */ /* 0x000fe200000000ba */
        /* <DEDUP_REMOVED lines=10> */
[----:B------:R4:W2:Y:S02]  /*4b4c0*/  @!P0 LDG.E.U8 R193, desc[UR6][R2.64] ;  /* 0x0000000602c18981 */ /* 0x0008a4000c1e1100 */
[----:B----4-:R-:W-:Y:S02]  /*4b4d0*/  @!P0 IMAD.MOV.U32 R2, RZ, RZ, R31 ;  /* 0x000000ffff028224 */ /* 0x010fe400078e001f */
[----:B---3--:R-:W-:Y:S01]  /*4b4e0*/  @!P0 IMAD.MOV.U32 R3, RZ, RZ, R32 ;  /* 0x000000ffff038224 */ /* 0x008fe200078e0020 */
[----:B------:R-:W3:Y:S04]  /*4b4f0*/  LDL R31, [R1+0xbc4] ;  /* 0x000bc400011f7983 */ /* 0x000ee80000100800 */
[----:B------:R-:W4:Y:S04]  /*4b500*/  LDL R32, [R1+0xa98] ;  /* 0x000a980001207983 */ /* 0x000f280000100800 */
[----:B------:R2:W4:Y:S02]  /*4b510*/  @!P0 LDG.E.U8 R192, desc[UR6][R2.64] ;  /* 0x0000000602c08981 */ /* 0x000524000c1e1100 */
[----:B--2---:R-:W-:-:S02]  /*4b520*/  @!P0 IMAD.MOV.U32 R3, RZ, RZ, R30 ;  /* 0x000000ffff038224 */ /* 0x004fc400078e001e */
[----:B------:R-:W2:Y:S01]  /*4b530*/  LDL R30, [R1+0xbc8] ;  /* 0x000bc800011e7983 */ /* 0x000ea20000100800 */
        /* <DEDUP_REMOVED lines=11> */
[----:B------:R0:W4:Y:S02]  /*4b5f0*/  @!P0 LDG.E.U8 R188, desc[UR6][R2.64] ;  /* 0x0000000602bc8981 */ /* 0x000124000c1e1100 */
[----:B0-----:R-:W-:Y:S02]  /*4b600*/  @!P0 IMAD.MOV.U32 R3, RZ, RZ, R25 ;  /* 0x000000ffff038224 */ /* 0x001fe400078e0019 */
[----:B------:R-:W4:Y:S01]  /*4b610*/  LDL R25, [R1+0xb14] ;  /* 0x000b140001197983 */ /* 0x000f220000100800 */
[----:B------:R-:W-:-:S03]  /*4b620*/  @!P0 IMAD.MOV.U32 R2, RZ, RZ, R9 ;  /* 0x000000ffff028224 */ /* 0x000fc600078e0009 */
[----:B------:R-:W4:Y:S04]  /*4b630*/  LDL R9, [R1+0xb18] ;  /* 0x000b180001097983 */ /* 0x000f280000100800 */
[----:B------:R3:W4:Y:S01]  /*4b640*/  @!P0 LDG.E.U8 R187, desc[UR6][R2.64] ;  /* 0x0000000602bb8981 */ /* 0x000722000c1e1100 */
[----:B------:R-:W-:Y:S02]  /*4b650*/  PRMT R185, RZ, 0x7610, R185 ;  /* 0x00007610ffb97816 */ /* 0x000fe400000000b9 */
[----:B------:R-:W-:Y:S01]  /*4b660*/  PRMT R184, RZ, 0x7610, R184 ;  /* 0x00007610ffb87816 */ /* 0x000fe200000000b8 */
[----:B---3--:R-:W-:Y:S02]  /*4b670*/  @!P0 IMAD.MOV.U32 R3, RZ, RZ, R31 ;  /* 0x000000ffff038224 */ /* 0x008fe400078e001f */
[----:B------:R-:W3:Y:S01]  /*4b680*/  LDL R31, [R1+0xa54] ;  /* 0x000a5400011f7983 */ /* 0x000ee20000100800 */
[----:B--2---:R-:W-:-:S03]  /*4b690*/  @!P0 IMAD.MOV.U32 R2, RZ, RZ, R30 ;  /* 0x000000ffff028224 */ /* 0x004fc600078e001e */
[----:B------:R-:W2:Y:S04]  /*4b6a0*/  LDL R30, [R1+0xad4] ;  /* 0x000ad400011e7983 */ /* 0x000ea80000100800 */
[----:B------:R4:W3:Y:S02]  /*4b6b0*/  @!P0 LDG.E.U8 R186, desc[UR6][R2.64] ;  /* 0x0000000602ba8981 */ /* 0x0008e4000c1e1100 */
[----:B----4-:R-:W-:Y:S02]  /*4b6c0*/  @!P0 IMAD.MOV.U32 R3, RZ, RZ, R29 ;  /* 0x000000ffff038224 */ /* 0x010fe400078e001d */
[----:B------:R-:W4:Y:S01]  /*4b6d0*/  LDL R29, [R1+0xad8] ;  /* 0x000ad800011d7983 */ /* 0x000f220000100800 */
[----:B------:R-:W-:-:S03]  /*4b6e0*/  @!P0 IMAD.MOV.U32 R2, RZ, RZ, R28 ;  /* 0x000000ffff028224 */ /* 0x000fc600078e001c */
[----:B------:R-:W3:Y:S04]  /*4b6f0*/  LDL R28, [R1+0xa58] ;  /* 0x000a5800011c7983 */ /* 0x000ee80000100800 */
[----:B------:R0:W3:Y:S02]  /*4b700*/  @!P0 LDG.E.U8 R185, desc[UR6][R2.64] ;  /* 0x0000000602b98981 */ /* 0x0000e4000c1e1100 */
[----:B0-----:R-:W-:Y:S02]  /*4b710*/  @!P0 IMAD.MOV.U32 R2, RZ, RZ, R26 ;  /* 0x000000ffff028224 */ /* 0x001fe400078e001a */
[----:B------:R-:W-:Y:S01]  /*4b720*/  @!P0 IMAD.MOV.U32 R3, RZ, RZ, R27 ;  /* 0x000000ffff038224 */ /* 0x000fe200078e001b */
[----:B------:R-:W3:Y:S04]  /*4b730*/  LDL R26, [R1+0xa18] ;  /* 0x000a1800011a7983 */ /* 0x000ee80000100800 */
[----:B------:R-:W3:Y:S04]  /*4b740*/  LDL R27, [R1+0xa14] ;  /* 0x000a1400011b7983 */ /* 0x000ee80000100800 */
[----:B------:R0:W3:Y:S02]  /*4b750*/  @!P0 LDG.E.U8 R184, desc[UR6][R2.64] ;  /* 0x0000000602b88981 */ /* 0x0000e4000c1e1100 */
[----:B0-----:R-:W-:-:S02]  /*4b760*/  @!P0 IMAD.MOV.U32 R3, RZ, RZ, R25 ;  /* 0x000000ffff038224 */ /* 0x001fc400078e0019 */
[----:B------:R-:W3:Y:S01]  /*4b770*/  LDL R25, [R1+0x9d4] ;  /* 0x0009d40001197983 */ /* 0x000ee20000100800 */
[----:B------:R-:W-:-:S03]  /*4b780*/  @!P0 IMAD.MOV.U32 R2, RZ, RZ, R9 ;  /* 0x000000ffff028224 */ /* 0x000fc600078e0009 */
[----:B------:R-:W3:Y:S01]  /*4b790*/  LDL R9, [R1+0x9d8] ;  /* 0x0009d80001097983 */ /* 0x000ee20000100800 */
[----:B------:R-:W-:Y:S02]  /*4b7a0*/  PRMT R183, RZ, 0x7610, R183 ;  /* 0x00007610ffb77816 */ /* 0x000fe400000000b7 */
[----:B------:R-:W-:Y:S01]  /*4b7b0*/  PRMT R182, RZ, 0x7610, R182 ;  /* 0x00007610ffb67816 */ /* 0x000fe200000000b6 */
[----:B------:R-:W3:Y:S01]  /*4b7c0*/  LDL.LU R39, [R1+0x954] ;  /* 0x0009540001277983 */ /* 0x000ee20000300800 */
[----:B------:R-:W-:-:S03]  /*4b7d0*/  PRMT R181, RZ, 0x7610, R181 ;  /* 0x00007610ffb57816 */ /* 0x000fc600000000b5 */
[----:B------:R-:W3:Y:S04]  /*4b7e0*/  LDL.LU R37, [R1+0x994] ;  /* 0x0009940001257983 */ /* 0x000ee80000300800 */
[----:B------:R2:W3:Y:S01]  /*4b7f0*/  @!P0 LDG.E.U8 R183, desc[UR6][R2.64] ;  /* 0x0000000602b78981 */ /* 0x0004e2000c1e1100 */
[----:B------:R-:W-:Y:S02]  /*4b800*/  PRMT R180, RZ, 0x7610, R180 ;  /* 0x00007610ffb47816 */ /* 0x000fe400000000b4 */
[----:B------:R-:W-:Y:S01]  /*4b810*/  PRMT R179, RZ, 0x7610, R179 ;  /* 0x00007610ffb37816 */ /* 0x000fe200000000b3 */
[----:B--2---:R-:W-:Y:S02]  /*4b820*/  @!P0 IMAD.MOV.U32 R3, RZ, RZ, R30 ;  /* 0x000000ffff038224 */ /* 0x004fe400078e001e */
[----:B------:R-:W2:Y:S01]  /*4b830*/  LDL.LU R30, [R1+0x998] ;  /* 0x00099800011e7983 */ /* 0x000ea20000300800 */
[----:B----4-:R-:W-:-:S03]  /*4b840*/  @!P0 IMAD.MOV.U32 R2, RZ, RZ, R29 ;  /* 0x000000ffff028224 */ /* 0x010fc600078e001d */
[----:B------:R-:W4:Y:S04]  /*4b850*/  LDL.LU R29, [R1+0x958] ;  /* 0x00095800011d7983 */ /* 0x000f280000300800 */
[----:B------:R0:W4:Y:S01]  /*4b860*/  @!P0 LDG.E.U8 R182, desc[UR6][R2.64] ;  /* 0x0000000602b68981 */ /* 0x000122000c1e1100 */
[----:B------:R-:W-:Y:S02]  /*4b870*/  PRMT R178, RZ, 0x7610, R178 ;  /* 0x00007610ffb27816 */ /* 0x000fe400000000b2 */
[----:B------:R-:W-:Y:S01]  /*4b880*/  PRMT R177, RZ, 0x7610, R177 ;  /* 0x00007610ffb17816 */ /* 0x000fe200000000b1 */
[----:B------:R-:W4:Y:S04]  /*4b890*/  LDL R35, [R1+0xb4c] ;  /* 0x000b4c0001237983 */ /* 0x000f280000100800 */
[----:B------:R-:W4:Y:S01]  /*4b8a0*/  LDL R34, [R1+0xb50] ;  /* 0x000b500001227983 */ /* 0x000f220000100800 */
[----:B0-----:R-:W-:-:S02]  /*4b8b0*/  @!P0 IMAD.MOV.U32 R2, RZ, RZ, R32 ;  /* 0x000000ffff028224 */ /* 0x001fc400078e0020 */
[----:B------:R-:W-:Y:S01]  /*4b8c0*/  @!P0 IMAD.MOV.U32 R3, RZ, RZ, R33 ;  /* 0x000000ffff038224 */ /* 0x000fe200078e0021 */
[----:B------:R-:W-:Y:S01]  /*4b8d0*/  PRMT R176, RZ, 0x7610, R176 ;  /* 0x00007610ffb07816 */ /* 0x000fe200000000b0 */
[----:B------:R-:W4:Y:S04]  /*4b8e0*/  LDL R33, [R1+0xb0c] ;  /* 0x000b0c0001217983 */ /* 0x000f280000100800 */
[----:B------:R3:W4:Y:S04]  /*4b8f0*/  @!P0 LDG.E.U8 R181, desc[UR6][R2.64] ;  /* 0x0000000602b58981 */ /* 0x000728000c1e1100 */
[----:B------:R-:W4:Y:S01]  /*4b900*/  LDL R32, [R1+0xb10] ;  /* 0x000b100001207983 */ /* 0x000f220000100800 */
[----:B---3--:R-:W-:-:S02]  /*4b910*/  @!P0 IMAD.MOV.U32 R2, RZ, RZ, R28 ;  /* 0x000000ffff028224 */ /* 0x008fc400078e001c */
[----:B------:R-:W-:Y:S01]  /*4b920*/  @!P0 IMAD.MOV.U32 R3, RZ, RZ, R31 ;  /* 0x000000ffff038224 */ /* 0x000fe200078e001f */
[----:B------:R-:W-:Y:S01]  /*4b930*/  PRMT R175, RZ, 0x7610, R175 ;  /* 0x00007610ffaf7816 */ /* 0x000fe200000000af */
        /* <DEDUP_REMOVED lines=8> */
[----:B0-----:R-:W-:-:S02]  /*4b9c0*/  @!P0 IMAD.MOV.U32 R3, RZ, RZ, R25 ;  /* 0x000000ffff038224 */ /* 0x001fc400078e0019 */
[----:B------:R-:W3:Y:S01]  /*4b9d0*/  LDL R25, [R1+0xb8c] ;  /* 0x000b8c0001197983 */ /* 0x000ee20000100800 */
[----:B------:R-:W-:-:S03]  /*4b9e0*/  @!P0 IMAD.MOV.U32 R2, RZ, RZ, R9 ;  /* 0x000000ffff028224 */ /* 0x000fc600078e0009 */
[----:B------:R-:W3:Y:S04]  /*4b9f0*/  LDL R9, [R1+0xb90] ;  /* 0x000b900001097983 */ /* 0x000ee80000100800 */
[----:B------:R0:W3:Y:S02]  /*4ba00*/  @!P0 LDG.E.U8 R178, desc[UR6][R2.64] ;  /* 0x0000000602b28981 */ /* 0x0000e4000c1e1100 */
[----:B0-----:R-:W-:Y:S02]  /*4ba10*/  @!P0 IMAD.MOV.U32 R3, RZ, RZ, R37 ;  /* 0x000000ffff038224 */ /* 0x001fe400078e0025 */
[----:B--2---:R-:W-:-:S05]  /*4ba20*/  @!P0 IMAD.MOV.U32 R2, RZ, RZ, R30 ;  /* 0x000000ffff028224 */ /* 0x004fca00078e001e */
[----:B------:R4:W2:Y:S02]  /*4ba30*/  @!P0 LDG.E.U8 R177, desc[UR6][R2.64] ;  /* 0x0000000602b18981 */ /* 0x0008a4000c1e1100 */
[----:B----4-:R-:W-:Y:S02]  /*4ba40*/  @!P0 IMAD.MOV.U32 R2, RZ, RZ, R29 ;  /* 0x000000ffff028224 */ /* 0x010fe400078e001d */
[----:B------:R-:W-:-:S05]  /*4ba50*/  @!P0 IMAD.MOV.U32 R3, RZ, RZ, R39 ;  /* 0x000000ffff038224 */ /* 0x000fca00078e0027 */
[----:B------:R3:W4:Y:S02]  /*4ba60*/  @!P0 LDG.E.U8 R176, desc[UR6][R2.64] ;  /* 0x0000000602b08981 */ /* 0x000724000c1e1100 */
[----:B---3--:R-:W-:Y:S02]  /*4ba70*/  @!P0 IMAD.MOV.U32 R2, RZ, RZ, R26 ;  /* 0x000000ffff028224 */ /* 0x008fe400078e001a */
[----:B------:R-:W-:Y:S01]  /*4ba80*/  @!P0 IMAD.MOV.U32 R3, RZ, RZ, R27 ;  /* 0x000000ffff038224 */ /* 0x000fe200078e001b */
[----:B------:R-:W3:Y:S01]  /*4ba90*/  LDL R26, [R1+0xa8c] ;  /* 0x000a8c00011a7983 */ /* 0x000ee20000100800 */
[----:B------:R-:W-:Y:S02]  /*4baa0*/  PRMT R174, RZ, 0x7610, R174 ;  /* 0x00007610ffae7816 */ /* 0x000fe400000000ae */
[----:B------:R-:W-:Y:S02]  /*4bab0*/  PRMT R173, RZ, 0x7610, R173 ;  /* 0x00007610ffad7816 */ /* 0x000fe400000000ad */
[----:B------:R-:W-:Y:S01]  /*4bac0*/  PRMT R172, RZ, 0x7610, R172 ;  /* 0x00007610ffac7816 */ /* 0x000fe200000000ac */
[----:B------:R0:W4:Y:S01]  /*4bad0*/  @!P0 LDG.E.U8 R175, desc[UR6][R2.64] ;  /* 0x0000000602af8981 */ /* 0x000122000c1e1100 */
[----:B------:R-:W-:-:S03]  /*4bae0*/  PRMT R171, RZ, 0x7610, R171 ;  /* 0x00007610ffab7816 */ /* 0x000fc600000000ab */
[----:B------:R-:W2:Y:S01]  /*4baf0*/  LDL R27, [R1+0xa4c] ;  /* 0x000a4c00011b7983 */ /* 0x000ea20000100800 */
[----:B0-----:R-:W-:-:S03]  /*4bb00*/  @!P0 IMAD.MOV.U32 R3, RZ, RZ, R25 ;  /* 0x000000ffff038224 */ /* 0x001fc600078e0019 */
[----:B------:R-:W4:Y:S01]  /*4bb10*/  LDL R25, [R1+0xa90] ;  /* 0x000a900001197983 */ /* 0x000f220000100800 */
[----:B------:R-:W-:-:S03]  /*4bb20*/  @!P0 IMAD.MOV.U32 R2, RZ, RZ, R9 ;  /* 0x000000ffff028224 */ /* 0x000fc600078e0009 */
[----:B------:R-:W2:Y:S04]  /*4bb30*/  LDL R9, [R1+0xa50] ;  /* 0x000a500001097983 */ /* 0x000ea80000100800 */
[----:B------:R-:W2:Y:S04]  /*4bb40*/  LDL.LU R38, [R1+0x98c] ;  /* 0x00098c0001267983 */ /* 0x000ea80000300800 */
[----:B------:R0:W2:Y:S02]  /*4bb50*/  @!P0 LDG.E.U8 R174, desc[UR6][R2.64] ;  /* 0x0000000602ae8981 */ /* 0x0000a4000c1e1100 */
[----:B0-----:R-:W-:-:S02]  /*4bb60*/  @!P0 IMAD.MOV.U32 R2, RZ, RZ, R34 ;  /* 0x000000ffff028224 */ /* 0x001fc400078e0022 */
[----:B------:R-:W-:-:S05]  /*4bb70*/  @!P0 IMAD.MOV.U32 R3, RZ, RZ, R35 ;  /* 0x000000ffff038224 */ /* 0x000fca00078e0023 */
[----:B------:R0:W2:Y:S02]  /*4bb80*/  @!P0 LDG.E.U8 R173, desc[UR6][R2.64] ;  /* 0x0000000602ad8981 */ /* 0x0000a4000c1e1100 */
[----:B0-----:R-:W-:Y:S02]  /*4bb90*/  @!P0 IMAD.MOV.U32 R2, RZ, RZ, R32 ;  /* 0x000000ffff028224 */ /* 0x001fe400078e0020 */
[----:B------:R-:W-:Y:S01]  /*4bba0*/  @!P0 IMAD.MOV.U32 R3, RZ, RZ, R33 ;  /* 0x000000ffff038224 */ /* 0x000fe200078e0021 */
[----:B------:R-:W-:Y:S01]  /*4bbb0*/  PRMT R170, RZ, 0x7610, R170 ;  /* 0x00007610ffaa7816 */ /* 0x000fe200000000aa */
[----:B------:R-:W2:Y:S04]  /*4bbc0*/  LDL.LU R32, [R1+0x990] ;  /* 0x0009900001207983 */ /* 0x000ea80000300800 */
[----:B------:R0:W2:Y:S02]  /*4bbd0*/  @!P0 LDG.E.U8 R172, desc[UR6][R2.64] ;  /* 0x0000000602ac8981 */ /* 0x0000a4000c1e1100 */
[----:B0-----:R-:W-:-:S02]  /*4bbe0*/  @!P0 IMAD.MOV.U32 R2, RZ, RZ, R28 ;  /* 0x000000ffff028224 */ /* 0x001fc400078e001c */
[----:B------:R-:W-:-:S05]  /*4bbf0*/  @!P0 IMAD.MOV.U32 R3, RZ, RZ, R31 ;  /* 0x000000ffff038224 */ /* 0x000fca00078e001f */
[----:B------:R3:W2:Y:S02]  /*4bc00*/  @!P0 LDG.E.U8 R171, desc[UR6][R2.64] ;  /* 0x0000000602ab8981 */ /* 0x0006a4000c1e1100 */
[----:B---3--:R-:W-:Y:S02]  /*4bc10*/  @!P0 IMAD.MOV.U32 R3, RZ, RZ, R26 ;  /* 0x000000ffff038224 */ /* 0x008fe400078e001a */
[----:B------:R-:W3:Y:S01]  /*4bc20*/  LDL R26, [R1+0xa0c] ;  /* 0x000a0c00011a7983 */ /* 0x000ee20000100800 */
[----:B----4-:R-:W-:-:S03]  /*4bc30*/  @!P0 IMAD.MOV.U32 R2, RZ, RZ, R25 ;  /* 0x000000ffff028224 */ /* 0x010fc600078e0019 */
[----:B------:R-:W4:Y:S04]  /*4bc40*/  LDL R25, [R1+0xa10] ;  /* 0x000a100001197983 */ /* 0x000f280000100800 */
[----:B------:R2:W4:Y:S04]  /*4bc50*/  @!P0 LDG.E.U8 R170, desc[UR6][R2.64] ;  /* 0x0000000602aa8981 */ /* 0x000528000c1e1100 */
[----:B------:R-:W4:Y:S04]  /*4bc60*/  LDL.LU R28, [R1+0x950] ;  /* 0x00095000011c7983 */ /* 0x000f280000300800 */
[----:B------:R-:W4:Y:S04]  /*4bc70*/  LDL R36, [R1+0x94c] ;  /* 0x00094c0001247983 */ /* 0x000f280000100800 */
[----:B------:R-:W4:Y:S04]  /*4bc80*/  LDL R35, [R1+0xb84] ;  /* 0x000b840001237983 */ /* 0x000f280000100800 */
[----:B------:R-:W4:Y:S01]  /*4bc90*/  LDL R34, [R1+0xb88] ;  /* 0x000b880001227983 */ /* 0x000f220000100800 */
[----:B------:R-:W-:-:S03]  /*4bca0*/  PRMT R169, RZ, 0x7610, R169 ;  /* 0x00007610ffa97816 */ /* 0x000fc600000000a9 */
[----:B------:R-:W4:Y:S04]  /*4bcb0*/  LDL R33, [R1+0xb44] ;  /* 0x000b440001217983 */ /* 0x000f280000100800 */
[----:B------:R-:W4:Y:S01]  /*4bcc0*/  LDL R31, [R1+0xb48] ;  /* 0x000b4800011f7983 */ /* 0x000f220000100800 */
[----:B--2---:R-:W-:-:S03]  /*4bcd0*/  @!P0 IMAD.MOV.U32 R2, RZ, RZ, R9 ;  /* 0x000000ffff028224 */ /* 0x004fc600078e0009 */
[----:B------:R-:W2:Y:S01]  /*4bce0*/  LDL R9, [R1+0x9d0] ;  /* 0x0009d00001097983 */ /* 0x000ea20000100800 */
[----:B------:R-:W-:Y:S01]  /*4bcf0*/  @!P0 IMAD.MOV.U32 R3, RZ, RZ, R27 ;  /* 0x000000ffff038224 */ /* 0x000fe200078e001b */
[----:B------:R-:W-:Y:S02]  /*4bd00*/  PRMT R168, RZ, 0x7610, R168 ;  /* 0x00007610ffa87816 */ /* 0x000fe400000000a8 */
[----:B------:R-:W2:Y:S04]  /*4bd10*/  LDL R27, [R1+0xb04] ;  /* 0x000b0400011b7983 */ /* 0x000ea80000100800 */
[----:B------:R3:W2:Y:S02]  /*4bd20*/  @!P0 LDG.E.U8 R169, desc[UR6][R2.64] ;  /* 0x0000000602a98981 */ /* 0x0006a4000c1e1100 */
[----:B---3--:R-:W-:-:S02]  /*4bd30*/  @!P0 IMAD.MOV.U32 R3, RZ, RZ, R26 ;  /* 0x000000ffff038224 */ /* 0x008fc400078e001a */
[----:B------:R-:W3:Y:S01]  /*4bd40*/  LDL R26, [R1+0xb08] ;  /* 0x000b0800011a7983 */ /* 0x000ee20000100800 */
[----:B----4-:R-:W-:Y:S01]  /*4bd50*/  @!P0 IMAD.MOV.U32 R2, RZ, RZ, R25 ;  /* 0x000000ffff028224 */ /* 0x010fe200078e0019 */
[----:B------:R-:W-:Y:S02]  /*4bd60*/  PRMT R167, RZ, 0x7610, R167 ;  /* 0x00007610ffa77816 */ /* 0x000fe400000000a7 */
[----:B------:R-:W-:Y:S02]  /*4bd70*/  PRMT R166, RZ, 0x7610, R166 ;  /* 0x00007610ffa67816 */ /* 0x000fe400000000a6 */
[----:B------:R-:W-:Y:S01]  /*4bd80*/  PRMT R165, RZ, 0x7610, R165 ;  /* 0x00007610ffa57816 */ /* 0x000fe200000000a5 */
[----:B------:R-:W4:Y:S04]  /*4bd90*/  LDL R25, [R1+0xac4] ;  /* 0x000ac40001197983 */ /* 0x000f280000100800 */
[----:B------:R2:W4:Y:S02]  /*4bda0*/  @!P0 LDG.E.U8 R168, desc[UR6][R2.64] ;  /* 0x0000000602a88981 */ /* 0x000524000c1e1100 */
[----:B--2---:R-:W-:-:S02]  /*4bdb0*/  @!P0 IMAD.MOV.U32 R2, RZ, RZ, R9 ;  /* 0x000000ffff028224 */ /* 0x004fc400078e0009 */
[----:B------:R-:W2:Y:S01]  /*4bdc0*/  LDL R9, [R1+0xac8] ;  /* 0x000ac80001097983 */ /* 0x000ea20000100800 */
[----:B------:R-:W-:-:S05]  /*4bdd0*/  @!P0 IMAD.MOV.U32 R3, RZ, RZ, R0 ;  /* 0x000000ffff038224 */ /* 0x000fca00078e0000 */
[----:B------:R0:W4:Y:S02]  /*4bde0*/  @!P0 LDG.E.U8 R167, desc[UR6][R2.64] ;  /* 0x0000000602a78981 */ /* 0x000124000c1e1100 */
[----:B0-----:R-:W-:Y:S02]  /*4bdf0*/  @!P0 IMAD.MOV.U32 R2, RZ, RZ, R32 ;  /* 0x000000ffff028224 */ /* 0x001fe400078e0020 */
[----:B------:R-:W-:-:S05]  /*4be00*/  @!P0 IMAD.MOV.U32 R3, RZ, RZ, R38 ;  /* 0x000000ffff038224 */ /* 0x000fca00078e0026 */
[----:B------:R0:W4:Y:S01]  /*4be10*/  @!P0 LDG.E.U8 R166, desc[UR6][R2.64] ;  /* 0x0000000602a68981 */ /* 0x000122000c1e1100 */
[----:B------:R-:W-:Y:S01]  /*4be20*/  PRMT R164, RZ, 0x7610, R164 ;  /* 0x00007610ffa47816 */ /* 0x000fe200000000a4 */
[----:B0-----:R-:W-:Y:S02]  /*4be30*/  @!P0 IMAD.MOV.U32 R2, RZ, RZ, R28 ;  /* 0x000000ffff028224 */ /* 0x001fe400078e001c */
[----:B------:R-:W-:Y:S02]  /*4be40*/  @!P0 IMAD.MOV.U32 R3, RZ, RZ, R36 ;  /* 0x000000ffff038224 */ /* 0x000fe400078e0024 */
[----:B------:R-:W-:-:S03]  /*4be50*/  IMAD.MOV.U32 R140, RZ, RZ, R143 ;  /* 0x000000ffff8c7224 */ /* 0x000fc600078e008f */
[----:B------:R0:W4:Y:S04]  /*4be60*/  @!P0 LDG.E.U8 R165, desc[UR6][R2.64] ;  /* 0x0000000602a58981 */ /* 0x000128000c1e1100 */
[----:B------:R1:W-:Y:S01]  /*4be70*/  STL [R1+0x1d60], R0 ;  /* 0x001d600001007387 */ /* 0x0003e20000100800 */
[----:B------:R-:W-:Y:S02]  /*4be80*/  IMAD.MOV.U32 R141, RZ, RZ, R142 ;  /* 0x000000ffff8d7224 */ /* 0x000fe400078e008e */
[----:B------:R-:W-:Y:S01]  /*4be90*/  IMAD.MOV.U32 R143, RZ, RZ, R10 ;  /* 0x000000ffff8f7224 */ /* 0x000fe200078e000a */
[----:B------:R-:W-:Y:S01]  /*4bea0*/  PRMT R163, RZ, 0x7610, R163 ;  /* 0x00007610ffa37816 */ /* 0x000fe200000000a3 */
[----:B------:R-:W-:Y:S01]  /*4beb0*/  IMAD.MOV.U32 R142, RZ, RZ, R189 ;  /* 0x000000ffff8e7224 */ /* 0x000fe200078e00bd */
[----:B------:R-:W4:Y:S04]  /*4bec0*/  LDL.LU R10, [R1+0x9c4] ;  /* 0x0009c400010a7983 */ /* 0x000f280000300800 */
[----:B------:R-:W4:Y:S01]  /*4bed0*/  LDL.LU R189, [R1+0x984] ;  /* 0x0009840001bd7983 */ /* 0x000f220000300800 */
[----:B0-----:R-:W-:-:S02]  /*4bee0*/  @!P0 IMAD.MOV.U32 R2, RZ, RZ, R34 ;  /* 0x000000ffff028224 */ /* 0x001fc400078e0022 */
[----:B------:R-:W-:Y:S01]  /*4bef0*/  @!P0 IMAD.MOV.U32 R3, RZ, RZ, R35 ;  /* 0x000000ffff038224 */ /* 0x000fe200078e0023 */
[----:B------:R-:W-:Y:S01]  /*4bf00*/  PRMT R162, RZ, 0x7610, R162 ;  /* 0x00007610ffa27816 */ /* 0x000fe200000000a2 */
[----:B------:R-:W4:Y:S04]  /*4bf10*/  LDL R35, [R1+0xa84] ;  /* 0x000a840001237983 */ /* 0x000f280000100800 */
[----:B------:R0:W4:Y:S04]  /*4bf20*/  @!P0 LDG.E.U8 R164, desc[UR6][R2.64] ;  /* 0x0000000602a48981 */ /* 0x000128000c1e1100 */
[----:B-1----:R-:W4:Y:S01]  /*4bf30*/  LDL R0, [R1+0xa08] ;  /* 0x000a080001007983 */ /* 0x002f220000100800 */
[----:B0-----:R-:W-:-:S02]  /*4bf40*/  @!P0 IMAD.MOV.U32 R2, RZ, RZ, R31 ;  /* 0x000000ffff028224 */ /* 0x001fc400078e001f */
[----:B------:R-:W-:Y:S01]  /*4bf50*/  @!P0 IMAD.MOV.U32 R3, RZ, RZ, R33 ;  /* 0x000000ffff038224 */ /* 0x000fe200078e0021 */
[----:B------:R-:W4:Y:S04]  /*4bf60*/  LDL R31, [R1+0xa44] ;  /* 0x000a4400011f7983 */ /* 0x000f280000100800 */
[----:B------:R-:W4:Y:S04]  /*4bf70*/  LDL R33, [R1+0xa88] ;  /* 0x000a880001217983 */ /* 0x000f280000100800 */
[----:B------:R0:W4:Y:S02]  /*4bf80*/  @!P0 LDG.E.U8 R163, desc[UR6][R2.64] ;  /* 0x0000000602a38981 */ /* 0x000124000c1e1100 */
[----:B0-----:R-:W-:-:S02]  /*4bf90*/  @!P0 IMAD.MOV.U32 R3, RZ, RZ, R27 ;  /* 0x000000ffff038224 */ /* 0x001fc400078e001b */
[----:B---3--:R-:W-:Y:S02]  /*4bfa0*/  @!P0 IMAD.MOV.U32 R2, RZ, RZ, R26 ;  /* 0x000000ffff028224 */ /* 0x008fe400078e001a */
[----:B------:R-:W3:Y:S04]  /*4bfb0*/  LDL R26, [R1+0xa48] ;  /* 0x000a4800011a7983 */ /* 0x000ee80000100800 */
[----:B------:R2:W3:Y:S02]  /*4bfc0*/  @!P0 LDG.E.U8 R162, desc[UR6][R2.64] ;  /* 0x0000000602a28981 */ /* 0x0004e4000c1e1100 */
[----:B--2---:R-:W-:Y:S02]  /*4bfd0*/  @!P0 IMAD.MOV.U32 R2, RZ, RZ, R9 ;  /* 0x000000ffff028224 */ /* 0x004fe400078e0009 */
[----:B------:R-:W2:Y:S04]  /*4bfe0*/  LDL R9, [R1+0xa04] ;  /* 0x000a040001097983 */ /* 0x000ea80000100800 */
[----:B------:R-:W2:Y:S01]  /*4bff0*/  LDL.LU R34, [R1+0x988] ;  /* 0x0009880001227983 */ /* 0x000ea20000300800 */
[----:B----4-:R-:W-:-:S03]  /*4c000*/  @!P0 IMAD.MOV.U32 R3, RZ, RZ, R25 ;  /* 0x000000ffff038224 */ /* 0x010fc600078e0019 */
[----:B------:R-:W4:Y:S04]  /*4c010*/  LDL.LU R27, [R1+0x948] ;  /* 0x00094800011b7983 */ /* 0x000f280000300800 */
[----:B------:R-:W4:Y:S04]  /*4c020*/  LDL.LU R25, [R1+0x944] ;  /* 0x0009440001197983 */ /* 0x000f280000300800 */
[----:B------:R-:W4:Y:S01]  /*4c030*/  LDL R36, [R1+0x9c8] ;  /* 0x0009c80001247983 */ /* 0x000f220000100800 */
[----:B------:R-:W-:Y:S02]  /*4c040*/  PRMT R161, RZ, 0x7610, R161 ;  /* 0x00007610ffa17816 */ /* 0x000fe400000000a1 */
[----:B------:R-:W-:-:S04]  /*4c050*/  PRMT R160, RZ, 0x7610, R160 ;  /* 0x00007610ffa07816 */ /* 0x000fc800000000a0 */
[----:B------:R0:W4:Y:S01]  /*4c060*/  @!P0 LDG.E.U8 R161, desc[UR6][R2.64] ;  /* 0x0000000602a18981 */ /* 0x000122000c1e1100 */
[----:B------:R-:W-:Y:S01]  /*4c070*/  PRMT R159, RZ, 0x7610, R159 ;  /* 0x00007610ff9f7816 */ /* 0x000fe2000000009f */
[----:B0-----:R-:W-:Y:S02]  /*4c080*/  @!P0 IMAD.MOV.U32 R3, RZ, RZ, R35 ;  /* 0x000000ffff038224 */ /* 0x001fe400078e0023 */
[----:B------:R-:W4:Y:S01]  /*4c090*/  LDL R35, [R1+0xbb4] ;  /* 0x000bb40001237983 */ /* 0x000f220000100800 */
[----:B------:R-:W-:-:S03]  /*4c0a0*/  @!P0 IMAD.MOV.U32 R2, RZ, RZ, R33 ;  /* 0x000000ffff028224 */ /* 0x000fc600078e0021 */
[----:B------:R-:W4:Y:S04]  /*4c0b0*/  LDL R33, [R1+0xbb8] ;  /* 0x000bb80001217983 */ /* 0x000f280000100800 */
[----:B------:R0:W4:Y:S02]  /*4c0c0*/  @!P0 LDG.E.U8 R160, desc[UR6][R2.64] ;  /* 0x0000000602a08981 */ /* 0x000124000c1e1100 */
[----:B0-----:R-:W-:Y:S01]  /*4c0d0*/  @!P0 IMAD.MOV.U32 R3, RZ, RZ, R31 ;  /* 0x000000ffff038224 */ /* 0x001fe200078e001f */
[----:B------:R-:W-:Y:S02]  /*4c0e0*/  PRMT R158, RZ, 0x7610, R158 ;  /* 0x00007610ff9e7816 */ /* 0x000fe4000000009e */
[----:B------:R-:W-:Y:S02]  /*4c0f0*/  PRMT R157, RZ, 0x7610, R157 ;  /* 0x00007610ff9d7816 */ /* 0x000fe4000000009d */
[----:B------:R-:W-:-:S02]  /*4c100*/  PRMT R156, RZ, 0x7610, R156 ;  /* 0x00007610ff9c7816 */ /* 0x000fc4000000009c */
[----:B------:R-:W-:Y:S02]  /*4c110*/  PRMT R155, RZ, 0x7610, R155 ;  /* 0x00007610ff9b7816 */ /* 0x000fe4000000009b */
[----:B------:R-:W-:Y:S01]  /*4c120*/  PRMT R154, RZ, 0x7610, R154 ;  /* 0x00007610ff9a7816 */ /* 0x000fe2000000009a */
[----:B------:R-:W4:Y:S01]  /*4c130*/  LDL R31, [R1+0xb3c] ;  /* 0x000b3c00011f7983 */ /* 0x000f220000100800 */
[----:B---3--:R-:W-:-:S03]  /*4c140*/  @!P0 IMAD.MOV.U32 R2, RZ, RZ, R26 ;  /* 0x000000ffff028224 */ /* 0x008fc600078e001a */
[----:B------:R-:W3:Y:S04]  /*4c150*/  LDL R26, [R1+0xb40] ;  /* 0x000b4000011a7983 */ /* 0x000ee80000100800 */
[----:B------:R2:W3:Y:S02]  /*4c160*/  @!P0 LDG.E.U8 R159, desc[UR6][R2.64] ;  /* 0x00000006029f8981 */ /* 0x0004e4000c1e1100 */
[----:B--2---:R-:W-:Y:S02]  /*4c170*/  @!P0 IMAD.MOV.U32 R3, RZ, RZ, R9 ;  /* 0x000000ffff038224 */ /* 0x004fe400078e0009 */
[----:B------:R-:W2:Y:S01]  /*4c180*/  LDL R9, [R1+0xb7c] ;  /* 0x000b7c0001097983 */ /* 0x000ea20000100800 */
[----:B------:R-:W-:-:S03]  /*4c190*/  @!P0 IMAD.MOV.U32 R2, RZ, RZ, R0 ;  /* 0x000000ffff028224 */ /* 0x000fc600078e0000 */
[----:B------:R-:W3:Y:S04]  /*4c1a0*/  LDL R0, [R1+0xb80] ;  /* 0x000b800001007983 */ /* 0x000ee80000100800 */
[----:B------:R4:W3:Y:S02]  /*4c1b0*/  @!P0 LDG.E.U8 R158, desc[UR6][R2.64] ;  /* 0x00000006029e8981 */ /* 0x0008e4000c1e1100 */
[----:B----4-:R-:W-:Y:S02]  /*4c1c0*/  @!P0 IMAD.MOV.U32 R2, RZ, RZ, R36 ;  /* 0x000000ffff028224 */ /* 0x010fe400078e0024 */
[----:B------:R-:W-:Y:S01]  /*4c1d0*/  @!P0 IMAD.MOV.U32 R3, RZ, RZ, R10 ;  /* 0x000000ffff038224 */ /* 0x000fe200078e000a */
[----:B------:R-:W-:Y:S01]  /*4c1e0*/  PRMT R153, RZ, 0x7610, R153 ;  /* 0x00007610ff997816 */ /* 0x000fe20000000099 */
[----:B------:R-:W4:Y:S04]  /*4c1f0*/  LDL R36, [R1+0xa7c] ;  /* 0x000a7c0001247983 */ /* 0x000f280000100800 */
[----:B------:R0:W4:Y:S02]  /*4c200*/  @!P0 LDG.E.U8 R157, desc[UR6][R2.64] ;  /* 0x00000006029d8981 */ /* 0x000124000c1e1100 */
[----:B0-----:R-:W-:-:S02]  /*4c210*/  @!P0 IMAD.MOV.U32 R2, RZ, RZ, R34 ;  /* 0x000000ffff028224 */ /* 0x001fc400078e0022 */
[----:B------:R-:W-:-:S05]  /*4c220*/  @!P0 IMAD.MOV.U32 R3, RZ, RZ, R189 ;  /* 0x000000ffff038224 */ /* 0x000fca00078e00bd */
[----:B------:R0:W4:Y:S02]  /*4c230*/  @!P0 LDG.E.U8 R156, desc[UR6][R2.64] ;  /* 0x00000006029c8981 */ /* 0x000124000c1e1100 */
[----:B0-----:R-:W-:Y:S02]  /*4c240*/  @!P0 IMAD.MOV.U32 R2, RZ, RZ, R27 ;  /* 0x000000ffff028224 */ /* 0x001fe400078e001b */
[----:B------:R-:W-:-:S05]  /*4c250*/  @!P0 IMAD.MOV.U32 R3, RZ, RZ, R25 ;  /* 0x000000ffff038224 */ /* 0x000fca00078e0019 */
[----:B------:R0:W4:Y:S02]  /*4c260*/  @!P0 LDG.E.U8 R155, desc[UR6][R2.64] ;  /* 0x00000006029b8981 */ /* 0x000124000c1e1100 */
[----:B0-----:R-:W-:Y:S02]  /*4c270*/  @!P0 IMAD.MOV.U32 R2, RZ, RZ, R33 ;  /* 0x000000ffff028224 */ /* 0x001fe400078e0021 */
[----:B------:R-:W-:Y:S01]  /*4c280*/  @!P0 IMAD.MOV.U32 R3, RZ, RZ, R35 ;  /* 0x000000ffff038224 */ /* 0x000fe200078e0023 */
[----:B------:R-:W-:Y:S01]  /*4c290*/  PRMT R152, RZ, 0x7610, R152 ;  /* 0x00007610ff987816 */ /* 0x000fe20000000098 */
[----:B------:R-:W4:Y:S04]  /*4c2a0*/  LDL R35, [R1+0xabc] ;  /* 0x000abc0001237983 */ /* 0x000f280000100800 */
[----:B------:R2:W4:Y:S04]  /*4c2b0*/  @!P0 LDG.E.U8 R154, desc[UR6][R2.64] ;  /* 0x00000006029a8981 */ /* 0x000528000c1e1100 */
[----:B------:R-:W4:Y:S01]  /*4c2c0*/  LDL R33, [R1+0xa80] ;  /* 0x000a800001217983 */ /* 0x000f220000100800 */
[----:B--2---:R-:W-:-:S03]  /*4c2d0*/  @!P0 IMAD.MOV.U32 R3, RZ, RZ, R9 ;  /* 0x000000ffff038224 */ /* 0x004fc600078e0009 */
[----:B------:R-:W2:Y:S01]  /*4c2e0*/  LDL R9, [R1+0xafc] ;  /* 0x000afc0001097983 */ /* 0x000ea20000100800 */
[----:B---3--:R-:W-:-:S03]  /*4c2f0*/  @!P0 IMAD.MOV.U32 R2, RZ, RZ, R0 ;  /* 0x000000ffff028224 */ /* 0x008fc600078e0000 */
[----:B------:R-:W3:Y:S04]  /*4c300*/  LDL R0, [R1+0xb00] ;  /* 0x000b000001007983 */ /* 0x000ee80000100800 */
[----:B------:R0:W4:Y:S02]  /*4c310*/  @!P0 LDG.E.U8 R153, desc[UR6][R2.64] ;  /* 0x0000000602998981 */ /* 0x000124000c1e1100 */
[----:B0-----:R-:W-:Y:S02]  /*4c320*/  @!P0 IMAD.MOV.U32 R2, RZ, RZ, R26 ;  /* 0x000000ffff028224 */ /* 0x001fe400078e001a */
[----:B------:R-:W4:Y:S01]  /*4c330*/  LDL R26, [R1+0xac0] ;  /* 0x000ac000011a7983 */ /* 0x000f220000100800 */
[----:B------:R-:W-:-:S05]  /*4c340*/  @!P0 IMAD.MOV.U32 R3, RZ, RZ, R31 ;  /* 0x000000ffff038224 */ /* 0x000fca00078e001f */
[----:B------:R2:W4:Y:S01]  /*4c350*/  @!P0 LDG.E.U8 R152, desc[UR6][R2.64] ;  /* 0x0000000602988981 */ /* 0x000522000c1e1100 */
[----:B------:R-:W-:Y:S02]  /*4c360*/  PRMT R23, RZ, 0x7610, R23 ;  /* 0x00007610ff177816 */ /* 0x000fe40000000017 */
[----:B------:R-:W-:Y:S01]  /*4c370*/  PRMT R22, RZ, 0x7610, R22 ;  /* 0x00007610ff167816 */ /* 0x000fe20000000016 */
[----:B--2---:R-:W-:Y:S02]  /*4c380*/  @!P0 IMAD.MOV.U32 R3, RZ, RZ, R9 ;  /* 0x000000ffff038224 */ /* 0x004fe400078e0009 */
[----:B------:R-:W2:Y:S01]  /*4c390*/  LDL R9, [R1+0xa3c] ;  /* 0x000a3c0001097983 */ /* 0x000ea20000100800 */
[----:B---3--:R-:W-:-:S03]  /*4c3a0*/  @!P0 IMAD.MOV.U32 R2, RZ, RZ, R0 ;  /* 0x000000ffff028224 */ /* 0x008fc600078e0000 */
[----:B------:R-:W3:Y:S01]  /*4c3b0*/  LDL R0, [R1+0xa40] ;  /* 0x000a400001007983 */ /* 0x000ee20000100800 */
[----:B------:R-:W-:-:S03]  /*4c3c0*/  IMAD.MOV.U32 R139, RZ, RZ, R8 ;  /* 0x000000ffff8b7224 */ /* 0x000fc600078e0008 */
[----:B------:R-:W3:Y:S04]  /*4c3d0*/  LDL.LU R31, [R1+0x9bc] ;  /* 0x0009bc00011f7983 */ /* 0x000ee80000300800 */
[----:B------:R4:W3:Y:S04]  /*4c3e0*/  @!P0 LDG.E.U8 R23, desc[UR6][R2.64] ;  /* 0x0000000602178981 */ /* 0x0008e8000c1e1100 */
[----:B------:R-:W3:Y:S01]  /*4c3f0*/  LDL.LU R8, [R1+0x97c] ;  /* 0x00097c0001087983 */ /* 0x000ee20000300800 */
[----:B----4-:R-:W-:Y:S02]  /*4c400*/  @!P0 IMAD.MOV.U32 R3, RZ, RZ, R35 ;  /* 0x000000ffff038224 */ /* 0x010fe400078e0023 */
[----:B------:R-:W-:Y:S01]  /*4c410*/  @!P0 IMAD.MOV.U32 R2, RZ, RZ, R26 ;  /* 0x000000ffff028224 */ /* 0x000fe200078e001a */
[----:B------:R-:W4:Y:S04]  /*4c420*/  LDL.LU R35, [R1+0x980] ;  /* 0x0009800001237983 */ /* 0x000f280000300800 */
[----:B------:R-:W4:Y:S01]  /*4c430*/  LDL.LU R26, [R1+0x940] ;  /* 0x00094000011a7983 */ /* 0x000f220000300800 */
[----:B------:R-:W-:-:S02]  /*4c440*/  PRMT R21, RZ, 0x7610, R21 ;  /* 0x00007610ff157816 */ /* 0x000fc40000000015 */
[----:B------:R-:W-:Y:S01]  /*4c450*/  PRMT R20, RZ, 0x7610, R20 ;  /* 0x00007610ff147816 */ /* 0x000fe20000000014 */
[----:B------:R0:W4:Y:S01]  /*4c460*/  @!P0 LDG.E.U8 R22, desc[UR6][R2.64] ;  /* 0x0000000602168981 */ /* 0x000122000c1e1100 */
[----:B------:R-:W-:-:S03]  /*4c470*/  PRMT R19, RZ, 0x7610, R19 ;  /* 0x00007610ff137816 */ /* 0x000fc60000000013 */
[----:B------:R-:W4:Y:S01]  /*4c480*/  LDL R58, [R1+0xb74] ;  /* 0x000b7400013a7983 */ /* 0x000f220000100800 */
[----:B0-----:R-:W-:-:S03]  /*4c490*/  @!P0 IMAD.MOV.U32 R3, RZ, RZ, R36 ;  /* 0x000000ffff038224 */ /* 0x001fc600078e0024 */
        /* <DEDUP_REMOVED lines=15> */
[----:B--2---:R-:W-:Y:S02]  /*4c590*/  @!P0 IMAD.MOV.U32 R2, RZ, RZ, R9 ;  /* 0x000000ffff028224 */ /* 0x004fe400078e0009 */
[----:B------:R-:W2:Y:S01]  /*4c5a0*/  LDL R9, [R1+0xb38] ;  /* 0x000b380001097983 */ /* 0x000ea20000100800 */
[----:B------:R-:W-:Y:S01]  /*4c5b0*/  @!P0 IMAD.MOV.U32 R3, RZ, RZ, R31 ;  /* 0x000000ffff038224 */ /* 0x000fe200078e001f */
[----:B------:R-:W-:-:S04]  /*4c5c0*/  PRMT R17, RZ, 0x7610, R17 ;  /* 0x00007610ff117816 */ /* 0x000fc80000000011 */
[----:B------:R0:W2:Y:S01]  /*4c5d0*/  @!P0 LDG.E.U8 R18, desc[UR6][R2.64] ;  /* 0x0000000602128981 */ /* 0x0000a2000c1e1100 */
[----:B------:R-:W-:Y:S01]  /*4c5e0*/  PRMT R16, RZ, 0x7610, R16 ;  /* 0x00007610ff107816 */ /* 0x000fe20000000010 */
[----:B0-----:R-:W-:Y:S02]  /*4c5f0*/  @!P0 IMAD.MOV.U32 R2, RZ, RZ, R35 ;  /* 0x000000ffff028224 */ /* 0x001fe400078e0023 */
[----:B------:R-:W-:-:S05]  /*4c600*/  @!P0 IMAD.MOV.U32 R3, RZ, RZ, R8 ;  /* 0x000000ffff038224 */ /* 0x000fca00078e0008 */
[----:B------:R0:W2:Y:S02]  /*4c610*/  @!P0 LDG.E.U8 R17, desc[UR6][R2.64] ;  /* 0x0000000602118981 */ /* 0x0000a4000c1e1100 */
[----:B0-----:R-:W-:Y:S02]  /*4c620*/  @!P0 IMAD.MOV.U32 R2, RZ, RZ, R26 ;  /* 0x000000ffff028224 */ /* 0x001fe400078e001a */
[----:B---3--:R-:W-:Y:S02]  /*4c630*/  @!P0 IMAD.MOV.U32 R3, RZ, RZ, R0 ;  /* 0x000000ffff038224 */ /* 0x008fe400078e0000 */
[----:B------:R-:W3:Y:S04]  /*4c640*/  LDL.LU R0, [R1+0x9b8] ;  /* 0x0009b80001007983 */ /* 0x000ee80000300800 */
[----:B------:R4:W3:Y:S04]  /*4c650*/  @!P0 LDG.E.U8 R16, desc[UR6][R2.64] ;  /* 0x0000000602108981 */ /* 0x0008e8000c1e1100 */
[----:B------:R-:W3:Y:S04]  /*4c660*/  LDL R133, [R1+0xaf4] ;  /* 0x000af40001857983 */ /* 0x000ee80000100800 */
[----:B------:R-:W3:Y:S04]  /*4c670*/  LDL R132, [R1+0xab4] ;  /* 0x000ab40001847983 */ /* 0x000ee80000100800 */
[----:B------:R-:W3:Y:S04]  /*4c680*/  LDL R131, [R1+0xab8] ;  /* 0x000ab80001837983 */ /* 0x000ee80000100800 */
[----:B------:R-:W3:Y:S04]  /*4c690*/  LDL R130, [R1+0xa74] ;  /* 0x000a740001827983 */ /* 0x000ee80000100800 */
[----:B------:R-:W3:Y:S01]  /*4c6a0*/  LDL R112, [R1+0xa78] ;  /* 0x000a780001707983 */ /* 0x000ee20000100800 */
[----:B------:R-:W-:-:S03]  /*4c6b0*/  PRMT R15, RZ, 0x7610, R15 ;  /* 0x00007610ff0f7816 */ /* 0x000fc6000000000f */
[----:B------:R-:W3:Y:S04]  /*4c6c0*/  LDL R94, [R1+0xa34] ;  /* 0x000a3400015e7983 */ /* 0x000ee80000100800 */
[----:B------:R-:W3:Y:S01]  /*4c6d0*/  LDL R76, [R1+0xa38] ;  /* 0x000a3800014c7983 */ /* 0x000ee20000100800 */
[----:B----4-:R-:W-:-:S03]  /*4c6e0*/  @!P0 IMAD.MOV.U32 R2, RZ, RZ, R36 ;  /* 0x000000ffff028224 */ /* 0x010fc600078e0024 */
[----:B------:R-:W4:Y:S01]  /*4c6f0*/  LDL R36, [R1+0xaf8] ;  /* 0x000af80001247983 */ /* 0x000f220000100800 */
[----:B------:R-:W-:-:S03]  /*4c700*/  @!P0 IMAD.MOV.U32 R3, RZ, RZ, R58 ;  /* 0x000000ffff038224 */ /* 0x000fc600078e003a */
[----:B------:R-:W4:Y:S04]  /*4c710*/  LDL R58, [R1+0x9f4] ;  /* 0x0009f400013a7983 */ /* 0x000f280000100800 */
[----:B------:R0:W4:Y:S02]  /*4c720*/  @!P0 LDG.E.U8 R15, desc[UR6][R2.64] ;  /* 0x00000006020f8981 */ /* 0x000124000c1e1100 */
[----:B0-----:R-:W-:Y:S02]  /*4c730*/  @!P0 IMAD.MOV.U32 R3, RZ, RZ, R33 ;  /* 0x000000ffff038224 */ /* 0x001fe400078e0021 */
[----:B--2---:R-:W-:Y:S02]  /*4c740*/  @!P0 IMAD.MOV.U32 R2, RZ, RZ, R9 ;  /* 0x000000ffff028224 */ /* 0x004fe400078e0009 */
[----:B------:R-:W2:Y:S04]  /*4c750*/  LDL R9, [R1+0x9f8] ;  /* 0x0009f80001097983 */ /* 0x000ea80000100800 */
[----:B------:R-:W2:Y:S01]  /*4c760*/  LDL.LU R33, [R1+0x9b4] ;  /* 0x0009b40001217983 */ /* 0x000ea20000300800 */
[----:B------:R-:W-:-:S02]  /*4c770*/  PRMT R14, RZ, 0x7610, R14 ;  /* 0x00007610ff0e7816 */ /* 0x000fc4000000000e */
[----:B------:R-:W-:-:S04]  /*4c780*/  PRMT R13, RZ, 0x7610, R13 ;  /* 0x00007610ff0d7816 */ /* 0x000fc8000000000d */
[----:B------:R3:W2:Y:S01]  /*4c790*/  @!P0 LDG.E.U8 R14, desc[UR6][R2.64] ;  /* 0x00000006020e8981 */ /* 0x0006a2000c1e1100 */
[----:B------:R-:W-:Y:S02]  /*4c7a0*/  PRMT R12, RZ, 0x7610, R12 ;  /* 0x00007610ff0c7816 */ /* 0x000fe4000000000c */
[----:B------:R-:W-:Y:S02]  /*4c7b0*/  PRMT R11, RZ, 0x7610, R11 ;  /* 0x00007610ff0b7816 */ /* 0x000fe4000000000b */
[----:B------:R-:W-:Y:S02]  /*4c7c0*/  PRMT R7, RZ, 0x7610, R7 ;  /* 0x00007610ff077816 */ /* 0x000fe40000000007 */
[----:B------:R-:W-:Y:S01]  /*4c7d0*/  PRMT R6, RZ, 0x7610, R6 ;  /* 0x00007610ff067816 */ /* 0x000fe20000000006 */
[----:B---3--:R-:W-:Y:S02]  /*4c7e0*/  @!P0 IMAD.MOV.U32 R3, RZ, RZ, R133 ;  /* 0x000000ffff038224 */ /* 0x008fe400078e0085 */
[----:B----4-:R-:W-:Y:S01]  /*4c7f0*/  @!P0 IMAD.MOV.U32 R2, RZ, RZ, R36 ;  /* 0x000000ffff028224 */ /* 0x010fe200078e0024 */
[----:B------:R-:W-:Y:S01]  /*4c800*/  PRMT R5, RZ, 0x7610, R5 ;  /* 0x00007610ff057816 */ /* 0x000fe20000000005 */
[----:B------:R-:W3:Y:S04]  /*4c810*/  LDL.LU R36, [R1+0x978] ;  /* 0x0009780001247983 */ /* 0x000ee80000300800 */
[----:B------:R0:W4:Y:S02]  /*4c820*/  @!P0 LDG.E.U8 R13, desc[UR6][R2.64] ;  /* 0x00000006020d8981 */ /* 0x000124000c1e1100 */
[----:B0-----:R-:W-:-:S02]  /*4c830*/  @!P0 IMAD.MOV.U32 R2, RZ, RZ, R131 ;  /* 0x000000ffff028224 */ /* 0x001fc400078e0083 */
[----:B------:R-:W-:-:S05]  /*4c840*/  @!P0 IMAD.MOV.U32 R3, RZ, RZ, R132 ;  /* 0x000000ffff038224 */ /* 0x000fca00078e0084 */
[----:B------:R0:W4:Y:S02]  /*4c850*/  @!P0 LDG.E.U8 R12, desc[UR6][R2.64] ;  /* 0x00000006020c8981 */ /* 0x000124000c1e1100 */
[----:B0-----:R-:W-:Y:S02]  /*4c860*/  @!P0 IMAD.MOV.U32 R2, RZ, RZ, R112 ;  /* 0x000000ffff028224 */ /* 0x001fe400078e0070 */
[----:B------:R-:W-:Y:S01]  /*4c870*/  @!P0 IMAD.MOV.U32 R3, RZ, RZ, R130 ;  /* 0x000000ffff038224 */ /* 0x000fe200078e0082 */
[----:B------:R-:W3:Y:S04]  /*4c880*/  LDL.LU R112, [R1+0x8b4] ;  /* 0x0008b40001707983 */ /* 0x000ee80000300800 */
[----:B------:R-:W4:Y:S04]  /*4c890*/  LDL.LU R130, [R1+0x8a0] ;  /* 0x0008a00001827983 */ /* 0x000f280000300800 */
[----:B------:R0:W4:Y:S02]  /*4c8a0*/  @!P0 LDG.E.U8 R11, desc[UR6][R2.64] ;  /* 0x00000006020b8981 */ /* 0x000124000c1e1100 */
[----:B0-----:R-:W-:-:S02]  /*4c8b0*/  @!P0 IMAD.MOV.U32 R2, RZ, RZ, R76 ;  /* 0x000000ffff028224 */ /* 0x001fc400078e004c */
[----:B------:R-:W-:-:S05]  /*4c8c0*/  @!P0 IMAD.MOV.U32 R3, RZ, RZ, R94 ;  /* 0x000000ffff038224 */ /* 0x000fca00078e005e */
[----:B------:R0:W4:Y:S02]  /*4c8d0*/  @!P0 LDG.E.U8 R7, desc[UR6][R2.64] ;  /* 0x0000000602078981 */ /* 0x000124000c1e1100 */
[----:B0-----:R-:W-:Y:S02]  /*4c8e0*/  @!P0 IMAD.MOV.U32 R3, RZ, RZ, R58 ;  /* 0x000000ffff038224 */ /* 0x001fe400078e003a */
[----:B--2---:R-:W-:-:S05]  /*4c8f0*/  @!P0 IMAD.MOV.U32 R2, RZ, RZ, R9 ;  /* 0x000000ffff028224 */ /* 0x004fca00078e0009 */
[----:B------:R0:W2:Y:S02]  /*4c900*/  @!P0 LDG.E.U8 R6, desc[UR6][R2.64] ;  /* 0x0000000602068981 */ /* 0x0000a4000c1e1100 */
[----:B0-----:R-:W-:Y:S02]  /*4c910*/  @!P0 IMAD.MOV.U32 R2, RZ, RZ, R0 ;  /* 0x000000ffff028224 */ /* 0x001fe400078e0000 */
[----:B------:R-:W-:-:S05]  /*4c920*/  @!P0 IMAD.MOV.U32 R3, RZ, RZ, R33 ;  /* 0x000000ffff038224 */ /* 0x000fca00078e0021 */
[----:B------:R0:W2:Y:S04]  /*4c930*/  @!P0 LDG.E.U8 R5, desc[UR6][R2.64] ;  /* 0x0000000602058981 */ /* 0x0000a8000c1e1100 */
[----:B------:R-:W0:Y:S04]  /*4c940*/  LDL R2, [R1+0x974] ;  /* 0x0009740001027983 */ /* 0x000e280000100800 */
[----:B------:R-:W2:Y:S04]  /*4c950*/  LDL.LU R58, [R1+0x88c] ;  /* 0x00088c00013a7983 */ /* 0x000ea80000300800 */
[----:B------:R-:W2:Y:S04]  /*4c960*/  LDL.LU R76, [R1+0x878] ;  /* 0x00087800014c7983 */ /* 0x000ea80000300800 */
[----:B------:R-:W2:Y:S04]  /*4c970*/  LDL.LU R94, [R1+0x864] ;  /* 0x00086400015e7983 */ /* 0x000ea80000300800 */
[----:B------:R-:W2:Y:S04]  /*4c980*/  LDL.LU R138, [R1+0x850] ;  /* 0x00085000018a7983 */ /* 0x000ea80000300800 */
[----:B------:R-:W2:Y:S01]  /*4c990*/  LDL.LU R137, [R1+0x83c] ;  /* 0x00083c0001897983 */ /* 0x000ea20000300800 */
[----:B------:R-:W1:Y:S01]  /*4c9a0*/  S2R R136, SR_TID.X ;  /* 0x0000000000887919 */ /* 0x000e620000002100 */
[----:B------:R-:W-:-:S02]  /*4c9b0*/  PRMT R4, RZ, 0x7610, R4 ;  /* 0x00007610ff047816 */ /* 0x000fc40000000004 */
[----:B------:R-:W2:Y:S04]  /*4c9c0*/  LDL.LU R9, [R1+0x828] ;  /* 0x0008280001097983 */ /* 0x000ea80000300800 */
[----:B------:R-:W2:Y:S04]  /*4c9d0*/  LDL.LU R131, [R1+0x7ec] ;  /* 0x0007ec0001837983 */ /* 0x000ea80000300800 */
[----:B------:R-:W2:Y:S04]  /*4c9e0*/  LDL.LU R133, [R1+0x7d8] ;  /* 0x0007d80001857983 */ /* 0x000ea80000300800 */
[----:B------:R-:W2:Y:S04]  /*4c9f0*/  LDL.LU R134, [R1+0x7c4] ;  /* 0x0007c40001867983 */ /* 0x000ea80000300800 */
[----:B------:R-:W2:Y:S01]  /*4ca00*/  LDL.LU R135, [R1+0x7b0] ;  /* 0x0007b00001877983 */ /* 0x000ea20000300800 */
[----:B-1----:R-:W-:-:S04]  /*4ca10*/  LOP3.LUT R136, R136, 0x7f, RZ, 0xc0, !PT ;  /* 0x0000007f88887812 */ /* 0x002fc800078ec0ff */
[----:B------:R-:W-:Y:S02]  /*4ca20*/  LOP3.LUT R132, R136, 0x30, RZ, 0x3c, !PT ;  /* 0x0000003088847812 */ /* 0x000fe400078e3cff */
[----:B------:R-:W2:Y:S04]  /*4ca30*/  LDL.LU R136, [R1+0x79c] ;  /* 0x00079c0001887983 */ /* 0x000ea80000300800 */
[----:B---3--:R1:W-:Y:S04]  /*4ca40*/  STS.U8 [R132+UR4+0x1d80], R112 ;  /* 0x001d807084007988 */ /* 0x0083e80008000004 */
[----:B----4-:R3:W-:Y:S01]  /*4ca50*/  STS.U8 [R132+UR4+0x2180], R130 ;  /* 0x0021808284007988 */ /* 0x0107e20008000004 */
[----:B0-----:R-:W-:-:S02]  /*4ca60*/  @!P0 IMAD.MOV.U32 R3, RZ, RZ, R2 ;  /* 0x000000ffff038224 */ /* 0x001fc400078e0002 */
[----:B------:R-:W-:Y:S01]  /*4ca70*/  @!P0 IMAD.MOV.U32 R2, RZ, RZ, R36 ;  /* 0x000000ffff028224 */ /* 0x000fe200078e0024 */
[----:B--2---:R0:W-:Y:S04]  /*4ca80*/  STS.U8 [R132+UR4+0x2580], R58 ;  /* 0x0025803a84007988 */ /* 0x0041e80008000004 */
[----:B------:R2:W4:Y:S04]  /*4ca90*/  @!P0 LDG.E.U8 R4, desc[UR6][R2.64] ;  /* 0x0000000602048981 */ /* 0x000528000c1e1100 */
[----:B------:R0:W-:Y:S04]  /*4caa0*/  STS.U8 [R132+UR4+0x2980], R76 ;  /* 0x0029804c84007988 */ /* 0x0001e80008000004 */
[----:B------:R0:W-:Y:S04]  /*4cab0*/  STS.U8 [R132+UR4+0x2d80], R94 ;  /* 0x002d805e84007988 */ /* 0x0001e80008000004 */
[----:B------:R0:W-:Y:S04]  /*4cac0*/  STS.U8 [R132+UR4+0x3180], R138 ;  /* 0x0031808a84007988 */ /* 0x0001e80008000004 */
[----:B------:R-:W2:Y:S04]  /*4cad0*/  LDL.LU R2, [R1+0x814] ;  /* 0x0008140001027983 */ /* 0x000ea80000300800 */
[----:B------:R-:W4:Y:S04]  /*4cae0*/  LDL.LU R3, [R1+0x800] ;  /* 0x0008000001037983 */ /* 0x000f280000300800 */
[----:B-1----:R-:W4:Y:S04]  /*4caf0*/  LDL.LU R112, [R1+0x21fc] ;  /* 0x0021fc0001707983 */ /* 0x002f280000300800 */
[----:B---3--:R-:W3:Y:S04]  /*4cb00*/  LDL.LU R130, [R1+0x21f8] ;  /* 0x0021f80001827983 */ /* 0x008ee80000300800 */
[----:B0-----:R-:W3:Y:S04]  /*4cb10*/  LDL.LU R58, [R1+0x21f4] ;  /* 0x0021f400013a7983 */ /* 0x001ee80000300800 */
[----:B------:R-:W3:Y:S04]  /*4cb20*/  LDL.LU R76, [R1+0x21f0] ;  /* 0x0021f000014c7983 */ /* 0x000ee80000300800 */
[----:B------:R-:W3:Y:S04]  /*4cb30*/  LDL.LU R94, [R1+0x21ec] ;  /* 0x0021ec00015e7983 */ /* 0x000ee80000300800 */
[----:B------:R-:W3:Y:S04]  /*4cb40*/  LDL.LU R138, [R1+0x21e8] ;  /* 0x0021e800018a7983 */ /* 0x000ee80000300800 */
[----:B------:R0:W-:Y:S04]  /*4cb50*/  STS.U8 [R132+UR4+0x3580], R137 ;  /* 0x0035808984007988 */ /* 0x0001e80008000004 */
[----:B0-----:R-:W3:Y:S04]  /*4cb60*/  LDL.LU R137, [R1+0x21e4] ;  /* 0x0021e40001897983 */ /* 0x001ee80000300800 */
[----:B------:R0:W-:Y:S04]  /*4cb70*/  STS.U8 [R132+UR4+0x3980], R9 ;  /* 0x0039800984007988 */ /* 0x0001e80008000004 */
[----:B0-----:R-:W3:Y:S04]  /*4cb80*/  LDL.LU R9, [R1+0x21e0] ;  /* 0x0021e00001097983 */ /* 0x001ee80000300800 */
[----:B--2---:R-:W-:Y:S04]  /*4cb90*/  STS.U8 [R132+UR4+0x3d80], R2 ;  /* 0x003d800284007988 */ /* 0x004fe80008000004 */
[----:B----4-:R-:W-:Y:S04]  /*4cba0*/  STS.U8 [R132+UR4+0x4180], R3 ;  /* 0x0041800384007988 */ /* 0x010fe80008000004 */
[----:B------:R-:W-:Y:S04]  /*4cbb0*/  STS.U8 [R132+UR4+0x4580], R131 ;  /* 0x0045808384007988 */ /* 0x000fe80008000004 */
[----:B------:R0:W-:Y:S04]  /*4cbc0*/  STS.U8 [R132+UR4+0x4980], R133 ;  /* 0x0049808584007988 */ /* 0x0001e80008000004 */
[----:B------:R-:W-:Y:S04]  /*4cbd0*/  STS.U8 [R132+UR4+0x4d80], R134 ;  /* 0x004d808684007988 */ /* 0x000fe80008000004 */
[----:B------:R1:W-:Y:S04]  /*4cbe0*/  STS.U8 [R132+UR4+0x5180], R135 ;  /* 0x0051808784007988 */ /* 0x0003e80008000004 */
[----:B------:R2:W-:Y:S04]  /*4cbf0*/  STS.U8 [R132+UR4+0x5580], R136 ;  /* 0x0055808884007988 */ /* 0x0005e80008000004 */
[----:B0-----:R-:W4:Y:S04]  /*4cc00*/  LDL.LU R133, [R1+0x924] ;  /* 0x0009240001857983 */ /* 0x001f280000300800 */
[----:B-1----:R-:W4:Y:S04]  /*4cc10*/  LDL.LU R135, [R1+0x914] ;  /* 0x0009140001877983 */ /* 0x002f280000300800 */
[----:B--2---:R-:W2:Y:S04]  /*4cc20*/  LDL.LU R136, [R1+0x904] ;  /* 0x0009040001887983 */ /* 0x004ea80000300800 */
[----:B---3--:R0:W-:Y:S04]  /*4cc30*/  STS.U8 [R132+UR4+0x5980], R137 ;  /* 0x0059808984007988 */ /* 0x0081e80008000004 */
[----:B0-----:R-:W3:Y:S04]  /*4cc40*/  LDL.LU R137, [R1+0x8f4] ;  /* 0x0008f40001897983 */ /* 0x001ee80000300800 */
[----:B------:R-:W-:Y:S01]  /*4cc50*/  STS.U8 [R132+UR4+0x5d80], R130 ;  /* 0x005d808284007988 */ /* 0x000fe20008000004 */
[----:B------:R-:W0:Y:S03]  /*4cc60*/  S2R R134, SR_TID.X ;  /* 0x0000000000867919 */ /* 0x000e260000002100 */
        /* <DEDUP_REMOVED lines=28> */
[----:B-1----:R-:W3:Y:S04]  /*4ce30*/  LDL.LU R119, [R1+0x8e4] ;  /* 0x0008e40001777983 */ /* 0x002ee80000300800 */
[----:B------:R-:W-:Y:S04]  /*4ce40*/  STS.U8 [R132+UR4+0xd180], R194 ;  /* 0x00d180c284007988 */ /* 0x000fe80008000004 */
[----:B------:R-:W3:Y:S04]  /*4ce50*/  LDL.LU R120, [R1+0x8d4] ;  /* 0x0008d40001787983 */ /* 0x000ee80000300800 */
[----:B------:R-:W-:Y:S04]  /*4ce60*/  STS.U8 [R132+UR4+0xd580], R188 ;  /* 0x00d580bc84007988 */ /* 0x000fe80008000004 */
[----:B------:R-:W3:Y:S04]  /*4ce70*/  LDL.LU R121, [R1+0x8c4] ;  /* 0x0008c40001797983 */ /* 0x000ee80000300800 */
[----:B------:R-:W-:Y:S04]  /*4ce80*/  STS.U8 [R132+UR4+0xd980], R185 ;  /* 0x00d980b984007988 */ /* 0x000fe80008000004 */
[----:B------:R-:W3:Y:S04]  /*4ce90*/  LDL.LU R122, [R1+0x8b0] ;  /* 0x0008b000017a7983 */ /* 0x000ee80000300800 */
[----:B------:R-:W-:Y:S01]  /*4cea0*/  STS.U8 [R132+UR4+0xdd80], R184 ;  /* 0x00dd80b884007988 */ /* 0x000fe20008000004 */
[----:B0-----:R-:W-:-:S03]  /*4ceb0*/  LOP3.LUT R134, R134, 0x7f, RZ, 0xc0, !PT ;  /* 0x0000007f86867812 */ /* 0x001fc600078ec0ff */
[----:B------:R-:W3:Y:S04]  /*4cec0*/  LDL.LU R123, [R1+0x89c] ;  /* 0x00089c00017b7983 */ /* 0x000ee80000300800 */
[----:B------:R-:W-:Y:S04]  /*4ced0*/  STS.U8 [R132+UR4+0xe180], R183 ;  /* 0x00e180b784007988 */ /* 0x000fe80008000004 */
[----:B------:R-:W3:Y:S04]  /*4cee0*/  LDL.LU R124, [R1+0x888] ;  /* 0x00088800017c7983 */ /* 0x000ee80000300800 */
[----:B------:R-:W-:Y:S04]  /*4cef0*/  STS.U8 [R132+UR4+0xe580], R182 ;  /* 0x00e580b684007988 */ /* 0x000fe80008000004 */
[----:B------:R-:W3:Y:S04]  /*4cf00*/  LDL.LU R125, [R1+0x874] ;  /* 0x00087400017d7983 */ /* 0x000ee80000300800 */
[----:B------:R-:W-:Y:S04]  /*4cf10*/  STS.U8 [R132+UR4+0xe980], R181 ;  /* 0x00e980b584007988 */ /* 0x000fe80008000004 */
[----:B------:R-:W3:Y:S04]  /*4cf20*/  LDL.LU R126, [R1+0x860] ;  /* 0x00086000017e7983 */ /* 0x000ee80000300800 */
[----:B------:R-:W-:Y:S01]  /*4cf30*/  STS.U8 [R132+UR4+0xed80], R180 ;  /* 0x00ed80b484007988 */ /* 0x000fe20008000004 */
[----:B------:R-:W-:-:S03]  /*4cf40*/  LOP3.LUT R3, R134, 0x40, RZ, 0x3c, !PT ;  /* 0x0000004086037812 */ /* 0x000fc600078e3cff */
        /* <DEDUP_REMOVED lines=8> */
[----:B------:R-:W3:Y:S04]  /*4cfd0*/  LDL.LU R131, [R1+0x7fc] ;  /* 0x0007fc0001837983 */ /* 0x000ee80000300800 */
[----:B0-----:R-:W3:Y:S04]  /*4cfe0*/  LDL.LU R132, [R1+0x7e8] ;  /* 0x0007e80001847983 */ /* 0x001ee80000300800 */
[----:B----4-:R0:W-:Y:S04]  /*4cff0*/  STS.U8 [R3+UR4+0x200], R133 ;  /* 0x0002008503007988 */ /* 0x0101e80008000004 */
[----:B------:R1:W-:Y:S04]  /*4d000*/  STS.U8 [R3+UR4+0x600], R135 ;  /* 0x0006008703007988 */ /* 0x0003e80008000004 */
[----:B--2---:R2:W-:Y:S04]  /*4d010*/  STS.U8 [R3+UR4+0xa00], R136 ;  /* 0x000a008803007988 */ /* 0x0045e80008000004 */
[----:B0-----:R-:W4:Y:S04]  /*4d020*/  LDL.LU R133, [R1+0x7d4] ;  /* 0x0007d40001857983 */ /* 0x001f280000300800 */
[----:B-1----:R-:W4:Y:S04]  /*4d030*/  LDL.LU R135, [R1+0x7c0] ;  /* 0x0007c00001877983 */ /* 0x002f280000300800 */
[----:B--2---:R-:W2:Y:S04]  /*4d040*/  LDL.LU R136, [R1+0x7ac] ;  /* 0x0007ac0001887983 */ /* 0x004ea80000300800 */
[----:B---3--:R0:W-:Y:S04]  /*4d050*/  STS.U8 [R3+UR4+0xe00], R137 ;  /* 0x000e008903007988 */ /* 0x0081e80008000004 */
[----:B0-----:R-:W3:Y:S04]  /*4d060*/  LDL.LU R137, [R1+0x798] ;  /* 0x0007980001897983 */ /* 0x001ee80000300800 */
        /* <DEDUP_REMOVED lines=14> */
[----:B----4-:R-:W-:Y:S04]  /*4d150*/  STS.U8 [R3+UR4+0x4a00], R133 ;  /* 0x004a008503007988 */ /* 0x010fe80008000004 */
[----:B------:R0:W-:Y:S04]  /*4d160*/  STS.U8 [R3+UR4+0x4e00], R135 ;  /* 0x004e008703007988 */ /* 0x0001e80008000004 */
[----:B--2---:R1:W-:Y:S04]  /*4d170*/  STS.U8 [R3+UR4+0x5200], R136 ;  /* 0x0052008803007988 */ /* 0x0043e80008000004 */
[----:B0-----:R-:W2:Y:S04]  /*4d180*/  LDL.LU R135, [R1+0x920] ;  /* 0x0009200001877983 */ /* 0x001ea80000300800 */
[----:B-1----:R-:W4:Y:S04]  /*4d190*/  LDL.LU R136, [R1+0x910] ;  /* 0x0009100001887983 */ /* 0x002f280000300800 */
[----:B---3--:R0:W-:Y:S04]  /*4d1a0*/  STS.U8 [R3+UR4+0x5600], R137 ;  /* 0x0056008903007988 */ /* 0x0081e80008000004 */
[----:B------:R1:W-:Y:S04]  /*4d1b0*/  STS.U8 [R3+UR4+0x5a00], R138 ;  /* 0x005a008a03007988 */ /* 0x0003e80008000004 */
[----:B0-----:R-:W3:Y:S04]  /*4d1c0*/  LDL.LU R137, [R1+0x900] ;  /* 0x0009000001897983 */ /* 0x001ee80000300800 */
[----:B-1----:R-:W3:Y:S04]  /*4d1d0*/  LDL.LU R138, [R1+0x8f0] ;  /* 0x0008f000018a7983 */ /* 0x002ee80000300800 */
        /* <DEDUP_REMOVED lines=22> */
[----:B------:R1:W-:Y:S04]  /*4d340*/  STS.U8 [R3+UR4+0xb600], R228 ;  /* 0x00b600e403007988 */ /* 0x0003e80008000004 */
[----:B------:R-:W-:Y:S04]  /*4d350*/  STS.U8 [R3+UR4+0xba00], R223 ;  /* 0x00ba00df03007988 */ /* 0x000fe80008000004 */
[----:B------:R-:W-:Y:S04]  /*4d360*/  STS.U8 [R3+UR4+0xbe00], R218 ;  /* 0x00be00da03007988 */ /* 0x000fe80008000004 */
[----:B------:R1:W-:Y:S04]  /*4d370*/  STS.U8 [R3+UR4+0xc200], R213 ;  /* 0x00c200d503007988 */ /* 0x0003e80008000004 */
[----:B------:R-:W-:Y:S04]  /*4d380*/  STS.U8 [R3+UR4+0xc600], R208 ;  /* 0x00c600d003007988 */ /* 0x000fe80008000004 */
[----:B------:R-:W-:Y:S04]  /*4d390*/  STS.U8 [R3+UR4+0xca00], R203 ;  /* 0x00ca00cb03007988 */ /* 0x000fe80008000004 */
        /* <DEDUP_REMOVED lines=27> */
[----:B------:R-:W3:Y:S01]  /*4d550*/  LDL.LU R134, [R1+0x7e4] ;  /* 0x0007e40001867983 */ /* 0x000ee20000300800 */
        /* <DEDUP_REMOVED lines=17> */
[----:B0-----:R-:W-:Y:S02]  /*4d670*/  IMAD.MOV.U32 R248, RZ, RZ, R141 ;  /* 0x000000fffff87224 */ /* 0x001fe400078e008d */
[----:B------:R-:W-:-:S02]  /*4d680*/  IMAD.MOV.U32 R224, RZ, RZ, R142 ;  /* 0x000000ffffe07224 */ /* 0x000fc400078e008e */
[----:B------:R-:W-:Y:S02]  /*4d690*/  IMAD.MOV.U32 R214, RZ, RZ, R143 ;  /* 0x000000ffffd67224 */ /* 0x000fe400078e008f */
[----:B------:R-:W-:Y:S02]  /*4d6a0*/  IMAD.MOV.U32 R204, RZ, RZ, R144 ;  /* 0x000000ffffcc7224 */ /* 0x000fe400078e0090 */
[----:B------:R-:W-:Y:S02]  /*4d6b0*/  IMAD.MOV.U32 R199, RZ, RZ, R145 ;  /* 0x000000ffffc77224 */ /* 0x000fe400078e0091 */
[----:B------:R-:W-:Y:S02]  /*4d6c0*/  IMAD.MOV.U32 R188, RZ, RZ, R146 ;  /* 0x000000ffffbc7224 */ /* 0x000fe400078e0092 */
[----:B------:R-:W-:Y:S02]  /*4d6d0*/  IMAD.MOV.U32 R184, RZ, RZ, R147 ;  /* 0x000000ffffb87224 */ /* 0x000fe400078e0093 */
[----:B-1----:R-:W-:-:S02]  /*4d6e0*/  IMAD.MOV.U32 R228, RZ, RZ, R148 ;  /* 0x000000ffffe47224 */ /* 0x002fc400078e0094 */
[----:B------:R-:W-:Y:S02]  /*4d6f0*/  IMAD.MOV.U32 R233, RZ, RZ, R149 ;  /* 0x000000ffffe97224 */ /* 0x000fe400078e0095 */
[----:B------:R-:W-:Y:S02]  /*4d700*/  IMAD.MOV.U32 R238, RZ, RZ, R150 ;  /* 0x000000ffffee7224 */ /* 0x000fe400078e0096 */
[----:B------:R-:W-:Y:S01]  /*4d710*/  IMAD.MOV.U32 R243, RZ, RZ, R151 ;  /* 0x000000fffff37224 */ /* 0x000fe200078e0097 */
[----:B------:R-:W-:Y:S01]  /*4d720*/  UMOV UR8, UR28 ;  /* 0x0000001c00087c82 */ /* 0x000fe20008000000 */
[----:B------:R-:W-:Y:S01]  /*4d730*/  UMOV UR9, UR29 ;  /* 0x0000001d00097c82 */ /* 0x000fe20008000000 */
[----:B------:R-:W-:Y:S01]  /*4d740*/  UMOV UR32, UR12 ;  /* 0x0000000c00207c82 */ /* 0x000fe20008000000 */
[----:B------:R-:W-:Y:S01]  /*4d750*/  UMOV UR33, UR13 ;  /* 0x0000000d00217c82 */ /* 0x000fe20008000000 */
[----:B------:R-:W-:Y:S01]  /*4d760*/  UMOV UR36, UR16 ;  /* 0x0000001000247c82 */ /* 0x000fe20008000000 */
[----:B------:R-:W-:Y:S01]  /*4d770*/  UMOV UR37, UR17 ;  /* 0x0000001100257c82 */ /* 0x000fe20008000000 */
[----:B------:R-:W-:Y:S01]  /*4d780*/  UMOV UR40, UR20 ;  /* 0x0000001400287c82 */ /* 0x000fe20008000000 */
[----:B------:R-:W-:Y:S01]  /*4d790*/  UMOV UR41, UR21 ;  /* 0x0000001500297c82 */ /* 0x000fe20008000000 */
[----:B------:R-:W0:Y:S01]  /*4d7a0*/  LDC R213, c[0x0][0x230] ;  /* 0x00008c00ffd57b82 */ /* 0x000e220000000800 */
[----:B--2---:R1:W-:Y:S04]  /*4d7b0*/  STS.U8 [R2+UR4+0x280], R135 ;  /* 0x0002808702007988 */ /* 0x0043e80008000004 */
[----:B----4-:R2:W-:Y:S04]  /*4d7c0*/  STS.U8 [R2+UR4+0x680], R136 ;  /* 0x0006808802007988 */ /* 0x0105e80008000004 */
[----:B-1----:R-:W4:Y:S04]  /*4d7d0*/  LDL.LU R135, [R1+0x7d0] ;  /* 0x0007d00001877983 */ /* 0x002f280000300800 */
[----:B--2---:R-:W2:Y:S04]  /*4d7e0*/  LDL.LU R136, [R1+0x7bc] ;  /* 0x0007bc0001887983 */ /* 0x004ea80000300800 */
[----:B---3--:R1:W-:Y:S04]  /*4d7f0*/  STS.U8 [R2+UR4+0xa80], R137 ;  /* 0x000a808902007988 */ /* 0x0083e80008000004 */
[----:B------:R3:W-:Y:S04]  /*4d800*/  STS.U8 [R2+UR4+0xe80], R138 ;  /* 0x000e808a02007988 */ /* 0x0007e80008000004 */
[----:B-1----:R-:W2:Y:S04]  /*4d810*/  LDL.LU R137, [R1+0x7a8] ;  /* 0x0007a80001897983 */ /* 0x002ea80000300800 */
[----:B---3--:R-:W3:Y:S04]  /*4d820*/  LDL.LU R138, [R1+0x794] ;  /* 0x00079400018a7983 */ /* 0x008ee80000300800 */
        /* <DEDUP_REMOVED lines=14> */
[----:B-1----:R-:W3:Y:S04]  /*4d910*/  LDL.LU R134, [R1+0x91c] ;  /* 0x00091c0001867983 */ /* 0x002ee80000300800 */
[----:B----4-:R-:W-:Y:S04]  /*4d920*/  STS.U8 [R2+UR4+0x4a80], R135 ;  /* 0x004a808702007988 */ /* 0x010fe80008000004 */
[----:B--2---:R1:W-:Y:S04]  /*4d930*/  STS.U8 [R2+UR4+0x4e80], R136 ;  /* 0x004e808802007988 */ /* 0x0043e80008000004 */
[----:B-1----:R-:W2:Y:S04]  /*4d940*/  LDL.LU R136, [R1+0x90c] ;  /* 0x00090c0001887983 */ /* 0x002ea80000300800 */
[----:B------:R1:W-:Y:S04]  /*4d950*/  STS.U8 [R2+UR4+0x5280], R137 ;  /* 0x0052808902007988 */ /* 0x0003e80008000004 */
[----:B---3--:R3:W-:Y:S04]  /*4d960*/  STS.U8 [R2+UR4+0x5680], R138 ;  /* 0x0056808a02007988 */ /* 0x0087e80008000004 */
[----:B-1----:R-:W4:Y:S04]  /*4d970*/  LDL.LU R137, [R1+0x8fc] ;  /* 0x0008fc0001897983 */ /* 0x002f280000300800 */
[----:B---3--:R-:W3:Y:S04]  /*4d980*/  LDL.LU R138, [R1+0x8ec] ;  /* 0x0008ec00018a7983 */ /* 0x008ee80000300800 */
[----:B------:R-:W-:Y:S04]  /*4d990*/  STS.U8 [R2+UR4+0x5a80], R94 ;  /* 0x005a805e02007988 */ /* 0x000fe80008000004 */
[----:B------:R-:W-:Y:S01]  /*4d9a0*/  STS.U8 [R2+UR4+0x5e80], R93 ;  /* 0x005e805d02007988 */ /* 0x000fe20008000004 */
[----:B------:R-:W1:Y:S03]  /*4d9b0*/  S2R R135, SR_TID.X ;  /* 0x0000000000877919 */ /* 0x000e660000002100 */
        /* <DEDUP_REMOVED lines=36> */
[----:B-1----:R-:W-:-:S03]  /*4dc00*/  LOP3.LUT R135, R135, 0x7f, RZ, 0xc0, !PT ;  /* 0x0000007f87877812 */ /* 0x002fc600078ec0ff */
        /* <DEDUP_REMOVED lines=20> */
[----:B-1----:R-:W3:Y:S04]  /*4dd50*/  LDL.LU R134, [R1+0x7cc] ;  /* 0x0007cc0001867983 */ /* 0x002ee80000300800 */
[----:B--2---:R1:W-:Y:S04]  /*4dd60*/  STS.U8 [R3+UR4+0x700], R136 ;  /* 0x0007008803007988 */ /* 0x0043e80008000004 */
[----:B-1----:R-:W2:Y:S04]  /*4dd70*/  LDL.LU R136, [R1+0x7b8] ;  /* 0x0007b80001887983 */ /* 0x002ea80000300800 */
[----:B----4-:R1:W-:Y:S04]  /*4dd80*/  STS.U8 [R3+UR4+0xb00], R137 ;  /* 0x000b008903007988 */ /* 0x0103e80008000004 */
[----:B---3--:R3:W-:Y:S04]  /*4dd90*/  STS.U8 [R3+UR4+0xf00], R138 ;  /* 0x000f008a03007988 */ /* 0x0087e80008000004 */
[----:B-1----:R-:W4:Y:S04]  /*4dda0*/  LDL.LU R137, [R1+0x7a4] ;  /* 0x0007a40001897983 */ /* 0x002f280000300800 */
        /* <DEDUP_REMOVED lines=79> */
[----:B------:R-:W3:Y:S04]  /*4e2a0*/  LDL.LU R135, [R1+0x7dc] ;  /* 0x0007dc0001877983 */ /* 0x000ee80000300800 */
        /* <DEDUP_REMOVED lines=21> */
[----:B--2---:R-:W-:Y:S04]  /*4e400*/  STS.U8 [R2+UR4+0x4b80], R136 ;  /* 0x004b808802007988 */ /* 0x004fe80008000004 */
[----:B----4-:R-:W-:Y:S04]  /*4e410*/  STS.U8 [R2+UR4+0x4f80], R137 ;  /* 0x004f808902007988 */ /* 0x010fe80008000004 */
[----:B---3--:R-:W-:Y:S04]  /*4e420*/  STS.U8 [R2+UR4+0x5380], R138 ;  /* 0x0053808a02007988 */ /* 0x008fe80008000004 */
[----:B------:R1:W-:Y:S04]  /*4e430*/  STS.U8 [R2+UR4+0x5780], R9 ;  /* 0x0057800902007988 */ /* 0x0003e80008000004 */
[----:B-1----:R-:W2:Y:S04]  /*4e440*/  LDL.LU R9, [R1+0x21dc] ;  /* 0x0021dc0001097983 */ /* 0x002ea80000300800 */
        /* <DEDUP_REMOVED lines=40> */
[----:B------:R-:W-:Y:S01]  /*4e6d0*/  STS.U8 [R2+UR4+0xfb80], R4 ;  /* 0x00fb800402007988 */ /* 0x000fe20008000004 */
[----:B------:R-:W-:-:S03]  /*4e6e0*/  IMAD.MOV.U32 R3, RZ, RZ, R25 ;  /* 0x000000ffff037224 */ /* 0x000fc600078e0019 */
[----:B--2---:R1:W-:Y:S01]  /*4e6f0*/  STS.U8 [R2+UR4+0xff80], R9 ;  /* 0x00ff800902007988 */ /* 0x0043e20008000004 */
[----:B------:R2:W-:Y:S06]  /*4e700*/  MEMBAR.ALL.CTA ;  /* 0x0000000000007992 */ /* 0x0005ec0000008000 */
[----:B--2---:R-:W2:Y:S04]  /*4e710*/  FENCE.VIEW.ASYNC.S ;  /* 0x00000000000073c6 */ /* 0x004ea80000000000 */
[----:B-1----:R-:W3:Y:S04]  /*4e720*/  LDL.LU R9, [R1+0x21d8] ;  /* 0x0021d80001097983 */ /* 0x002ee80000300800 */
[----:B------:R-:W4:Y:S04]  /*4e730*/  LDL.LU.64 R24, [R1] ;  /* 0x0000000001187983 */ /* 0x000f280000300a00 */
[----:B------:R-:W3:Y:S04]  /*4e740*/  LDL.LU.64 R26, [R1+0x8] ;  /* 0x00000800011a7983 */ /* 0x000ee80000300a00 */
[----:B------:R-:W4:Y:S04]  /*4e750*/  LDL.LU.64 R28, [R1+0x10] ;  /* 0x00001000011c7983 */ /* 0x000f280000300a00 */
[----:B------:R-:W3:Y:S04]  /*4e760*/  LDL.LU.64 R30, [R1+0x18] ;  /* 0x00001800011e7983 */ /* 0x000ee80000300a00 */
[----:B------:R-:W4:Y:S04]  /*4e770*/  LDL.LU.64 R32, [R1+0x20] ;  /* 0x0000200001207983 */ /* 0x000f280000300a00 */
[----:B------:R-:W3:Y:S01]  /*4e780*/  LDL.LU.64 R34, [R1+0x28] ;  /* 0x0000280001227983 */ /* 0x000ee20000300a00 */
[----:B------:R-:W-:-:S03]  /*4e790*/  IMAD.MOV.U32 R2, RZ, RZ, R39 ;  /* 0x000000ffff027224 */ /* 0x000fc600078e0027 */
[----:B------:R-:W4:Y:S04]  /*4e7a0*/  LDL.LU.64 R36, [R1+0x30] ;  /* 0x0000300001247983 */ /* 0x000f280000300a00 */
[----:B------:R-:W3:Y:S04]  /*4e7b0*/  LDL.LU.64 R38, [R1+0x38] ;  /* 0x0000380001267983 */ /* 0x000ee80000300a00 */
        /* <DEDUP_REMOVED lines=55> */
[----:B------:R-:W3:Y:S01]  /*4eb30*/  LDL.LU.64 R150, [R1+0x1f8] ;  /* 0x0001f80001967983 */ /* 0x000ee20000300a00 */
[----:B--2---:R-:W-:Y:S06]  /*4eb40*/  BAR.SYNC.DEFER_BLOCKING 0x0 ;  /* 0x0000000000007b1d */ /* 0x004fec0000010000 */
[----:B---3--:R-:W-:Y:S04]  /*4eb50*/  STL.64 [R1+0x21d0], R150 ;  /* 0x0021d09601007387 */ /* 0x008fe80000100a00 */
[----:B----4-:R-:W-:Y:S04]  /*4eb60*/  STL.64 [R1+0x21c8], R148 ;  /* 0x0021c89401007387 */ /* 0x010fe80000100a00 */
        /* <DEDUP_REMOVED lines=49> */
[----:B------:R1:W-:Y:S04]  /*4ee80*/  STL.64 [R1+0x2038], R48 ;  /* 0x0020383001007387 */ /* 0x0003e80000100a00 */
[----:B-1----:R-:W2:Y:S04]  /*4ee90*/  LDL.LU.64 R48, [R1+0x400] ;  /* 0x0004000001307983 */ /* 0x002ea80000300a00 */
[----:B------:R-:W2:Y:S04]  /*4eea0*/  LDL.LU.64 R50, [R1+0x408] ;  /* 0x0004080001327983 */ /* 0x000ea80000300a00 */
        /* <DEDUP_REMOVED lines=61> */
[----:B------:R-:W2:Y:S02]  /*4f280*/  LDL.LU.64 R174, [R1+0x5f8] ;  /* 0x0005f80001ae7983 */ /* 0x000ea40000300a00 */
[----:B--2---:R-:W-:-:S06]  /*4f290*/  WARPGROUP.ARRIVE ;  /* 0x00000000000079c5 */ /* 0x004fcc0000000000 */
[----:B------:R-:W-:Y:S03]  /*4f2a0*/  QGMMA.64x256x32.F32.E5M2.E5M2 R48, gdesc[UR28], R48, gsb0 ;  /* 0x03e000001c3079f3 */ /* 0x000fe60008003830 */
[----:B------:R-:W-:Y:S02]  /*4f2b0*/  WARPGROUP.DEPBAR.LE gsb0, 0x0 ;  /* 0x00008000000079c5 */ /* 0x000fe40000010000 */
[----:B------:R-:W-:-:S15]  /*4f2c0*/  WARPGROUP.ARRIVE ;  /* 0x00000000000079c5 */ /* 0x000fde0000000000 */
[----:B------:R-:W-:-:S08]  /*4f2d0*/  NOP ;  /* 0x0000000000007918 */ /* 0x000fd00000000000 */
[----:B------:R-:W-:Y:S03]  /*4f2e0*/  QGMMA.64x256x32.F32.E5M2.E5M2 R48, gdesc[UR12], R48, gsb0 ;  /* 0x03e000000c3079f3 */ /* 0x000fe60008003830 */
[----:B------:R-:W-:Y:S02]  /*4f2f0*/  WARPGROUP.DEPBAR.LE gsb0, 0x0 ;  /* 0x00008000000079c5 */ /* 0x000fe40000010000 */
[----:B------:R-:W-:-:S15]  /*4f300*/  WARPGROUP.ARRIVE ;  /* 0x00000000000079c5 */ /* 0x000fde0000000000 */
[----:B------:R-:W-:-:S08]  /*4f310*/  NOP ;  /* 0x0000000000007918 */ /* 0x000fd00000000000 */
[----:B------:R-:W-:Y:S01]  /*4f320*/  QGMMA.64x256x32.F32.E5M2.E5M2 R48, gdesc[UR16], R48, gsb0 ;  /* 0x03e00000103079f3 */ /* 0x000fe20008003830 */
        /* <DEDUP_REMOVED lines=11> */
[----:B------:R1:W-:Y:S01]  /*4f3e0*/  STL.64 [R1+0x1fd8], R24 ;  /* 0x001fd81801007387 */ /* 0x0003e20000100a00 */
[----:B------:R-:W-:-:S02]  /*4f3f0*/  WARPGROUP.DEPBAR.LE gsb0, 0x0 ;  /* 0x00008000000079c5 */ /* 0x000fc40000010000 */
[----:B------:R-:W-:-:S06]  /*4f400*/  WARPGROUP.ARRIVE ;  /* 0x00000000000079c5 */ /* 0x000fcc0000000000 */
[----:B------:R-:W-:Y:S03]  /*4f410*/  QGMMA.64x256x32.F32.E5M2.E5M2 R48, gdesc[UR20], R48, gsb0 ;  /* 0x03e00000143079f3 */ /* 0x000fe60008003830 */
[----:B------:R-:W-:Y:S02]  /*4f420*/  WARPGROUP.DEPBAR.LE gsb0, 0x0 ;  /* 0x00008000000079c5 */ /* 0x000fe40000010000 */
[----:B------:R2:W-:Y:S04]  /*4f430*/  STL.64 [R1+0x400], R48 ;  /* 0x0004003001007387 */ /* 0x0005e80000100a00 */
        /* <DEDUP_REMOVED lines=63> */
[----:B-1----:R-:W4:Y:S04]  /*4f830*/  LDL.LU.64 R24, [R1+0x200] ;  /* 0x0002000001187983 */ /* 0x002f280000300a00 */
[----:B------:R-:W4:Y:S04]  /*4f840*/  LDL.LU.64 R26, [R1+0x208] ;  /* 0x00020800011a7983 */ /* 0x000f280000300a00 */
        /* <DEDUP_REMOVED lines=10> */
[----:B--2---:R-:W2:Y:S04]  /*4f8f0*/  LDL.LU.64 R48, [R1+0x260] ;  /* 0x0002600001307983 */ /* 0x004ea80000300a00 */
[----:B---3--:R-:W2:Y:S04]  /*4f900*/  LDL.LU.64 R50, [R1+0x268] ;  /* 0x0002680001327983 */ /* 0x008ea80000300a00 */
[----:B----4-:R-:W2:Y:S04]  /*4f910*/  LDL.LU.64 R52, [R1+0x270] ;  /* 0x0002700001347983 */ /* 0x010ea80000300a00 */
[----:B0-----:R-:W2:Y:S04]  /*4f920*/  LDL.LU.64 R54, [R1+0x278] ;  /* 0x0002780001367983 */ /* 0x001ea80000300a00 */
        /* <DEDUP_REMOVED lines=62> */
[----:B------:R-:W-:Y:S02]  /*4fd10*/  VIADD R213, R213, 0x7f ;  /* 0x0000007fd5d57836 */ /* 0x000fe40000000000 */
[----:B------:R-:W-:Y:S02]  /*4fd20*/  IMAD.MOV.U32 R223, RZ, RZ, R228 ;  /* 0x000000ffffdf7224 */ /* 0x000fe400078e00e4 */
[----:B------:R-:W-:Y:S01]  /*4fd30*/  IMAD.MOV.U32 R228, RZ, RZ, R233 ;  /* 0x000000ffffe47224 */ /* 0x000fe200078e00e9 */
[----:B------:R-:W-:Y:S01]  /*4fd40*/  SHF.R.S32.HI R218, RZ, 0x1f, R213 ;  /* 0x0000001fffda7819 */ /* 0x000fe200000114d5 */
[----:B------:R-:W-:Y:S02]  /*4fd50*/  IMAD.MOV.U32 R233, RZ, RZ, R238 ;  /* 0x000000ffffe97224 */ /* 0x000fe400078e00ee */
[----:B------:R-:W-:Y:S01]  /*4fd60*/  IMAD.MOV.U32 R238, RZ, RZ, R243 ;  /* 0x000000ffffee7224 */ /* 0x000fe200078e00f3 */
[----:B------:R-:W-:Y:S01]  /*4fd70*/  LEA.HI R4, R218, R213, RZ, 0x7 ;  /* 0x000000d5da047211 */ /* 0x000fe200078f38ff */
[----:B------:R-:W-:-:S02]  /*4fd80*/  IMAD.MOV.U32 R243, RZ, RZ, R248 ;  /* 0x000000fffff37224 */ /* 0x000fc400078e00f8 */
[----:B------:R-:W-:Y:S02]  /*4fd90*/  IMAD.MOV.U32 R248, RZ, RZ, R176 ;  /* 0x000000fffff87224 */ /* 0x000fe400078e00b0 */
[----:B------:R-:W-:Y:S02]  /*4fda0*/  VIADD R223, R223, 0x1 ;  /* 0x00000001dfdf7836 */ /* 0x000fe40000000000 */
[----:B------:R-:W-:Y:S01]  /*4fdb0*/  IMAD.MOV.U32 R176, RZ, RZ, R177 ;  /* 0x000000ffffb07224 */ /* 0x000fe200078e00b1 */
[----:B------:R-:W-:Y:S01]  /*4fdc0*/  SHF.R.S32.HI R4, RZ, 0x7, R4 ;  /* 0x00000007ff047819 */ /* 0x000fe20000011404 */
[----:B------:R-:W-:Y:S02]  /*4fdd0*/  IMAD.MOV.U32 R177, RZ, RZ, R178 ;  /* 0x000000ffffb17224 */ /* 0x000fe400078e00b2 */
[----:B------:R-:W-:Y:S01]  /*4fde0*/  IMAD.MOV.U32 R178, RZ, RZ, R10 ;  /* 0x000000ffffb27224 */ /* 0x000fe200078e000a */
[----:B------:R-:W-:Y:S01]  /*4fdf0*/  ISETP.NE.U32.AND P0, PT, R223, R4, PT ;  /* 0x00000004df00720c */ /* 0x000fe20003f05070 */
[----:B------:R-:W-:-:S02]  /*4fe00*/  WARPGROUP.DEPBAR.LE gsb0, 0x0 ;  /* 0x00008000000079c5 */ /* 0x000fc40000010000 */
        /* <DEDUP_REMOVED lines=128> */
[----:B------:R-:W3:Y:S04]  /*50610*/  LDL.LU R10, [R1+0x1fd4] ;  /* 0x001fd400010a7983 */ /* 0x000ee80000300800 */
[----:B------:R0:W-:Y:S02]  /*50620*/  STL [R1+0x930], R223 ;  /* 0x000930df01007387 */ /* 0x0001e40000100800 */
[----:B0-----:R-:W-:-:S02]  /*50630*/  IMAD.MOV.U32 R223, RZ, RZ, R228 ;  /* 0x000000ffffdf7224 */ /* 0x001fc400078e00e4 */
        /* <DEDUP_REMOVED lines=23> */
[----:B------:R-:W0:Y:S02]  /*507b0*/  LDC R189, c[0x0][0x238] ;  /* 0x00008e00ffbd7b82 */ /* 0x000e240000000800 */
[----:B0-----:R-:W-:-:S05]  /*507c0*/  IMAD.SHL.U32 R189, R189, 0x80, RZ ;  /* 0x00000080bdbd7824 */ /* 0x001fca00078e00ff */
[----:B------:R-:W-:-:S05]  /*507d0*/  IADD3 R223, P3, R189, R223, RZ ;  /* 0x000000dfbddf7210 */ /* 0x000fca0007f7e0ff */
[----:B------:R0:W-:Y:S04]  /*507e0*/  STL [R1+0x110c], R223 ;  /* 0x00110cdf01007387 */ /* 0x0001e80000100800 */
[----:B0-----:R-:W4:Y:S02]  /*507f0*/  LDL.LU R223, [R1+0x1104] ;  /* 0x0011040001df7983 */ /* 0x001f240000300800 */
[----:B----4-:R-:W-:-:S05]  /*50800*/  IADD3 R223, P4, R189, R223, RZ ;  /* 0x000000dfbddf7210 */ /* 0x010fca0007f9e0ff */
[----:B------:R0:W-:Y:S04]  /*50810*/  STL [R1+0x1104], R223 ;  /* 0x001104df01007387 */ /* 0x0001e80000100800 */
[----:B0-----:R-:W4:Y:S02]  /*50820*/  LDL.LU R223, [R1+0x10fc] ;  /* 0x0010fc0001df7983 */ /* 0x001f240000300800 */
[----:B----4-:R-:W-:-:S05]  /*50830*/  IADD3 R223, P5, R189, R223, RZ ;  /* 0x000000dfbddf7210 */ /* 0x010fca0007fbe0ff */
[----:B------:R0:W-:Y:S04]  /*50840*/  STL [R1+0x10fc], R223 ;  /* 0x0010fcdf01007387 */ /* 0x0001e80000100800 */
[----:B0-----:R-:W4:Y:S01]  /*50850*/  LDL.LU R223, [R1+0x10f4] ;  /* 0x0010f40001df7983 */ /* 0x001f220000300800 */
[C---:B------:R-:W-:Y:S02]  /*50860*/  IADD3 R9, P1, R189.reuse, R9, RZ ;  /* 0x00000009bd097210 */ /* 0x040fe40007f3e0ff */
[----:B----4-:R-:W-:-:S05]  /*50870*/  IADD3 R223, P6, R189, R223, RZ ;  /* 0x000000dfbddf7210 */ /* 0x010fca0007fde0ff */
[----:B------:R-:W-:Y:S04]  /*50880*/  STL [R1+0x10f4], R223 ;  /* 0x0010f4df01007387 */ /* 0x000fe80000100800 */
[----:B------:R0:W-:Y:S04]  /*50890*/  STL [R1+0x10ec], R9 ;  /* 0x0010ec0901007387 */ /* 0x0001e80000100800 */
[----:B0-----:R-:W4:Y:S01]  /*508a0*/  LDL.LU R9, [R1+0x1fd0] ;  /* 0x001fd00001097983 */ /* 0x001f220000300800 */
        /* <DEDUP_REMOVED lines=25> */
[----:B---3--:R-:W-:Y:S02]  /*50a40*/  IADD3 R10, P2, R189, R10, RZ ;  /* 0x0000000abd0a7210 */ /* 0x008fe40007f5e0ff */
[----:B------:R-:W-:-:S05]  /*50a50*/  SHF.R.S32.HI R8, RZ, 0x1f, R189 ;  /* 0x0000001fff087819 */ /* 0x000fca00000114bd */
[----:B----4-:R-:W-:Y:S01]  /*50a60*/  IMAD.X R9, R8, 0x1, R9, P2 ;  /* 0x0000000108097824 */ /* 0x010fe200010e0609 */
[----:B------:R-:W-:-:S05]  /*50a70*/  IADD3 R223, P2, R189, R223, RZ ;  /* 0x000000dfbddf7210 */ /* 0x000fca0007f5e0ff */
[----:B------:R0:W-:Y:S04]  /*50a80*/  STL [R1+0x10e4], R223 ;  /* 0x0010e4df01007387 */ /* 0x0001e80000100800 */
[----:B0-----:R-:W3:Y:S02]  /*50a90*/  LDL.LU R223, [R1+0x1108] ;  /* 0x0011080001df7983 */ /* 0x001ee40000300800 */
[----:B---3--:R-:W-:-:S05]  /*50aa0*/  IMAD.X R223, R8, 0x1, R223, P3 ;  /* 0x0000000108df7824 */ /* 0x008fca00018e06df */
[----:B------:R0:W-:Y:S04]  /*50ab0*/  STL [R1+0x1108], R223 ;  /* 0x001108df01007387 */ /* 0x0001e80000100800 */
[----:B0-----:R-:W3:Y:S02]  /*50ac0*/  LDL.LU R223, [R1+0x10dc] ;  /* 0x0010dc0001df7983 */ /* 0x001ee40000300800 */
[----:B---3--:R-:W-:-:S05]  /*50ad0*/  IADD3 R223, P3, R189, R223, RZ ;  /* 0x000000dfbddf7210 */ /* 0x008fca0007f7e0ff */
        /* <DEDUP_REMOVED lines=725> */
[----:B---3--:R-:W-:-:S05]  /*53830*/  IADD3 R223, P4, R223, UR5, RZ ;  /* 0x00000005dfdf7c10 */ /* 0x008fca000ff9e0ff */
        /* <DEDUP_REMOVED lines=32> */
[----:B---3--:R-:W-:-:S05]  /*53a40*/  IADD3.X R223, R223, UR44, RZ, P4, !PT ;  /* 0x0000002cdfdf7c10 */ /* 0x008fca000a7fe4ff */
        /* <DEDUP_REMOVED lines=426> */
[----:B------:R0:W-:Y:S02]  /*554f0*/  STL [R1+0x1b0c], R223 ;  /* 0x001b0cdf01007387 */ /* 0x0001e40000100800 */
[----:B0-----:R-:W-:Y:S02]  /*55500*/  IMAD.MOV.U32 R223, RZ, RZ, R228 ;  /* 0x000000ffffdf7224 */ /* 0x001fe400078e00e4 */
        /* <DEDUP_REMOVED lines=21> */
[----:B------:R-:W-:Y:S01]  /*55660*/  IADD3 R223, P3, R223, UR5, RZ ;  /* 0x00000005dfdf7c10 */ /* 0x000fe2000ff7e0ff */
[----:B------:R-:W-:-:S02]  /*55670*/  IMAD.MOV.U32 R219, RZ, RZ, R224 ;  /* 0x000000ffffdb7224 */ /* 0x000fc400078e00e0 */
[----:B------:R-:W-:Y:S02]  /*55680*/  IMAD.MOV.U32 R224, RZ, RZ, R229 ;  /* 0x000000ffffe07224 */ /* 0x000fe400078e00e5 */
[----:B------:R-:W-:Y:S02]  /*55690*/  IMAD.MOV.U32 R229, RZ, RZ, R234 ;  /* 0x000000ffffe57224 */ /* 0x000fe400078e00ea */
[----:B------:R-:W3:Y:S04]  /*556a0*/  LDL.LU R234, [R1+0x974] ;  /* 0x0009740001ea7983 */ /* 0x000ee80000300800 */
[----:B------:R0:W-:Y:S04]  /*556b0*/  STL [R1+0x1ae0], R223 ;  /* 0x001ae0df01007387 */ /* 0x0001e80000100800 */
[----:B0-----:R-:W4:Y:S02]  /*556c0*/  LDL.LU R223, [R1+0x1b04] ;  /* 0x001b040001df7983 */ /* 0x001f240000300800 */
[----:B----4-:R-:W-:-:S05]  /*556d0*/  IADD3.X R223, R223, UR44, RZ, P4, !PT ;  /* 0x0000002cdfdf7c10 */ /* 0x010fca000a7fe4ff */
[----:B------:R0:W-:Y:S04]  /*556e0*/  STL [R1+0x1b04], R223 ;  /* 0x001b04df01007387 */ /* 0x0001e80000100800 */
[----:B0-----:R-:W4:Y:S02]  /*556f0*/  LDL.LU R223, [R1+0x1ad8] ;  /* 0x001ad80001df7983 */ /* 0x001f240000300800 */
[----:B----4-:R-:W-:-:S05]  /*55700*/  IADD3 R223, P4, R223, UR5, RZ ;  /* 0x00000005dfdf7c10 */ /* 0x010fca000ff9e0ff */
        /* <DEDUP_REMOVED lines=493> */
[----:B0-----:R-:W4:Y:S01]  /*575e0*/  LDL.LU R223, [R1+0x186c] ;  /* 0x00186c0001df7983 */ /* 0x001f220000300800 */
[----:B--2---:R-:W-:Y:S01]  /*575f0*/  WARPGROUP.ARRIVE ;  /* 0x00000000000079c5 */ /* 0x004fe20000000000 */
[----:B------:R-:W-:Y:S01]  /*57600*/  UMOV UR26, UR30 ;  /* 0x0000001e001a7c82 */ /* 0x000fe20008000000 */
[----:B------:R-:W-:-:S04]  /*57610*/  UMOV UR27, UR31 ;  /* 0x0000001f001b7c82 */ /* 0x000fc80008000000 */
[----:B------:R-:W-:Y:S01]  /*57620*/  QGMMA.64x256x32.F32.E5M2.E5M2 R24, gdesc[UR24], R24, gsb0 ;  /* 0x03e00000181879f3 */ /* 0x000fe20008003818 */
[----:B----4-:R-:W-:-:S05]  /*57630*/  IADD3.X R223, R223, UR44, RZ, P3, !PT ;  /* 0x0000002cdfdf7c10 */ /* 0x010fca0009ffe4ff */
[----:B------:R0:W-:Y:S04]  /*57640*/  STL [R1+0x186c], R223 ;  /* 0x00186cdf01007387 */ /* 0x0001e80000100800 */
[----:B0-----:R-:W2:Y:S01]  /*57650*/  LDL.LU R223, [R1+0x1840] ;  /* 0x0018400001df7983 */ /* 0x001ea20000300800 */
[----:B------:R-:W-:Y:S02]  /*57660*/  WARPGROUP.DEPBAR.LE gsb0, 0x0 ;  /* 0x00008000000079c5 */ /* 0x000fe40000010000 */
[----:B------:R-:W-:Y:S01]  /*57670*/  WARPGROUP.ARRIVE ;  /* 0x00000000000079c5 */ /* 0x000fe20000000000 */
[----:B------:R-:W-:Y:S01]  /*57680*/  UMOV UR58, UR14 ;  /* 0x0000000e003a7c82 */ /* 0x000fe20008000000 */
[----:B------:R-:W-:-:S13]  /*57690*/  UMOV UR59, UR15 ;  /* 0x0000000f003b7c82 */ /* 0x000fda0008000000 */
[----:B------:R-:W-:Y:S01]  /*576a0*/  QGMMA.64x256x32.F32.E5M2.E5M2 R24, gdesc[UR56], R24, gsb0 ;  /* 0x03e00000381879f3 */ /* 0x000fe20008003818 */
[----:B------:R-:W-:Y:S01]  /*576b0*/  UMOV UR54, UR18 ;  /* 0x0000001200367c82 */ /* 0x000fe20008000000 */
[----:B------:R-:W-:Y:S01]  /*576c0*/  UMOV UR55, UR19 ;  /* 0x0000001300377c82 */ /* 0x000fe20008000000 */
[----:B--2---:R-:W-:-:S05]  /*576d0*/  IADD3 R223, P3, R223, UR5, RZ ;  /* 0x00000005dfdf7c10 */ /* 0x004fca000ff7e0ff */
[----:B------:R0:W-:Y:S04]  /*576e0*/  STL [R1+0x1840], R223 ;  /* 0x001840df01007387 */ /* 0x0001e80000100800 */
[----:B0-----:R-:W2:Y:S01]  /*576f0*/  LDL.LU R223, [R1+0x1864] ;  /* 0x0018640001df7983 */ /* 0x001ea20000300800 */
[----:B------:R-:W-:Y:S02]  /*57700*/  WARPGROUP.DEPBAR.LE gsb0, 0x0 ;  /* 0x00008000000079c5 */ /* 0x000fe40000010000 */
[----:B------:R-:W-:-:S13]  /*57710*/  WARPGROUP.ARRIVE ;  /* 0x00000000000079c5 */ /* 0x000fda0000000000 */
[----:B------:R-:W-:Y:S01]  /*57720*/  QGMMA.64x256x32.F32.E5M2.E5M2 R24, gdesc[UR52], R24, gsb0 ;  /* 0x03e00000341879f3 */ /* 0x000fe20008003818 */
[----:B------:R-:W-:Y:S01]  /*57730*/  UMOV UR50, UR22 ;  /* 0x0000001600327c82 */ /* 0x000fe20008000000 */
[----:B------:R-:W-:Y:S01]  /*57740*/  UMOV UR51, UR23 ;  /* 0x0000001700337c82 */ /* 0x000fe20008000000 */
[----:B--2---:R-:W-:-:S05]  /*57750*/  IADD3.X R223, R223, UR44, RZ, P4, !PT ;  /* 0x0000002cdfdf7c10 */ /* 0x004fca000a7fe4ff */
[----:B------:R0:W-:Y:S04]  /*57760*/  STL [R1+0x1864], R223 ;  /* 0x001864df01007387 */ /* 0x0001e80000100800 */
[----:B0-----:R-:W2:Y:S01]  /*57770*/  LDL.LU R223, [R1+0x1838] ;  /* 0x0018380001df7983 */ /* 0x001ea20000300800 */
[----:B------:R-:W-:Y:S02]  /*57780*/  WARPGROUP.DEPBAR.LE gsb0, 0x0 ;  /* 0x00008000000079c5 */ /* 0x000fe40000010000 */
[----:B------:R-:W-:-:S13]  /*57790*/  WARPGROUP.ARRIVE ;  /* 0x00000000000079c5 */ /* 0x000fda0000000000 */
[----:B------:R-:W-:Y:S03]  /*577a0*/  QGMMA.64x256x32.F32.E5M2.E5M2 R24, gdesc[UR48], R24, gsb0 ;  /* 0x03e00000301879f3 */ /* 0x000fe60008003818 */
[----:B------:R-:W-:Y:S02]  /*577b0*/  WARPGROUP.DEPBAR.LE gsb0, 0x0 ;  /* 0x00008000000079c5 */ /* 0x000fe40000010000 */
[----:B--2---:R-:W-:-:S05]  /*577c0*/  IADD3 R223, P4, R223, UR5, RZ ;  /* 0x00000005dfdf7c10 */ /* 0x004fca000ff9e0ff */
[----:B------:R-:W-:Y:S04]  /*577d0*/  STL [R1+0x1838], R223 ;  /* 0x001838df01007387 */ /* 0x000fe80000100800 */
[----:B------:R-:W-:Y:S04]  /*577e0*/  STL.64 [R1], R24 ;  /* 0x0000001801007387 */ /* 0x000fe80000100a00 */
        /* <DEDUP_REMOVED lines=64> */
[----:B------:R-:W4:Y:S04]  /*57bf0*/  LDL.LU.64 R148, [R1+0x1fc0] ;  /* 0x001fc00001947983 */ /* 0x000f280000300a00 */
[----:B------:R-:W2:Y:S04]  /*57c00*/  LDL.LU.64 R146, [R1+0x1fb8] ;  /* 0x001fb80001927983 */ /* 0x000ea80000300a00 */
        /* <DEDUP_REMOVED lines=60> */
[----:B------:R-:W2:Y:S01]  /*57fd0*/  LDL.LU.64 R24, [R1+0x1dd0] ;  /* 0x001dd00001187983 */ /* 0x000ea20000300a00 */
        /* <DEDUP_REMOVED lines=24> */
[----:B---3--:R-:W-:-:S02]  /*58160*/  IMAD.MOV.U32 R229, RZ, RZ, R234 ;  /* 0x000000ffffe57224 */ /* 0x008fc400078e00ea */
[----:B------:R-:W-:Y:S01]  /*58170*/  IMAD.MOV.U32 R234, RZ, RZ, R239 ;  /* 0x000000ffffea7224 */ /* 0x000fe200078e00ef */
[----:B----4-:R-:W-:Y:S02]  /*58180*/  IADD3.X R125, R125, UR44, RZ, P5, !PT ;  /* 0x0000002c7d7d7c10 */ /* 0x010fe4000affe4ff */
[----:B--2---:R-:W-:Y:S02]  /*58190*/  IADD3 R126, P5, R126, UR5, RZ ;  /* 0x000000057e7e7c10 */ /* 0x004fe4000ffbe0ff */
[----:B------:R-:W-:Y:S02]  /*581a0*/  IADD3.X R127, R127, UR44, RZ, P6, !PT ;  /* 0x0000002c7f7f7c10 */ /* 0x000fe4000b7fe4ff */
[----:B------:R-:W-:Y:S01]  /*581b0*/  IADD3 R128, P6, R128, UR5, RZ ;  /* 0x0000000580807c10 */ /* 0x000fe2000ffde0ff */
[----:B------:R0:W-:Y:S01]  /*581c0*/  STL [R1+0x185c], R125 ;  /* 0x00185c7d01007387 */ /* 0x0001e20000100800 */
[----:B------:R-:W-:Y:S02]  /*581d0*/  IADD3.X R129, R129, UR44, RZ, P1, !PT ;  /* 0x0000002c81817c10 */ /* 0x000fe40008ffe4ff */
[----:B------:R-:W-:-:S02]  /*581e0*/  IADD3 R130, P1, R130, UR5, RZ ;  /* 0x0000000582827c10 */ /* 0x000fc4000ff3e0ff */
[----:B------:R-:W-:Y:S01]  /*581f0*/  IADD3.X R131, R131, UR44, RZ, P2, !PT ;  /* 0x0000002c83837c10 */ /* 0x000fe200097fe4ff */
[----:B0-----:R-:W2:Y:S04]  /*58200*/  LDL.LU R125, [R1+0x1dcc] ;  /* 0x001dcc00017d7983 */ /* 0x001ea80000300800 */
[----:B------:R0:W-:Y:S01]  /*58210*/  STL [R1+0x1830], R126 ;  /* 0x0018307e01007387 */ /* 0x0001e20000100800 */
[----:B------:R-:W-:Y:S02]  /*58220*/  IADD3 R132, P2, R132, UR5, RZ ;  /* 0x0000000584847c10 */ /* 0x000fe4000ff5e0ff */
[----:B------:R-:W-:Y:S01]  /*58230*/  IADD3.X R133, R133, UR44, RZ, P3, !PT ;  /* 0x0000002c85857c10 */ /* 0x000fe20009ffe4ff */
[----:B0-----:R-:W2:Y:S04]  /*58240*/  LDL.LU R126, [R1+0x1dc8] ;  /* 0x001dc800017e7983 */ /* 0x001ea80000300800 */
[----:B------:R0:W-:Y:S01]  /*58250*/  STL [R1+0x1854], R127 ;  /* 0x0018547f01007387 */ /* 0x0001e20000100800 */
[----:B------:R-:W-:-:S03]  /*58260*/  IADD3 R134, P3, R134, UR5, RZ ;  /* 0x0000000586867c10 */ /* 0x000fc6000ff7e0ff */
[----:B0-----:R-:W2:Y:S04]  /*58270*/  LDL.LU R127, [R1+0x1dc4] ;  /* 0x001dc400017f7983 */ /* 0x001ea80000300800 */
[----:B------:R0:W-:Y:S01]  /*58280*/  STL [R1+0x1828], R128 ;  /* 0x0018288001007387 */ /* 0x0001e20000100800 */
[----:B------:R-:W-:-:S03]  /*58290*/  IADD3.X R135, R135, UR44, RZ, P4, !PT ;  /* 0x0000002c87877c10 */ /* 0x000fc6000a7fe4ff */
        /* <DEDUP_REMOVED lines=52> */
[----:B------:R0:W-:Y:S04]  /*585e0*/  STL [R1+0x17e0], R146 ;  /* 0x0017e09201007387 */ /* 0x0001e80000100800 */
        /* <DEDUP_REMOVED lines=547> */
[----:B------:R-:W-:Y:S01]  /*5a820*/  IADD3.X R223, R223, UR44, RZ, P2, !PT ;  /* 0x0000002cdfdf7c10 */ /* 0x000fe200097fe4ff */
[----:B------:R-:W-:Y:S02]  /*5a830*/  IMAD.MOV.U32 R229, RZ, RZ, R234 ;  /* 0x000000ffffe57224 */ /* 0x000fe400078e00ea */
[----:B---3--:R-:W-:Y:S02]  /*5a840*/  IMAD.MOV.U32 R234, RZ, RZ, R239 ;  /* 0x000000ffffea7224 */ /* 0x008fe400078e00ef */
[----:B------:R-:W-:Y:S02]  /*5a850*/  IMAD.MOV.U32 R239, RZ, RZ, R244 ;  /* 0x000000ffffef7224 */ /* 0x000fe400078e00f4 */
[----:B------:R-:W3:Y:S04]  /*5a860*/  LDL.LU R244, [R1+0x964] ;  /* 0x0009640001f47983 */ /* 0x000ee80000300800 */
        /* <DEDUP_REMOVED lines=536> */
[----:B------:R-:W-:Y:S01]  /*5c9f0*/  IADD3 R223, P3, R223, UR5, RZ ;  /* 0x00000005dfdf7c10 */ /* 0x000fe2000ff7e0ff */
[----:B------:R-:W-:Y:S02]  /*5ca00*/  IMAD.MOV.U32 R234, RZ, RZ, R239 ;  /* 0x000000ffffea7224 */ /* 0x000fe400078e00ef */
[----:B---3--:R-:W-:Y:S02]  /*5ca10*/  IMAD.MOV.U32 R239, RZ, RZ, R244 ;  /* 0x000000ffffef7224 */ /* 0x008fe400078e00f4 */
        /* <DEDUP_REMOVED lines=539> */
[----:B------:R-:W-:Y:S01]  /*5ebd0*/  IADD3.X R223, R223, UR44, RZ, P5, !PT ;  /* 0x0000002cdfdf7c10 */ /* 0x000fe2000affe4ff */
[----:B------:R-:W-:Y:S02]  /*5ebe0*/  IMAD.MOV.U32 R239, RZ, RZ, R244 ;  /* 0x000000ffffef7224 */ /* 0x000fe400078e00f4 */
[----:B---3--:R-:W-:Y:S02]  /*5ebf0*/  IMAD.MOV.U32 R244, RZ, RZ, R249 ;  /* 0x000000fffff47224 */ /* 0x008fe400078e00f9 */
[----:B------:R-:W-:-:S02]  /*5ec00*/  IMAD.MOV.U32 R249, RZ, RZ, R2 ;  /* 0x000000fffff97224 */ /* 0x000fc400078e0002 */
        /* <DEDUP_REMOVED lines=372> */
[----:B----4-:R-:W-:Y:S02]  /*60350*/  IADD3.X R223, R223, UR44, RZ, P1, !PT ;  /* 0x0000002cdfdf7c10 */ /* 0x010fe40008ffe4ff */
[----:B------:R-:W-:-:S03]  /*60360*/  IADD3 R0, P1, R0, UR5, RZ ;  /* 0x0000000500007c10 */ /* 0x000fc6000ff3e0ff */
[----:B------:R-:W-:Y:S04]  /*60370*/  STL [R1+0x9e4], R223 ;  /* 0x0009e4df01007387 */ /* 0x000fe80000100800 */
[----:B------:R0:W-:Y:S04]  /*60380*/  STL [R1+0x9b8], R0 ;  /* 0x0009b80001007387 */ /* 0x0001e80000100800 */
[----:B0-----:R-:W4:Y:S04]  /*60390*/  LDL.LU R0, [R1+0x1d60] ;  /* 0x001d600001007983 */ /* 0x001f280000300800 */
[----:B------:R-:W2:Y:S02]  /*603a0*/  LDL.LU R223, [R1+0x9dc] ;  /* 0x0009dc0001df7983 */ /* 0x000ea40000300800 */
[----:B--2---:R-:W-:-:S05]  /*603b0*/  IADD3.X R223, R223, UR44, RZ, P2, !PT ;  /* 0x0000002cdfdf7c10 */ /* 0x004fca00097fe4ff */
[----:B------:R0:W-:Y:S04]  /*603c0*/  STL [R1+0x9dc], R223 ;  /* 0x0009dcdf01007387 */ /* 0x0001e80000100800 */
[----:B0-----:R-:W2:Y:S01]  /*603d0*/  LDL.LU R223, [R1+0x9b0] ;  /* 0x0009b00001df7983 */ /* 0x001ea20000300800 */
[----:B------:R-:W-:Y:S01]  /*603e0*/  WARPGROUP.ARRIVE ;  /* 0x00000000000079c5 */ /* 0x000fe20000000000 */
[----:B------:R-:W-:Y:S01]  /*603f0*/  UMOV UR8, UR24 ;  /* 0x0000001800087c82 */ /* 0x000fe20008000000 */
[----:B------:R-:W-:-:S04]  /*60400*/  UMOV UR9, UR25 ;  /* 0x0000001900097c82 */ /* 0x000fc80008000000 */
[----:B------:R-:W-:Y:S01]  /*60410*/  QGMMA.64x256x32.F32.E5M2.E5M2 R24, gdesc[UR8], R24, gsb0 ;  /* 0x03e00000081879f3 */ /* 0x000fe20008003818 */
[----:B--2---:R-:W-:-:S05]  /*60420*/  IADD3 R223, P2, R223, UR5, RZ ;  /* 0x00000005dfdf7c10 */ /* 0x004fca000ff5e0ff */
[----:B------:R0:W-:Y:S04]  /*60430*/  STL [R1+0x9b0], R223 ;  /* 0x0009b0df01007387 */ /* 0x0001e80000100800 */
[----:B0-----:R-:W2:Y:S01]  /*60440*/  LDL.LU R223, [R1+0x9d4] ;  /* 0x0009d40001df7983 */ /* 0x001ea20000300800 */
[----:B------:R-:W-:Y:S02]  /*60450*/  WARPGROUP.DEPBAR.LE gsb0, 0x0 ;  /* 0x00008000000079c5 */ /* 0x000fe40000010000 */
[----:B------:R-:W-:Y:S01]  /*60460*/  WARPGROUP.ARRIVE ;  /* 0x00000000000079c5 */ /* 0x000fe20000000000 */
[----:B------:R-:W-:Y:S01]  /*60470*/  UMOV UR32, UR56 ;  /* 0x0000003800207c82 */ /* 0x000fe20008000000 */
[----:B------:R-:W-:-:S13]  /*60480*/  UMOV UR33, UR57 ;  /* 0x0000003900217c82 */ /* 0x000fda0008000000 */
[----:B------:R-:W-:Y:S01]  /*60490*/  QGMMA.64x256x32.F32.E5M2.E5M2 R24, gdesc[UR32], R24, gsb0 ;  /* 0x03e00000201879f3 */ /* 0x000fe20008003818 */
[----:B--2---:R-:W-:-:S05]  /*604a0*/  IADD3.X R223, R223, UR44, RZ, P3, !PT ;  /* 0x0000002cdfdf7c10 */ /* 0x004fca0009ffe4ff */
[----:B------:R0:W-:Y:S04]  /*604b0*/  STL [R1+0x9d4], R223 ;  /* 0x0009d4df01007387 */ /* 0x0001e80000100800 */
[----:B0-----:R-:W2:Y:S01]  /*604c0*/  LDL.LU R223, [R1+0x9a8] ;  /* 0x0009a80001df7983 */ /* 0x001ea20000300800 */
[----:B----4-:R-:W-:Y:S01]  /*604d0*/  IADD3.X R0, R0, UR44, RZ, P4, !PT ;  /* 0x0000002c00007c10 */ /* 0x010fe2000a7fe4ff */
[----:B------:R-:W-:Y:S02]  /*604e0*/  WARPGROUP.DEPBAR.LE gsb0, 0x0 ;  /* 0x00008000000079c5 */ /* 0x000fe40000010000 */
[----:B------:R-:W-:Y:S01]  /*604f0*/  WARPGROUP.ARRIVE ;  /* 0x00000000000079c5 */ /* 0x000fe20000000000 */
[----:B------:R-:W-:Y:S01]  /*60500*/  UMOV UR36, UR52 ;  /* 0x0000003400247c82 */ /* 0x000fe20008000000 */
[----:B------:R-:W-:-:S12]  /*60510*/  UMOV UR37, UR53 ;  /* 0x0000003500257c82 */ /* 0x000fd80008000000 */
[----:B------:R-:W-:Y:S01]  /*60520*/  QGMMA.64x256x32.F32.E5M2.E5M2 R24, gdesc[UR36], R24, gsb0 ;  /* 0x03e00000241879f3 */ /* 0x000fe20008003818 */
[----:B------:R-:W-:Y:S01]  /*60530*/  UMOV UR40, UR48 ;  /* 0x0000003000287c82 */ /* 0x000fe20008000000 */
[----:B------:R-:W-:Y:S01]  /*60540*/  UMOV UR41, UR49 ;  /* 0x0000003100297c82 */ /* 0x000fe20008000000 */
[----:B--2---:R-:W-:-:S05]  /*60550*/  IADD3 R223, P3, R223, UR5, RZ ;  /* 0x00000005dfdf7c10 */ /* 0x004fca000ff7e0ff */
[----:B------:R-:W-:Y:S04]  /*60560*/  STL [R1+0x9a8], R223 ;  /* 0x0009a8df01007387 */ /* 0x000fe80000100800 */
[----:B------:R0:W-:Y:S04]  /*60570*/  STL [R1+0x9cc], R0 ;  /* 0x0009cc0001007387 */ /* 0x0001e80000100800 */
[----:B0-----:R-:W2:Y:S01]  /*60580*/  LDL.LU R0, [R1+0x1d5c] ;  /* 0x001d5c0001007983 */ /* 0x001ea20000300800 */
[----:B------:R-:W-:Y:S02]  /*60590*/  WARPGROUP.DEPBAR.LE gsb0, 0x0 ;  /* 0x00008000000079c5 */ /* 0x000fe40000010000 */
[----:B------:R-:W-:-:S09]  /*605a0*/  WARPGROUP.ARRIVE ;  /* 0x00000000000079c5 */ /* 0x000fd20000000000 */
[----:B------:R-:W-:Y:S01]  /*605b0*/  QGMMA.64x256x32.F32.E5M2.E5M2 R24, gdesc[UR40], R24, gsb0 ;  /* 0x03e00000281879f3 */ /* 0x000fe20008003818 */
[----:B------:R-:W-:Y:S02]  /*605c0*/  IADD3.X R228, R228, UR44, RZ, P5, !PT ;  /* 0x0000002ce4e47c10 */ /* 0x000fe4000affe4ff */
[----:B------:R-:W-:Y:S02]  /*605d0*/  IADD3 R233, P5, R233, UR5, RZ ;  /* 0x00000005e9e97c10 */ /* 0x000fe4000ffbe0ff */
[----:B------:R-:W-:Y:S02]  /*605e0*/  IADD3.X R238, R238, UR44, RZ, P6, !PT ;  /* 0x0000002ceeee7c10 */ /* 0x000fe4000b7fe4ff */
[----:B------:R-:W-:Y:S02]  /*605f0*/  IADD3 R243, P6, R243, UR5, RZ ;  /* 0x00000005f3f37c10 */ /* 0x000fe4000ffde0ff */
[----:B------:R-:W-:Y:S02]  /*60600*/  IADD3.X R248, R248, UR44, RZ, P1, !PT ;  /* 0x0000002cf8f87c10 */ /* 0x000fe40008ffe4ff */
[----:B------:R-:W-:-:S02]  /*60610*/  IADD3 R176, P1, R176, UR5, RZ ;  /* 0x00000005b0b07c10 */ /* 0x000fc4000ff3e0ff */
        /* <DEDUP_REMOVED lines=17> */
[----:B------:R-:W-:-:S02]  /*60730*/  IADD3.X R3, R3, UR44, RZ, P3, !PT ;  /* 0x0000002c03037c10 */ /* 0x000fc40009ffe4ff */
[----:B------:R-:W-:Y:S02]  /*60740*/  IADD3.X R249, R249, UR44, RZ, P1, !PT ;  /* 0x0000002cf9f97c10 */ /* 0x000fe40008ffe4ff */
[----:B---3--:R-:W-:Y:S02]  /*60750*/  IADD3.X R2, R2, UR44, RZ, P2, !PT ;  /* 0x0000002c02027c10 */ /* 0x008fe400097fe4ff */
[----:B--2---:R-:W-:-:S05]  /*60760*/  IADD3 R0, P4, R0, UR5, RZ ;  /* 0x0000000500007c10 */ /* 0x004fca000ff9e0ff */
[----:B------:R0:W-:Y:S01]  /*60770*/  STL [R1+0x9a0], R0 ;  /* 0x0009a00001007387 */ /* 0x0001e20000100800 */
[----:B------:R-:W-:Y:S02]  /*60780*/  IADD3.X R181, R181, UR44, RZ, P4, !PT ;  /* 0x0000002cb5b57c10 */ /* 0x000fe4000a7fe4ff */
[----:B------:R-:W-:Y:S01]  /*60790*/  IADD3 R182, P4, R182, UR5, RZ ;  /* 0x00000005b6b67c10 */ /* 0x000fe2000ff9e0ff */
[----:B0-----:R0:W5:Y:S04]  /*607a0*/  LDL.LU R0, [R1+0x1d58] ;  /* 0x001d580001007983 */ /* 0x0011680000300800 */
        /* <DEDUP_REMOVED lines=17> */
[----:B------:R-:W-:Y:S01]  /*608c0*/  STL [R1+0x958], R199 ;  /* 0x000958c701007387 */ /* 0x000fe20000100800 */
[----:B------:R-:W-:-:S03]  /*608d0*/  IADD3.X R224, R224, UR44, RZ, P4, !PT ;  /* 0x0000002ce0e07c10 */ /* 0x000fc6000a7fe4ff */
[----:B------:R-:W-:Y:S01]  /*608e0*/  STL [R1+0x97c], R204 ;  /* 0x00097ccc01007387 */ /* 0x000fe20000100800 */
[----:B------:R-:W-:-:S03]  /*608f0*/  IADD3 R229, P4, R229, UR5, RZ ;  /* 0x00000005e5e57c10 */ /* 0x000fc6000ff9e0ff */
        /* <DEDUP_REMOVED lines=10> */
[----:B------:R2:W-:Y:S01]  /*609a0*/  STL [R1+0x94c], R2 ;  /* 0x00094c0201007387 */ /* 0x0005e20000100800 */
[----:B------:R-:W-:-:S03]  /*609b0*/  WARPGROUP.DEPBAR.LE gsb0, 0x0 ;  /* 0x00008000000079c5 */ /* 0x000fc60000010000 */
[----:B-1----:R-:W3:Y:S04]  /*609c0*/  LDL.LU R3, [R1+0x934] ;  /* 0x0009340001037983 */ /* 0x002ee80000300800 */
[----:B--2---:R-:W2:Y:S01]  /*609d0*/  LDL.LU R2, [R1+0x93c] ;  /* 0x00093c0001027983 */ /* 0x004ea20000300800 */
[----:B---3--:R-:W-:Y:S02]  /*609e0*/  IADD3.X R3, R3, UR44, RZ, P5, !PT ;  /* 0x0000002c03037c10 */ /* 0x008fe4000affe4ff */
[----:B--2---:R-:W-:-:S03]  /*609f0*/  IADD3.X R2, R2, UR44, RZ, P4, !PT ;  /* 0x0000002c02027c10 */ /* 0x004fc6000a7fe4ff */
[----:B------:R0:W-:Y:S04]  /*60a00*/  STL [R1+0x934], R3 ;  /* 0x0009340301007387 */ /* 0x0001e80000100800 */
[----:B------:R0:W-:Y:S01]  /*60a10*/  STL [R1+0x93c], R2 ;  /* 0x00093c0201007387 */ /* 0x0001e20000100800 */
[----:B------:R-:W-:Y:S05]  /*60a20*/  @P0 BRA `(.L_x_2) ;  /* 0xfffffd7000f00947 */ /* 0x000fea000383ffff */
.L_x_1:
[----:B------:R-:W3:Y:S01]  /*60a30*/  LDL.LU R166, [R1+0x428] ;  /* 0x0004280001a67983 */ /* 0x000ee20000300800 */
[----:B------:R-:W-:Y:S01]  /*60a40*/  ULDC UR5, c[0x0][0x248] ;  /* 0x0000920000057ab9 */ /* 0x000fe20000000800 */
[----:B------:R-:W-:Y:S01]  /*60a50*/  MOV R9, UR7 ;  /* 0x0000000700097c02 */ /* 0x000fe20008000f00 */
[----:B------:R-:W-:Y:S01]  /*60a60*/  ULDC UR8, c[0x0][0x248] ;  /* 0x0000920000087ab9 */ /* 0x000fe20000000800 */
[----:B------:R-:W4:Y:S01]  /*60a70*/  LDL.LU R165, [R1+0x42c] ;  /* 0x00042c0001a57983 */ /* 0x000f220000300800 */
[----:B------:R-:W-:Y:S01]  /*60a80*/  ULDC.64 UR10, c[0x0][0x228] ;  /* 0x00008a00000a7ab9 */ /* 0x000fe20000000a00 */
[----:B------:R-:W-:Y:S01]  /*60a90*/  ULDC UR9, c[0x0][0x22c] ;  /* 0x00008b0000097ab9 */ /* 0x000fe20000000800 */
[----:B------:R-:W-:Y:S01]  /*60aa0*/  LOP3.LUT R8, R8, 0xfeffffff, RZ, 0xc0, !PT ;  /* 0xfeffffff08087812 */ /* 0x000fe200078ec0ff */
[----:B------:R-:W4:Y:S01]  /*60ab0*/  LDL.LU R164, [R1+0x438] ;  /* 0x0004380001a47983 */ /* 0x000f220000300800 */
[----:B------:R-:W-:Y:S01]  /*60ac0*/  ULDC UR13, c[0x0][0x248] ;  /* 0x00009200000d7ab9 */ /* 0x000fe20000000800 */
[----:B------:R-:W-:Y:S01]  /*60ad0*/  ULDC UR14, c[0x0][0x248] ;  /* 0x00009200000e7ab9 */ /* 0x000fe20000000800 */
[----:B------:R-:W-:Y:S01]  /*60ae0*/  ULDC UR15, c[0x0][0x248] ;  /* 0x00009200000f7ab9 */ /* 0x000fe20000000800 */
        /* <DEDUP_REMOVED lines=18> */
[C---:B-----5:R-:W-:Y:S01]  /*60c10*/  VIADD R174, R0.reuse, 0x1b9 ;  /* 0x000001b900ae7836 */ /* 0x060fe20000000000 */
[----:B------:R-:W-:Y:S01]  /*60c20*/  ULDC UR60, c[0x0][0x22c] ;  /* 0x00008b00003c7ab9 */ /* 0x000fe20000000800 */
[----:B------:R-:W4:Y:S01]  /*60c30*/  LDL.LU R158, [R1+0x468] ;  /* 0x00046800019e7983 */ /* 0x000f220000300800 */
[C---:B------:R-:W-:Y:S01]  /*60c40*/  VIADD R175, R0.reuse, 0x1ba ;  /* 0x000001ba00af7836 */ /* 0x040fe20000000000 */
[----:B------:R-:W-:Y:S01]  /*60c50*/  ULDC UR59, c[0x0][0x22c] ;  /* 0x00008b00003b7ab9 */ /* 0x000fe20000000800 */
[C---:B------:R-:W-:Y:S01]  /*60c60*/  VIADD R176, R0.reuse, 0x1bb ;  /* 0x000001bb00b07836 */ /* 0x040fe20000000000 */
        /* <DEDUP_REMOVED lines=64> */
[----:B------:R-:W3:Y:S01]  /*61070*/  LDL.LU R167, [R1+0x408] ;  /* 0x0004080001a77983 */ /* 0x000ee20000300800 */
        /* <DEDUP_REMOVED lines=15> */
[----:B------:R-:W-:Y:S01]  /*61170*/  STL [R1+0x1dbc], R244 ;  /* 0x001dbcf401007387 */ /* 0x000fe20000100800 */
        /* <DEDUP_REMOVED lines=31> */
[----:B------:R1:W-:Y:S01]  /*61370*/  STL [R1+0x1d5c], R252 ;  /* 0x001d5cfc01007387 */ /* 0x0003e20000100800 */
[C---:B------:R-:W-:Y:S01]  /*61380*/  VIADD R233, R0.reuse, 0x1f4 ;  /* 0x000001f400e97836 */ /* 0x040fe20000000000 */
[----:B------:R-:W-:Y:S01]  /*61390*/  ULDC UR30, c[0x0][0x22c] ;  /* 0x00008b00001e7ab9 */ /* 0x000fe20000000800 */
[C---:B------:R-:W-:Y:S01]  /*613a0*/  VIADD R234, R0.reuse, 0x1f5 ;  /* 0x000001f500ea7836 */ /* 0x040fe20000000000 */
[----:B------:R4:W-:Y:S01]  /*613b0*/  STL [R1+0x848], R9 ;  /* 0x0008480901007387 */ /* 0x0009e20000100800 */
[C---:B------:R-:W-:Y:S01]  /*613c0*/  VIADD R235, R0.reuse, 0x1f6 ;  /* 0x000001f600eb7836 */ /* 0x040fe20000000000 */
[----:B------:R-:W-:Y:S01]  /*613d0*/  ULDC UR29, c[0x0][0x22c] ;  /* 0x00008b00001d7ab9 */ /* 0x000fe20000000800 */
[C---:B------:R-:W-:Y:S01]  /*613e0*/  VIADD R236, R0.reuse, 0x1f7 ;  /* 0x000001f700ec7836 */ /* 0x040fe20000000000 */
[----:B------:R-:W-:Y:S01]  /*613f0*/  ULDC UR28, c[0x0][0x22c] ;  /* 0x00008b00001c7ab9 */ /* 0x000fe20000000800 */
[C---:B------:R-:W-:Y:S01]  /*61400*/  VIADD R237, R0.reuse, 0x1f8 ;  /* 0x000001f800ed7836 */ /* 0x040fe20000000000 */
[----:B-1----:R-:W-:Y:S01]  /*61410*/  MOV R252, UR6 ;  /* 0x0000000600fc7c02 */ /* 0x002fe20008000f00 */
[----:B------:R-:W-:Y:S01]  /*61420*/  ULDC UR6, c[0x0][0x22c] ;  /* 0x00008b0000067ab9 */ /* 0x000fe20000000800 */
[C---:B------:R-:W-:Y:S01]  /*61430*/  VIADD R238, R0.reuse, 0x1f9 ;  /* 0x000001f900ee7836 */ /* 0x040fe20000000000 */
[----:B------:R-:W-:Y:S01]  /*61440*/  ULDC UR27, c[0x0][0x22c] ;  /* 0x00008b00001b7ab9 */ /* 0x000fe20000000800 */
[----:B------:R-:W-:Y:S01]  /*61450*/  VIADD R239, R0, 0x1fa ;  /* 0x000001fa00ef7836 */ /* 0x000fe20000000000 */
[----:B------:R-:W-:Y:S01]  /*61460*/  STL [R1+0x1d64], R252 ;  /* 0x001d64fc01007387 */ /* 0x000fe20000100800 */
[----:B0-2---:R-:W-:Y:S01]  /*61470*/  LOP3.LUT R2, R2, 0x7fffffff, RZ, 0xc0, !PT ;  /* 0x7fffffff02027812 */ /* 0x005fe200078ec0ff */
[C---:B------:R-:W-:Y:S01]  /*61480*/  VIADD R240, R0.reuse, 0x1fb ;  /* 0x000001fb00f07836 */ /* 0x040fe20000000000 */
[----:B------:R-:W-:Y:S01]  /*61490*/  LOP3.LUT R3, R3, 0x7fffffff, RZ, 0xc0, !PT ;  /* 0x7fffffff03037812 */ /* 0x000fe200078ec0ff */
[----:B------:R-:W-:Y:S01]  /*614a0*/  VIADD R241, R0, 0x1fc ;  /* 0x000001fc00f17836 */ /* 0x000fe20000000000 */
[----:B------:R-:W-:Y:S01]  /*614b0*/  LOP3.LUT R4, R4, 0x7fffffff, RZ, 0xc0, !PT ;  /* 0x7fffffff04047812 */ /* 0x000fe200078ec0ff */
[C---:B------:R-:W-:Y:S01]  /*614c0*/  VIADD R242, R0.reuse, 0x1fd ;  /* 0x000001fd00f27836 */ /* 0x040fe20000000000 */
[----:B------:R-:W-:Y:S01]  /*614d0*/  LOP3.LUT R5, R5, 0x7fffffff, RZ, 0xc0, !PT ;  /* 0x7fffffff05057812 */ /* 0x000fe200078ec0ff */
[----:B------:R-:W-:Y:S01]  /*614e0*/  VIADD R243, R0, 0x1fe ;  /* 0x000001fe00f37836 */ /* 0x000fe20000000000 */
[----:B------:R-:W-:Y:S01]  /*614f0*/  LOP3.LUT R6, R6, 0x7fffffff, RZ, 0xc0, !PT ;  /* 0x7fffffff06067812 */ /* 0x000fe200078ec0ff */
[----:B------:R-:W-:Y:S01]  /*61500*/  ULDC UR26, c[0x0][0x22c] ;  /* 0x00008b00001a7ab9 */ /* 0x000fe20000000800 */
[----:B------:R-:W-:Y:S01]  /*61510*/  LOP3.LUT R7, R7, 0xffffffef, RZ, 0xc0, !PT ;  /* 0xffffffef07077812 */ /* 0x000fe200078ec0ff */
[----:B------:R-:W-:Y:S01]  /*61520*/  BAR.SYNC.DEFER_BLOCKING 0x0 ;  /* 0x0000000000007b1d */ /* 0x000fe20000010000 */
[----:B---3--:R-:W-:-:S02]  /*61530*/  IMAD.MOV.U32 R170, RZ, RZ, R167 ;  /* 0x000000ffffaa7224 */ /* 0x008fc400078e00a7 */
[----:B----4-:R-:W-:Y:S02]  /*61540*/  IMAD.MOV.U32 R169, RZ, RZ, R15 ;  /* 0x000000ffffa97224 */ /* 0x010fe400078e000f */
[----:B------:R-:W-:Y:S02]  /*61550*/  IMAD.MOV.U32 R171, RZ, RZ, R170 ;  /* 0x000000ffffab7224 */ /* 0x000fe400078e00aa */
[----:B------:R-:W-:Y:S02]  /*61560*/  IMAD.MOV.U32 R168, RZ, RZ, R13 ;  /* 0x000000ffffa87224 */ /* 0x000fe400078e000d */
[----:B------:R-:W-:Y:S02]  /*61570*/  IMAD R13, R0, UR5, RZ ;  /* 0x00000005000d7c24 */ /* 0x000fe4000f8e02ff */
[----:B------:R-:W-:Y:S02]  /*61580*/  IMAD.MOV.U32 R167, RZ, RZ, R11 ;  /* 0x000000ffffa77224 */ /* 0x000fe400078e000b */
[----:B------:R-:W-:-:S02]  /*61590*/  VIADD R15, R13, UR5 ;  /* 0x000000050d0f7c36 */ /* 0x000fc40008000000 */
[----:B------:R-:W-:Y:S02]  /*615a0*/  IMAD.MOV.U32 R170, RZ, RZ, R169 ;  /* 0x000000ffffaa7224 */ /* 0x000fe400078e00a9 */
[----:B------:R-:W-:Y:S02]  /*615b0*/  VIADD R11, R15, UR5 ;  /* 0x000000050f0b7c36 */ /* 0x000fe40008000000 */
[----:B------:R-:W-:Y:S02]  /*615c0*/  IMAD.MOV.U32 R169, RZ, RZ, R168 ;  /* 0x000000ffffa97224 */ /* 0x000fe400078e00a8 */
[----:B------:R-:W-:Y:S02]  /*615d0*/  VIADD R9, R11, UR5 ;  /* 0x000000050b097c36 */ /* 0x000fe40008000000 */
[----:B------:R-:W-:Y:S02]  /*615e0*/  IMAD.MOV.U32 R168, RZ, RZ, R167 ;  /* 0x000000ffffa87224 */ /* 0x000fe400078e00a7 */
[----:B------:R-:W-:Y:S01]  /*615f0*/  IMAD.MOV.U32 R167, RZ, RZ, R166 ;  /* 0x000000ffffa77224 */ /* 0x000fe200078e00a6 */
[----:B------:R0:W-:Y:S01]  /*61600*/  STL [R1+0x600], R9 ;  /* 0x0006000901007387 */ /* 0x0001e20000100800 */
[----:B------:R-:W-:-:S02]  /*61610*/  IMAD.MOV.U32 R166, RZ, RZ, R165 ;  /* 0x000000ffffa67224 */ /* 0x000fc400078e00a5 */
[----:B------:R-:W-:Y:S02]  /*61620*/  IMAD.MOV.U32 R165, RZ, RZ, R164 ;  /* 0x000000ffffa57224 */ /* 0x000fe400078e00a4 */
[----:B------:R-:W-:Y:S02]  /*61630*/  IMAD.MOV.U32 R164, RZ, RZ, R163 ;  /* 0x000000ffffa47224 */ /* 0x000fe400078e00a3 */
[----:B------:R-:W-:Y:S02]  /*61640*/  IMAD.MOV.U32 R163, RZ, RZ, R162 ;  /* 0x000000ffffa37224 */ /* 0x000fe400078e00a2 */
[----:B------:R-:W-:Y:S02]  /*61650*/  IMAD.MOV.U32 R162, RZ, RZ, R161 ;  /* 0x000000ffffa27224 */ /* 0x000fe400078e00a1 */
[----:B0-----:R-:W-:Y:S02]  /*61660*/  VIADD R9, R9, UR5 ;  /* 0x0000000509097c36 */ /* 0x001fe40008000000 */
[----:B------:R-:W-:-:S02]  /*61670*/  IMAD.MOV.U32 R161, RZ, RZ, R160 ;  /* 0x000000ffffa17224 */ /* 0x000fc400078e00a0 */
[----:B------:R-:W-:Y:S01]  /*61680*/  IMAD.MOV.U32 R160, RZ, RZ, R159 ;  /* 0x000000ffffa07224 */ /* 0x000fe200078e009f */
[----:B------:R0:W-:Y:S01]  /*61690*/  STL [R1+0x604], R9 ;  /* 0x0006040901007387 */ /* 0x0001e20000100800 */
[----:B------:R-:W-:Y:S02]  /*616a0*/  IMAD.MOV.U32 R159, RZ, RZ, R158 ;  /* 0x000000ffff9f7224 */ /* 0x000fe400078e009e */
[----:B------:R-:W-:Y:S02]  /*616b0*/  IMAD.MOV.U32 R158, RZ, RZ, R157 ;  /* 0x000000ffff9e7224 */ /* 0x000fe400078e009d */
[----:B------:R-:W-:Y:S02]  /*616c0*/  IMAD.MOV.U32 R157, RZ, RZ, R156 ;  /* 0x000000ffff9d7224 */ /* 0x000fe400078e009c */
[----:B------:R-:W-:Y:S02]  /*616d0*/  IMAD.MOV.U32 R156, RZ, RZ, R155 ;  /* 0x000000ffff9c7224 */ /* 0x000fe400078e009b */
[----:B------:R-:W-:-:S02]  /*616e0*/  IMAD.MOV.U32 R155, RZ, RZ, R154 ;  /* 0x000000ffff9b7224 */ /* 0x000fc400078e009a */
[----:B0-----:R-:W-:Y:S02]  /*616f0*/  VIADD R9, R9, UR5 ;  /* 0x0000000509097c36 */ /* 0x001fe40008000000 */
[----:B------:R-:W-:Y:S02]  /*61700*/  IMAD.MOV.U32 R154, RZ, RZ, R153 ;  /* 0x000000ffff9a7224 */ /* 0x000fe400078e0099 */
[----:B------:R-:W-:Y:S01]  /*61710*/  IMAD.MOV.U32 R153, RZ, RZ, R152 ;  /* 0x000000ffff997224 */ /* 0x000fe200078e0098 */
[----:B------:R0:W-:Y:S01]  /*61720*/  STL [R1+0x608], R9 ;  /* 0x0006080901007387 */ /* 0x0001e20000100800 */
[----:B------:R-:W-:Y:S02]  /*61730*/  IMAD.MOV.U32 R152, RZ, RZ, R23 ;  /* 0x000000ffff987224 */ /* 0x000fe400078e0017 */
[----:B------:R-:W-:Y:S02]  /*61740*/  IMAD.MOV.U32 R23, RZ, RZ, R22 ;  /* 0x000000ffff177224 */ /* 0x000fe400078e0016 */
[----:B------:R-:W-:-:S02]  /*61750*/  IMAD.MOV.U32 R22, RZ, RZ, R21 ;  /* 0x000000ffff167224 */ /* 0x000fc400078e0015 */
[----:B------:R-:W-:Y:S02]  /*61760*/  IMAD.MOV.U32 R21, RZ, RZ, R20 ;  /* 0x000000ffff157224 */ /* 0x000fe400078e0014 */
[----:B------:R-:W-:Y:S02]  /*61770*/  IMAD.MOV.U32 R20, RZ, RZ, R19 ;  /* 0x000000ffff147224 */ /* 0x000fe400078e0013 */
[----:B0-----:R-:W-:Y:S02]  /*61780*/  VIADD R9, R9, UR5 ;  /* 0x0000000509097c36 */ /* 0x001fe40008000000 */
[----:B------:R-:W-:Y:S02]  /*61790*/  IMAD.MOV.U32 R19, RZ, RZ, R18 ;  /* 0x000000ffff137224 */ /* 0x000fe400078e0012 */
[----:B------:R-:W-:Y:S01]  /*617a0*/  IMAD.MOV.U32 R18, RZ, RZ, R17 ;  /* 0x000000ffff127224 */ /* 0x000fe200078e0011 */
[----:B------:R0:W-:Y:S01]  /*617b0*/  STL [R1+0x60c], R9 ;  /* 0x00060c0901007387 */ /* 0x0001e20000100800 */
[----:B------:R-:W-:-:S02]  /*617c0*/  IMAD.MOV.U32 R17, RZ, RZ, R16 ;  /* 0x000000ffff117224 */ /* 0x000fc400078e0010 */
[----:B------:R-:W-:Y:S02]  /*617d0*/  IMAD.MOV.U32 R16, RZ, RZ, R14 ;  /* 0x000000ffff107224 */ /* 0x000fe400078e000e */
[----:B------:R-:W-:Y:S02]  /*617e0*/  IMAD.MOV.U32 R14, RZ, RZ, R12 ;  /* 0x000000ffff0e7224 */ /* 0x000fe400078e000c */
[----:B0-----:R-:W-:-:S05]  /*617f0*/  VIADD R9, R9, UR5 ;  /* 0x0000000509097c36 */ /* 0x001fca0008000000 */
[----:B------:R0:W-:Y:S02]  /*61800*/  STL [R1+0x610], R9 ;  /* 0x0006100901007387 */ /* 0x0001e40000100800 */
        /* <DEDUP_REMOVED lines=14> */
[----:B0-----:R-:W-:Y:S01]  /*618f0*/  VIADD R9, R9, UR5 ;  /* 0x0000000509097c36 */ /* 0x001fe20008000000 */
[----:B------:R-:W-:-:S04]  /*61900*/  ULDC UR5, c[0x0][0x248] ;  /* 0x0000920000057ab9 */ /* 0x000fc80000000800 */
        /* <DEDUP_REMOVED lines=720> */
[----:B------:R0:W-:Y:S04]  /*64610*/  STL [R1+0xfec], R9 ;  /* 0x000fec0901007387 */ /* 0x0001e80000100800 */
[----:B------:R-:W2:Y:S04]  /*64620*/  LDL.LU R12, [R1+0x4ec] ;  /* 0x0004ec00010c7983 */ /* 0x000ea80000300800 */
[----:B------:R-:W3:Y:S01]  /*64630*/  LDL.LU R173, [R1+0x400] ;  /* 0x0004000001ad7983 */ /* 0x000ee20000300800 */
[----:B0-----:R-:W-:Y:S01]  /*64640*/  VIADD R9, R9, UR5 ;  /* 0x0000000509097c36 */ /* 0x001fe20008000000 */
[----:B------:R-:W-:-:S02]  /*64650*/  ULDC UR5, c[0x0][0x248] ;  /* 0x0000920000057ab9 */ /* 0x000fc40000000800 */
[----:B------:R-:W3:Y:S02]  /*64660*/  LDL.LU R172, [R1+0x404] ;  /* 0x0004040001ac7983 */ /* 0x000ee40000300800 */
[----:B---3--:R-:W-:Y:S01]  /*64670*/  F2FP.SATFINITE.E5M2.F32.PACK_AB_MERGE_C R10, R172, R173, RZ ;  /* 0x000000adac0a723e */ /* 0x008fe200048060ff */
        /* <DEDUP_REMOVED lines=28> */
[----:B------:R0:W-:Y:S01]  /*64840*/  STL [R1+0x840], R10 ;  /* 0x0008400a01007387 */ /* 0x0001e20000100800 */
[----:B------:R-:W-:-:S02]  /*64850*/  IMAD.MOV.U32 R16, RZ, RZ, R14 ;  /* 0x000000ffff107224 */ /* 0x000fc400078e000e */
[----:B--2---:R-:W-:Y:S02]  /*64860*/  IMAD.MOV.U32 R14, RZ, RZ, R12 ;  /* 0x000000ffff0e7224 */ /* 0x004fe400078e000c */
[----:B------:R-:W2:Y:S01]  /*64870*/  LDL.LU R12, [R1+0x4f8] ;  /* 0x0004f800010c7983 */ /* 0x000ea20000300800 */
[----:B0-----:R-:W-:Y:S01]  /*64880*/  F2FP.SATFINITE.E5M2.F32.PACK_AB_MERGE_C R10, R171, R172, RZ ;  /* 0x000000acab0a723e */ /* 0x001fe200048060ff */
        /* <DEDUP_REMOVED lines=25> */
[----:B------:R-:W-:Y:S01]  /*64a20*/  IMAD.MOV.U32 R18, RZ, RZ, R17 ;  /* 0x000000ffff127224 */ /* 0x000fe200078e0011 */
[----:B------:R-:W-:Y:S01]  /*64a30*/  STL [R1+0xff0], R9 ;  /* 0x000ff00901007387 */ /* 0x000fe20000100800 */
[----:B------:R-:W-:Y:S02]  /*64a40*/  IMAD.MOV.U32 R17, RZ, RZ, R16 ;  /* 0x000000ffff117224 */ /* 0x000fe400078e0010 */
[----:B------:R-:W-:Y:S01]  /*64a50*/  IMAD.MOV.U32 R16, RZ, RZ, R14 ;  /* 0x000000ffff107224 */ /* 0x000fe200078e000e */
[----:B------:R0:W-:Y:S01]  /*64a60*/  STL [R1+0x838], R10 ;  /* 0x0008380a01007387 */ /* 0x0001e20000100800 */
[----:B--2---:R-:W-:-:S03]  /*64a70*/  IMAD.MOV.U32 R14, RZ, RZ, R12 ;  /* 0x000000ffff0e7224 */ /* 0x004fc600078e000c */
[----:B------:R-:W2:Y:S04]  /*64a80*/  LDL.LU R12, [R1+0x4fc] ;  /* 0x0004fc00010c7983 */ /* 0x000ea80000300800 */
[----:B------:R-:W0:Y:S04]  /*64a90*/  LDL.LU R173, [R1+0x410] ;  /* 0x0004100001ad7983 */ /* 0x000e280000300800 */
[----:B------:R-:W0:Y:S02]  /*64aa0*/  LDL.LU R172, [R1+0x414] ;  /* 0x0004140001ac7983 */ /* 0x000e240000300800 */
[----:B0-----:R-:W-:Y:S01]  /*64ab0*/  F2FP.SATFINITE.E5M2.F32.PACK_AB_MERGE_C R10, R172, R173, RZ ;  /* 0x000000adac0a723e */ /* 0x001fe200048060ff */
        /* <DEDUP_REMOVED lines=28> */
[----:B------:R0:W-:Y:S01]  /*64c80*/  STL [R1+0x82c], R10 ;  /* 0x00082c0a01007387 */ /* 0x0001e20000100800 */
[----:B------:R-:W-:Y:S02]  /*64c90*/  IMAD.MOV.U32 R16, RZ, RZ, R14 ;  /* 0x000000ffff107224 */ /* 0x000fe400078e000e */
[----:B--2---:R-:W-:Y:S02]  /*64ca0*/  IMAD.MOV.U32 R14, RZ, RZ, R12 ;  /* 0x000000ffff0e7224 */ /* 0x004fe400078e000c */
[----:B------:R-:W2:Y:S01]  /*64cb0*/  LDL.LU R12, [R1+0x508] ;  /* 0x00050800010c7983 */ /* 0x000ea20000300800 */
        /* <DEDUP_REMOVED lines=23> */
[----:B------:R-:W-:Y:S01]  /*64e30*/  VIADD R9, R9, UR5 ;  /* 0x0000000509097c36 */ /* 0x000fe20008000000 */
[----:B------:R-:W-:Y:S01]  /*64e40*/  ULDC UR5, c[0x0][0x248] ;  /* 0x0000920000057ab9 */ /* 0x000fe20000000800 */
[----:B------:R-:W-:Y:S02]  /*64e50*/  IMAD.MOV.U32 R21, RZ, RZ, R20 ;  /* 0x000000ffff157224 */ /* 0x000fe400078e0014 */
[----:B------:R-:W-:-:S02]  /*64e60*/  IMAD.MOV.U32 R20, RZ, RZ, R19 ;  /* 0x000000ffff147224 */ /* 0x000fc400078e0013 */
        /* <DEDUP_REMOVED lines=381> */
[----:B------:R0:W-:Y:S01]  /*66640*/  STL [R1+0x858], R10 ;  /* 0x0008580a01007387 */ /* 0x0001e20000100800 */
[----:B------:R-:W-:Y:S02]  /*66650*/  IMAD.MOV.U32 R152, RZ, RZ, R23 ;  /* 0x000000ffff987224 */ /* 0x000fe400078e0017 */
[----:B------:R-:W-:Y:S02]  /*66660*/  IMAD.MOV.U32 R23, RZ, RZ, R22 ;  /* 0x000000ffff177224 */ /* 0x000fe400078e0016 */
[----:B------:R-:W3:Y:S01]  /*66670*/  LDL.LU R22, [R1+0x538] ;  /* 0x0005380001167983 */ /* 0x000ee20000300800 */
[----:B0-----:R-:W-:Y:S01]  /*66680*/  F2FP.SATFINITE.E5M2.F32.PACK_AB_MERGE_C R10, R171, R172, RZ ;  /* 0x000000acab0a723e */ /* 0x001fe200048060ff */
        /* <DEDUP_REMOVED lines=14> */
[----:B------:R-:W-:Y:S01]  /*66770*/  VIADD R9, R9, UR5 ;  /* 0x0000000509097c36 */ /* 0x000fe20008000000 */
[----:B------:R-:W-:Y:S01]  /*66780*/  ULDC UR5, c[0x0][0x248] ;  /* 0x0000920000057ab9 */ /* 0x000fe20000000800 */
[----:B------:R-:W-:Y:S02]  /*66790*/  IMAD.MOV.U32 R157, RZ, RZ, R156 ;  /* 0x000000ffff9d7224 */ /* 0x000fe400078e009c */
[----:B------:R-:W-:Y:S02]  /*667a0*/  IMAD.MOV.U32 R156, RZ, RZ, R155 ;  /* 0x000000ffff9c7224 */ /* 0x000fe400078e009b */
[----:B------:R-:W-:Y:S02]  /*667b0*/  IMAD.MOV.U32 R155, RZ, RZ, R154 ;  /* 0x000000ffff9b7224 */ /* 0x000fe400078e009a */
[----:B------:R-:W-:Y:S01]  /*667c0*/  IMAD.MOV.U32 R154, RZ, RZ, R153 ;  /* 0x000000ffff9a7224 */ /* 0x000fe200078e0099 */
[----:B------:R-:W-:Y:S01]  /*667d0*/  STL [R1+0xfb8], R9 ;  /* 0x000fb80901007387 */ /* 0x000fe20000100800 */
[----:B------:R-:W-:-:S02]  /*667e0*/  IMAD.MOV.U32 R153, RZ, RZ, R152 ;  /* 0x000000ffff997224 */ /* 0x000fc400078e0098 */
[----:B------:R-:W-:Y:S01]  /*667f0*/  IMAD.MOV.U32 R152, RZ, RZ, R23 ;  /* 0x000000ffff987224 */ /* 0x000fe200078e0017 */
[----:B------:R0:W-:Y:S01]  /*66800*/  STL [R1+0x850], R10 ;  /* 0x0008500a01007387 */ /* 0x0001e20000100800 */
[----:B---3--:R-:W-:-:S03]  /*66810*/  IMAD.MOV.U32 R23, RZ, RZ, R22 ;  /* 0x000000ffff177224 */ /* 0x008fc600078e0016 */
[----:B------:R-:W3:Y:S04]  /*66820*/  LDL.LU R22, [R1+0x53c] ;  /* 0x00053c0001167983 */ /* 0x000ee80000300800 */
        /* <DEDUP_REMOVED lines=25> */
[----:B---3--:R-:W-:Y:S02]  /*669c0*/  IMAD.MOV.U32 R23, RZ, RZ, R22 ;  /* 0x000000ffff177224 */ /* 0x008fe400078e0016 */
        /* <DEDUP_REMOVED lines=379> */
[----:B------:R-:W-:Y:S01]  /*68180*/  VIADD R9, R9, UR5 ;  /* 0x0000000509097c36 */ /* 0x000fe20008000000 */
[----:B------:R-:W-:Y:S01]  /*68190*/  ULDC UR5, c[0x0][0x248] ;  /* 0x0000920000057ab9 */ /* 0x000fe20000000800 */
[----:B0-----:R-:W-:Y:S01]  /*681a0*/  F2FP.SATFINITE.E5M2.F32.PACK_AB_MERGE_C R10, R171, R172, RZ ;  /* 0x000000acab0a723e */ /* 0x001fe200048060ff */
[----:B------:R-:W-:-:S02]  /*681b0*/  IMAD.MOV.U32 R171, RZ, RZ, R170 ;  /* 0x000000ffffab7224 */ /* 0x000fc400078e00aa */
[----:B------:R-:W-:Y:S02]  /*681c0*/  IMAD.MOV.U32 R170, RZ, RZ, R169 ;  /* 0x000000ffffaa7224 */ /* 0x000fe400078e00a9 */
[----:B------:R-:W-:Y:S01]  /*681d0*/  IMAD.MOV.U32 R169, RZ, RZ, R168 ;  /* 0x000000ffffa97224 */ /* 0x000fe200078e00a8 */
[----:B------:R-:W-:Y:S01]  /*681e0*/  STL [R1+0xf78], R9 ;  /* 0x000f780901007387 */ /* 0x000fe20000100800 */
[----:B------:R-:W-:Y:S02]  /*681f0*/  IMAD.MOV.U32 R168, RZ, RZ, R167 ;  /* 0x000000ffffa87224 */ /* 0x000fe400078e00a7 */
        /* <DEDUP_REMOVED lines=11> */
[----:B------:R-:W-:Y:S01]  /*682b0*/  IMAD.MOV.U32 R168, RZ, RZ, R167 ;  /* 0x000000ffffa87224 */ /* 0x000fe200078e00a7 */
[----:B------:R0:W-:Y:S01]  /*682c0*/  STL [R1+0x8bc], R10 ;  /* 0x0008bc0a01007387 */ /* 0x0001e20000100800 */
[----:B------:R-:W-:Y:S02]  /*682d0*/  IMAD.MOV.U32 R167, RZ, RZ, R23 ;  /* 0x000000ffffa77224 */ /* 0x000fe400078e0017 */
[----:B---3--:R-:W-:-:S02]  /*682e0*/  IMAD.MOV.U32 R23, RZ, RZ, R22 ;  /* 0x000000ffff177224 */ /* 0x008fc400078e0016 */
[----:B------:R-:W3:Y:S01]  /*682f0*/  LDL.LU R22, [R1+0x52c] ;  /* 0x00052c0001167983 */ /* 0x000ee20000300800 */
[----:B------:R-:W-:Y:S01]  /*68300*/  VIADD R9, R9, UR5 ;  /* 0x0000000509097c36 */ /* 0x000fe20008000000 */
[----:B------:R-:W-:Y:S01]  /*68310*/  ULDC UR5, c[0x0][0x248] ;  /* 0x0000920000057ab9 */ /* 0x000fe20000000800 */
[----:B0-----:R-:W-:Y:S01]  /*68320*/  F2FP.SATFINITE.E5M2.F32.PACK_AB_MERGE_C R10, R171, R172, RZ ;  /* 0x000000acab0a723e */ /* 0x001fe200048060ff */
[----:B------:R-:W-:Y:S02]  /*68330*/  IMAD.MOV.U32 R171, RZ, RZ, R170 ;  /* 0x000000ffffab7224 */ /* 0x000fe400078e00aa */
[----:B------:R-:W-:Y:S02]  /*68340*/  IMAD.MOV.U32 R170, RZ, RZ, R169 ;  /* 0x000000ffffaa7224 */ /* 0x000fe400078e00a9 */
[----:B------:R-:W-:Y:S01]  /*68350*/  IMAD.MOV.U32 R169, RZ, RZ, R168 ;  /* 0x000000ffffa97224 */ /* 0x000fe200078e00a8 */
[----:B------:R0:W-:Y:S01]  /*68360*/  STL [R1+0xf70], R9 ;  /* 0x000f700901007387 */ /* 0x0001e20000100800 */
[----:B------:R-:W-:-:S02]  /*68370*/  IMAD.MOV.U32 R168, RZ, RZ, R167 ;  /* 0x000000ffffa87224 */ /* 0x000fc400078e00a7 */
[----:B------:R-:W-:Y:S01]  /*68380*/  IMAD.MOV.U32 R167, RZ, RZ, R23 ;  /* 0x000000ffffa77224 */ /* 0x000fe200078e0017 */
[----:B------:R1:W-:Y:S01]  /*68390*/  STL [R1+0x8b4], R10 ;  /* 0x0008b40a01007387 */ /* 0x0003e20000100800 */
[----:B---3--:R-:W-:-:S03]  /*683a0*/  IMAD.MOV.U32 R23, RZ, RZ, R22 ;  /* 0x000000ffff177224 */ /* 0x008fc600078e0016 */
[----:B------:R-:W3:Y:S04]  /*683b0*/  LDL.LU R22, [R1+0x580] ;  /* 0x0005800001167983 */ /* 0x000ee80000300800 */
[----:B------:R-:W1:Y:S04]  /*683c0*/  LDL.LU R173, [R1+0x510] ;  /* 0x0005100001ad7983 */ /* 0x000e680000300800 */
[----:B------:R-:W1:Y:S01]  /*683d0*/  LDL.LU R172, [R1+0x514] ;  /* 0x0005140001ac7983 */ /* 0x000e620000300800 */
[----:B0-----:R-:W-:Y:S01]  /*683e0*/  VIADD R9, R9, UR5 ;  /* 0x0000000509097c36 */ /* 0x001fe20008000000 */
[----:B------:R-:W-:Y:S01]  /*683f0*/  ULDC UR5, c[0x0][0x248] ;  /* 0x0000920000057ab9 */ /* 0x000fe20000000800 */
[----:B-1----:R-:W-:Y:S01]  /*68400*/  F2FP.SATFINITE.E5M2.F32.PACK_AB_MERGE_C R10, R172, R173, RZ ;  /* 0x000000adac0a723e */ /* 0x002fe200048060ff */
[----:B------:R-:W-:-:S02]  /*68410*/  IMAD.MOV.U32 R172, RZ, RZ, R171 ;  /* 0x000000ffffac7224 */ /* 0x000fc400078e00ab */
[----:B------:R-:W-:Y:S02]  /*68420*/  IMAD.MOV.U32 R171, RZ, RZ, R170 ;  /* 0x000000ffffab7224 */ /* 0x000fe400078e00aa */
[----:B------:R-:W-:Y:S01]  /*68430*/  IMAD.MOV.U32 R170, RZ, RZ, R169 ;  /* 0x000000ffffaa7224 */ /* 0x000fe200078e00a9 */
[----:B------:R0:W-:Y:S01]  /*68440*/  STL [R1+0x8a8], R10 ;  /* 0x0008a80a01007387 */ /* 0x0001e20000100800 */
[----:B------:R-:W-:Y:S02]  /*68450*/  IMAD.MOV.U32 R169, RZ, RZ, R168 ;  /* 0x000000ffffa97224 */ /* 0x000fe400078e00a8 */
[----:B------:R-:W-:Y:S02]  /*68460*/  IMAD.MOV.U32 R168, RZ, RZ, R167 ;  /* 0x000000ffffa87224 */ /* 0x000fe400078e00a7 */
[----:B------:R-:W-:Y:S02]  /*68470*/  IMAD.MOV.U32 R167, RZ, RZ, R23 ;  /* 0x000000ffffa77224 */ /* 0x000fe400078e0017 */
[----:B---3--:R-:W-:-:S02]  /*68480*/  IMAD.MOV.U32 R23, RZ, RZ, R22 ;  /* 0x000000ffff177224 */ /* 0x008fc400078e0016 */
[----:B------:R-:W3:Y:S01]  /*68490*/  LDL.LU R22, [R1+0x584] ;  /* 0x0005840001167983 */ /* 0x000ee20000300800 */
[----:B0-----:R-:W-:Y:S01]  /*684a0*/  F2FP.SATFINITE.E5M2.F32.PACK_AB_MERGE_C R10, R171, R172, RZ ;  /* 0x000000acab0a723e */ /* 0x001fe200048060ff */
[----:B------:R-:W-:Y:S02]  /*684b0*/  IMAD.MOV.U32 R172, RZ, RZ, R170 ;  /* 0x000000ffffac7224 */ /* 0x000fe400078e00aa */
[----:B------:R0:W-:Y:S01]  /*684c0*/  STL [R1+0xf68], R9 ;  /* 0x000f680901007387 */ /* 0x0001e20000100800 */
[----:B------:R-:W-:Y:S02]  /*684d0*/  IMAD.MOV.U32 R171, RZ, RZ, R169 ;  /* 0x000000ffffab7224 */ /* 0x000fe400078e00a9 */
[----:B------:R-:W-:Y:S01]  /*684e0*/  IMAD.MOV.U32 R170, RZ, RZ, R168 ;  /* 0x000000ffffaa7224 */ /* 0x000fe200078e00a8 */
[----:B------:R1:W-:Y:S01]  /*684f0*/  STL [R1+0x8a0], R10 ;  /* 0x0008a00a01007387 */ /* 0x0003e20000100800 */
[----:B------:R-:W-:-:S03]  /*68500*/  IMAD.MOV.U32 R169, RZ, RZ, R167 ;  /* 0x000000ffffa97224 */ /* 0x000fc600078e00a7 */
[----:B------:R-:W4:Y:S04]  /*68510*/  LDL.LU R168, [R1+0x530] ;  /* 0x0005300001a87983 */ /* 0x000f280000300800 */
[----:B------:R-:W2:Y:S01]  /*68520*/  LDL.LU R167, [R1+0x534] ;  /* 0x0005340001a77983 */ /* 0x000ea20000300800 */
[----:B0-----:R-:W-:Y:S01]  /*68530*/  VIADD R9, R9, UR5 ;  /* 0x0000000509097c36 */ /* 0x001fe20008000000 */
[----:B-1----:R-:W-:Y:S01]  /*68540*/  F2FP.SATFINITE.E5M2.F32.PACK_AB_MERGE_C R10, R171, R172, RZ ;  /* 0x000000acab0a723e */ /* 0x002fe200048060ff */
[----:B------:R-:W-:Y:S01]  /*68550*/  IMAD.MOV.U32 R172, RZ, RZ, R169 ;  /* 0x000000ffffac7224 */ /* 0x000fe200078e00a9 */
[----:B------:R-:W-:Y:S01]  /*68560*/  ULDC UR5, c[0x0][0x248] ;  /* 0x0000920000057ab9 */ /* 0x000fe20000000800 */
[----:B------:R-:W-:Y:S02]  /*68570*/  IMAD.MOV.U32 R173, RZ, RZ, R170 ;  /* 0x000000ffffad7224 */ /* 0x000fe400078e00aa */
[----:B------:R-:W-:-:S02]  /*68580*/  IMAD.MOV.U32 R169, RZ, RZ, R166 ;  /* 0x000000ffffa97224 */ /* 0x000fc400078e00a6 */
[----:B------:R-:W-:Y:S01]  /*68590*/  IMAD.MOV.U32 R166, RZ, RZ, R163 ;  /* 0x000000ffffa67224 */ /* 0x000fe200078e00a3 */
[----:B------:R0:W-:Y:S01]  /*685a0*/  STL [R1+0x8cc], R10 ;  /* 0x0008cc0a01007387 */ /* 0x0001e20000100800 */
[----:B------:R-:W-:Y:S02]  /*685b0*/  IMAD.MOV.U32 R163, RZ, RZ, R160 ;  /* 0x000000ffffa37224 */ /* 0x000fe400078e00a0 */
[----:B------:R-:W-:Y:S01]  /*685c0*/  IMAD.MOV.U32 R160, RZ, RZ, R157 ;  /* 0x000000ffffa07224 */ /* 0x000fe200078e009d */
[----:B------:R1:W-:Y:S01]  /*685d0*/  STL [R1+0xf60], R9 ;  /* 0x000f600901007387 */ /* 0x0003e20000100800 */
[----:B------:R-:W-:-:S03]  /*685e0*/  IMAD.MOV.U32 R157, RZ, RZ, R154 ;  /* 0x000000ffff9d7224 */ /* 0x000fc600078e009a */
[----:B------:R-:W3:Y:S01]  /*685f0*/  LDL.LU R154, [R1+0x574] ;  /* 0x00057400019a7983 */ /* 0x000ee20000300800 */
[----:B0-----:R-:W-:Y:S01]  /*68600*/  F2FP.SATFINITE.E5M2.F32.PACK_AB_MERGE_C R10, R172, R173, RZ ;  /* 0x000000adac0a723e */ /* 0x001fe200048060ff */
[----:B----4-:R-:W-:Y:S02]  /*68610*/  IMAD.MOV.U32 R171, RZ, RZ, R168 ;  /* 0x000000ffffab7224 */ /* 0x010fe400078e00a8 */
[----:B------:R-:W-:Y:S02]  /*68620*/  IMAD.MOV.U32 R168, RZ, RZ, R165 ;  /* 0x000000ffffa87224 */ /* 0x000fe400078e00a5 */
[----:B--2---:R-:W-:Y:S02]  /*68630*/  IMAD.MOV.U32 R170, RZ, RZ, R167 ;  /* 0x000000ffffaa7224 */ /* 0x004fe400078e00a7 */
        /* <DEDUP_REMOVED lines=9> */
[----:B------:R-:W2:Y:S04]  /*686d0*/  LDL.LU R153, [R1+0x578] ;  /* 0x0005780001997983 */ /* 0x000ea80000300800 */
[----:B------:R-:W2:Y:S04]  /*686e0*/  LDL.LU R152, [R1+0x57c] ;  /* 0x00057c0001987983 */ /* 0x000ea80000300800 */
[----:B------:R0:W-:Y:S01]  /*686f0*/  STL [R1+0x8c4], R10 ;  /* 0x0008c40a01007387 */ /* 0x0001e20000100800 */
[----:B-1----:R-:W-:Y:S01]  /*68700*/  VIADD R9, R9, UR5 ;  /* 0x0000000509097c36 */ /* 0x002fe20008000000 */
[----:B------:R-:W-:Y:S01]  /*68710*/  ULDC UR5, c[0x0][0x248] ;  /* 0x0000920000057ab9 */ /* 0x000fe20000000800 */
[----:B0-----:R-:W-:-:S05]  /*68720*/  F2FP.SATFINITE.E5M2.F32.PACK_AB_MERGE_C R10, R170, R171, RZ ;  /* 0x000000abaa0a723e */ /* 0x001fca00048060ff */
[----:B------:R0:W-:Y:S01]  /*68730*/  STL [R1+0x8b8], R10 ;  /* 0x0008b80a01007387 */ /* 0x0001e20000100800 */
[----:B------:R-:W-:-:S03]  /*68740*/  F2FP.SATFINITE.E5M2.F32.PACK_AB_MERGE_C R166, R166, R167, RZ ;  /* 0x000000a7a6a6723e */ /* 0x000fc600048060ff */
[----:B------:R1:W-:Y:S01]  /*68750*/  STL [R1+0xf58], R9 ;  /* 0x000f580901007387 */ /* 0x0003e20000100800 */
[----:B0-----:R-:W-:Y:S01]  /*68760*/  F2FP.SATFINITE.E5M2.F32.PACK_AB_MERGE_C R10, R168, R169, RZ ;  /* 0x000000a9a80a723e */ /* 0x001fe200048060ff */
[----:B-1----:R-:W-:-:S04]  /*68770*/  VIADD R9, R9, UR5 ;  /* 0x0000000509097c36 */ /* 0x002fc80008000000 */
[----:B------:R0:W-:Y:S01]  /*68780*/  STL [R1+0x8b0], R10 ;  /* 0x0008b00a01007387 */ /* 0x0001e20000100800 */
[----:B------:R-:W-:Y:S01]  /*68790*/  ULDC UR5, c[0x0][0x248] ;  /* 0x0000920000057ab9 */ /* 0x000fe20000000800 */
[----:B------:R-:W-:Y:S02]  /*687a0*/  F2FP.SATFINITE.E5M2.F32.PACK_AB_MERGE_C R162, R162, R163, RZ ;  /* 0x000000a3a2a2723e */ /* 0x000fe400048060ff */
[----:B------:R-:W-:Y:S01]  /*687b0*/  STL [R1+0x8dc], R166 ;  /* 0x0008dca601007387 */ /* 0x000fe20000100800 */
[----:B0-----:R-:W-:-:S03]  /*687c0*/  F2FP.SATFINITE.E5M2.F32.PACK_AB_MERGE_C R10, R164, R165, RZ ;  /* 0x000000a5a40a723e */ /* 0x001fc600048060ff */
[----:B------:R0:W-:Y:S04]  /*687d0*/  STL [R1+0xf50], R9 ;  /* 0x000f500901007387 */ /* 0x0001e80000100800 */
[----:B------:R1:W-:Y:S01]  /*687e0*/  STL [R1+0x8d4], R10 ;  /* 0x0008d40a01007387 */ /* 0x0003e20000100800 */
[----:B------:R-:W-:Y:S01]  /*687f0*/  F2FP.SATFINITE.E5M2.F32.PACK_AB_MERGE_C R158, R158, R159, RZ ;  /* 0x0000009f9e9e723e */ /* 0x000fe200048060ff */
[----:B0-----:R-:W-:Y:S01]  /*68800*/  VIADD R9, R9, UR5 ;  /* 0x0000000509097c36 */ /* 0x001fe20008000000 */
[----:B------:R-:W-:Y:S01]  /*68810*/  ULDC UR5, c[0x0][0x248] ;  /* 0x0000920000057ab9 */ /* 0x000fe20000000800 */
[----:B-1----:R-:W-:Y:S01]  /*68820*/  F2FP.SATFINITE.E5M2.F32.PACK_AB_MERGE_C R10, R160, R161, RZ ;  /* 0x000000a1a00a723e */ /* 0x002fe200048060ff */
[----:B------:R-:W-:Y:S04]  /*68830*/  STL [R1+0x8c8], R162 ;  /* 0x0008c8a201007387 */ /* 0x000fe80000100800 */
[----:B------:R0:W-:Y:S04]  /*68840*/  STL [R1+0xf44], R9 ;  /* 0x000f440901007387 */ /* 0x0001e80000100800 */
[----:B------:R1:W-:Y:S01]  /*68850*/  STL [R1+0x8c0], R10 ;  /* 0x0008c00a01007387 */ /* 0x0003e20000100800 */
[----:B---3--:R-:W-:Y:S01]  /*68860*/  F2FP.SATFINITE.E5M2.F32.PACK_AB_MERGE_C R154, R154, R155, RZ ;  /* 0x0000009b9a9a723e */ /* 0x008fe200048060ff */
[----:B0-----:R-:W-:Y:S01]  /*68870*/  VIADD R9, R9, UR5 ;  /* 0x0000000509097c36 */ /* 0x001fe20008000000 */
[----:B------:R-:W-:Y:S01]  /*68880*/  ULDC UR5, c[0x0][0x248] ;  /* 0x0000920000057ab9 */ /* 0x000fe20000000800 */
[----:B-1----:R-:W-:Y:S01]  /*68890*/  F2FP.SATFINITE.E5M2.F32.PACK_AB_MERGE_C R10, R156, R157, RZ ;  /* 0x0000009d9c0a723e */ /* 0x002fe200048060ff */
[----:B------:R-:W-:Y:S04]  /*688a0*/  STL [R1+0x8ec], R158 ;  /* 0x0008ec9e01007387 */ /* 0x000fe80000100800 */
[----:B------:R0:W-:Y:S04]  /*688b0*/  STL [R1+0xf3c], R9 ;  /* 0x000f3c0901007387 */ /* 0x0001e80000100800 */
[----:B------:R-:W-:Y:S01]  /*688c0*/  STL [R1+0x8e4], R10 ;  /* 0x0008e40a01007387 */ /* 0x000fe20000100800 */
[----:B0-----:R-:W-:-:S03]  /*688d0*/  VIADD R9, R9, UR5 ;  /* 0x0000000509097c36 */ /* 0x001fc60008000000 */
[----:B------:R-:W-:Y:S01]  /*688e0*/  STL [R1+0x8d8], R154 ;  /* 0x0008d89a01007387 */ /* 0x000fe20000100800 */
[----:B------:R-:W-:-:S03]  /*688f0*/  ULDC UR5, c[0x0][0x248] ;  /* 0x0000920000057ab9 */ /* 0x000fc60000000800 */
[----:B------:R0:W-:Y:S02]  /*68900*/  STL [R1+0xf34], R9 ;  /* 0x000f340901007387 */ /* 0x0001e40000100800 */
[----:B0-----:R-:W-:Y:S01]  /*68910*/  VIADD R9, R9, UR5 ;  /* 0x0000000509097c36 */ /* 0x001fe20008000000 */
[----:B------:R-:W-:Y:S01]  /*68920*/  ULDC UR5, c[0x0][0x248] ;  /* 0x0000920000057ab9 */ /* 0x000fe20000000800 */
        /* <DEDUP_REMOVED lines=9> */
[----:B------:R-:W-:Y:S01]  /*689c0*/  IMAD.MOV.U32 R162, RZ, RZ, R12 ;  /* 0x000000ffffa27224 */ /* 0x000fe200078e000c */
[----:B--2---:R-:W-:-:S05]  /*689d0*/  F2FP.SATFINITE.E5M2.F32.PACK_AB_MERGE_C R10, R152, R153, RZ ;  /* 0x00000099980a723e */ /* 0x004fca00048060ff */
[----:B------:R-:W-:Y:S04]  /*689e0*/  STL [R1+0x8d0], R10 ;  /* 0x0008d00a01007387 */ /* 0x000fe80000100800 */
[----:B------:R-:W2:Y:S04]  /*689f0*/  LDL.LU R171, [R1+0x588] ;  /* 0x0005880001ab7983 */ /* 0x000ea80000300800 */
[----:B------:R-:W2:Y:S04]  /*68a00*/  LDL.LU R170, [R1+0x58c] ;  /* 0x00058c0001aa7983 */ /* 0x000ea80000300800 */
[----:B------:R0:W-:Y:S04]  /*68a10*/  STL [R1+0xf2c], R9 ;  /* 0x000f2c0901007387 */ /* 0x0001e80000100800 */
[----:B------:R-:W3:Y:S04]  /*68a20*/  LDL.LU R161, [R1+0x5b0] ;  /* 0x0005b00001a17983 */ /* 0x000ee80000300800 */
        /* <DEDUP_REMOVED lines=19> */
[----:B------:R-:W-:Y:S01]  /*68b60*/  F2FP.SATFINITE.E5M2.F32.PACK_AB_MERGE_C R172, R172, R173, RZ ;  /* 0x000000adacac723e */ /* 0x000fe200048060ff */
[----:B0-----:R-:W-:Y:S01]  /*68b70*/  VIADD R9, R9, UR5 ;  /* 0x0000000509097c36 */ /* 0x001fe20008000000 */
[----:B------:R-:W-:Y:S01]  /*68b80*/  F2FP.SATFINITE.E5M2.F32.PACK_AB_MERGE_C R168, R168, R169, RZ ;  /* 0x000000a9a8a8723e */ /* 0x000fe200048060ff */
[----:B------:R-:W-:-:S02]  /*68b90*/  ULDC UR5, c[0x0][0x248] ;  /* 0x0000920000057ab9 */ /* 0x000fc40000000800 */
[----:B------:R-:W-:Y:S01]  /*68ba0*/  STL [R1+0x8fc], R172 ;  /* 0x0008fcac01007387 */ /* 0x000fe20000100800 */
[----:B------:R-:W-:Y:S02]  /*68bb0*/  F2FP.SATFINITE.E5M2.F32.PACK_AB_MERGE_C R164, R164, R165, RZ ;  /* 0x000000a5a4a4723e */ /* 0x000fe400048060ff */
[----:B--2---:R-:W-:-:S05]  /*68bc0*/  F2FP.SATFINITE.E5M2.F32.PACK_AB_MERGE_C R10, R170, R171, RZ ;  /* 0x000000abaa0a723e */ /* 0x004fca00048060ff */
[----:B------:R0:W-:Y:S04]  /*68bd0*/  STL [R1+0x8f4], R10 ;  /* 0x0008f40a01007387 */ /* 0x0001e80000100800 */
[----:B------:R-:W-:Y:S01]  /*68be0*/  STL [R1+0x8e8], R168 ;  /* 0x0008e8a801007387 */ /* 0x000fe20000100800 */
[----:B0-----:R-:W-:-:S03]  /*68bf0*/  F2FP.SATFINITE.E5M2.F32.PACK_AB_MERGE_C R10, R166, R167, RZ ;  /* 0x000000a7a60a723e */ /* 0x001fc600048060ff */
        /* <DEDUP_REMOVED lines=8> */
[----:B------:R1:W-:Y:S01]  /*68c80*/  STL [R1+0x904], R10 ;  /* 0x0009040a01007387 */ /* 0x0003e20000100800 */
[----:B----4-:R-:W-:Y:S01]  /*68c90*/  F2FP.SATFINITE.E5M2.F32.PACK_AB_MERGE_C R156, R156, R157, RZ ;  /* 0x0000009d9c9c723e */ /* 0x010fe200048060ff */
[----:B0-----:R-:W-:Y:S01]  /*68ca0*/  VIADD R9, R9, UR5 ;  /* 0x0000000509097c36 */ /* 0x001fe20008000000 */
[----:B------:R-:W-:Y:S01]  /*68cb0*/  ULDC UR5, c[0x0][0x248] ;  /* 0x0000920000057ab9 */ /* 0x000fe20000000800 */
[----:B-1----:R-:W-:Y:S01]  /*68cc0*/  F2FP.SATFINITE.E5M2.F32.PACK_AB_MERGE_C R10, R158, R159, RZ ;  /* 0x0000009f9e0a723e */ /* 0x002fe200048060ff */
[----:B------:R-:W-:Y:S04]  /*68cd0*/  STL [R1+0x8f8], R160 ;  /* 0x0008f8a001007387 */ /* 0x000fe80000100800 */
        /* <DEDUP_REMOVED lines=23> */
[----:B0-----:R-:W-:-:S03]  /*68e50*/  VIADD R9, R9, UR5 ;  /* 0x0000000509097c36 */ /* 0x001fc60008000000 */
[----:B------:R-:W-:Y:S01]  /*68e60*/  STL [R1+0x918], R16 ;  /* 0x0009181001007387 */ /* 0x000fe20000100800 */
[----:B------:R-:W-:Y:S01]  /*68e70*/  ULDC UR5, c[0x0][0x248] ;  /* 0x0000920000057ab9 */ /* 0x000fe20000000800 */
[----:B-1----:R-:W-:Y:S02]  /*68e80*/  F2FP.SATFINITE.E5M2.F32.PACK_AB_MERGE_C R10, R12, R14, RZ ;  /* 0x0000000e0c0a723e */ /* 0x002fe400048060ff */
[----:B------:R0:W-:Y:S04]  /*68e90*/  STL [R1+0xef4], R9 ;  /* 0x000ef40901007387 */ /* 0x0001e80000100800 */
[----:B------:R-:W-:Y:S04]  /*68ea0*/  STL [R1+0x910], R10 ;  /* 0x0009100a01007387 */ /* 0x000fe80000100800 */
[----:B------:R-:W2:Y:S01]  /*68eb0*/  LDL.LU R173, [R1+0x200] ;  /* 0x0002000001ad7983 */ /* 0x000ea20000300800 */
[----:B0-----:R-:W-:Y:S01]  /*68ec0*/  VIADD R9, R9, UR5 ;  /* 0x0000000509097c36 */ /* 0x001fe20008000000 */
[----:B------:R-:W-:-:S02]  /*68ed0*/  ULDC UR5, c[0x0][0x248] ;  /* 0x0000920000057ab9 */ /* 0x000fc40000000800 */
[----:B------:R-:W2:Y:S04]  /*68ee0*/  LDL.LU R172, [R1+0x204] ;  /* 0x0002040001ac7983 */ /* 0x000ea80000300800 */
[----:B------:R-:W3:Y:S04]  /*68ef0*/  LDL.LU R171, [R1+0x208] ;  /* 0x0002080001ab7983 */ /* 0x000ee80000300800 */
[----:B------:R-:W3:Y:S04]  /*68f00*/  LDL.LU R170, [R1+0x20c] ;  /* 0x00020c0001aa7983 */ /* 0x000ee80000300800 */
[----:B------:R-:W4:Y:S04]  /*68f10*/  LDL.LU R169, [R1+0x210] ;  /* 0x0002100001a97983 */ /* 0x000f280000300800 */
[----:B------:R-:W4:Y:S04]  /*68f20*/  LDL.LU R168, [R1+0x214] ;  /* 0x0002140001a87983 */ /* 0x000f280000300800 */
[----:B------:R-:W4:Y:S04]  /*68f30*/  LDL.LU R167, [R1+0x218] ;  /* 0x0002180001a77983 */ /* 0x000f280000300800 */
        /* <DEDUP_REMOVED lines=26> */
[----:B0-----:R-:W-:Y:S01]  /*690e0*/  VIADD R9, R9, UR5 ;  /* 0x0000000509097c36 */ /* 0x001fe20008000000 */
[----:B------:R-:W-:Y:S01]  /*690f0*/  ULDC UR5, c[0x0][0x248] ;  /* 0x0000920000057ab9 */ /* 0x000fe20000000800 */
[----:B--2---:R-:W-:-:S02]  /*69100*/  F2FP.SATFINITE.E5M2.F32.PACK_AB_MERGE_C R172, R172, R173, RZ ;  /* 0x000000adacac723e */ /* 0x004fc400048060ff */
[----:B---3--:R-:W-:-:S03]  /*69110*/  F2FP.SATFINITE.E5M2.F32.PACK_AB_MERGE_C R10, R170, R171, RZ ;  /* 0x000000abaa0a723e */ /* 0x008fc600048060ff */
[----:B------:R-:W-:Y:S04]  /*69120*/  STL [R1+0x93c], R172 ;  /* 0x00093cac01007387 */ /* 0x000fe80000100800 */
[----:B------:R0:W-:Y:S01]  /*69130*/  STL [R1+0x934], R10 ;  /* 0x0009340a01007387 */ /* 0x0001e20000100800 */
[----:B----4-:R-:W-:-:S05]  /*69140*/  F2FP.SATFINITE.E5M2.F32.PACK_AB_MERGE_C R168, R168, R169, RZ ;  /* 0x000000a9a8a8723e */ /* 0x010fca00048060ff */
[----:B------:R-:W-:Y:S01]  /*69150*/  STL [R1+0x928], R168 ;  /* 0x000928a801007387 */ /* 0x000fe20000100800 */
[----:B0-----:R-:W-:-:S03]  /*69160*/  F2FP.SATFINITE.E5M2.F32.PACK_AB_MERGE_C R10, R166, R167, RZ ;  /* 0x000000a7a60a723e */ /* 0x001fc600048060ff */
[----:B------:R0:W-:Y:S04]  /*69170*/  STL [R1+0xee4], R9 ;  /* 0x000ee40901007387 */ /* 0x0001e80000100800 */
[----:B------:R1:W-:Y:S01]  /*69180*/  STL [R1+0x920], R10 ;  /* 0x0009200a01007387 */ /* 0x0003e20000100800 */
[----:B------:R-:W-:Y:S01]  /*69190*/  F2FP.SATFINITE.E5M2.F32.PACK_AB_MERGE_C R164, R164, R165, RZ ;  /* 0x000000a5a4a4723e */ /* 0x000fe200048060ff */
[----:B0-----:R-:W-:Y:S01]  /*691a0*/  VIADD R9, R9, UR5 ;  /* 0x0000000509097c36 */ /* 0x001fe20008000000 */
[----:B------:R-:W-:-:S03]  /*691b0*/  ULDC UR5, c[0x0][0x248] ;  /* 0x0000920000057ab9 */ /* 0x000fc60000000800 */
[----:B------:R-:W-:Y:S01]  /*691c0*/  STL [R1+0x94c], R164 ;  /* 0x00094ca401007387 */ /* 0x000fe20000100800 */
[----:B-1----:R-:W-:-:S03]  /*691d0*/  F2FP.SATFINITE.E5M2.F32.PACK_AB_MERGE_C R10, R162, R163, RZ ;  /* 0x000000a3a20a723e */ /* 0x002fc600048060ff */
        /* <DEDUP_REMOVED lines=301> */
[----:B------:R-:W2:Y:S01]  /*6a4b0*/  LDL.LU R173, [R1] ;  /* 0x0000000001ad7983 */ /* 0x000ea20000300800 */
        /* <DEDUP_REMOVED lines=349> */
[----:B------:R0:W-:Y:S01]  /*6ba90*/  STL [R1+0xc4c], R9 ;  /* 0x000c4c0901007387 */ /* 0x0001e20000100800 */
[----:B------:R-:W-:-:S03]  /*6baa0*/  F2FP.SATFINITE.E5M2.F32.PACK_AB_MERGE_C R12, R25, R24, RZ ;  /* 0x00000018190c723e */ /* 0x000fc600048060ff */
[----:B------:R1:W-:Y:S01]  /*6bab0*/  STL [R1+0x558], R10 ;  /* 0x0005580a01007387 */ /* 0x0003e20000100800 */
[----:B0-----:R-:W-:Y:S01]  /*6bac0*/  VIADD R9, R9, UR5 ;  /* 0x0000000509097c36 */ /* 0x001fe20008000000 */
[----:B------:R-:W-:Y:S01]  /*6bad0*/  ULDC UR5, c[0x0][0x248] ;  /* 0x0000920000057ab9 */ /* 0x000fe20000000800 */
[----:B-1----:R-:W-:Y:S01]  /*6bae0*/  F2FP.SATFINITE.E5M2.F32.PACK_AB_MERGE_C R10, R27, R26, RZ ;  /* 0x0000001a1b0a723e */ /* 0x002fe200048060ff */
[----:B------:R0:W-:Y:S04]  /*6baf0*/  STL [R1+0x584], R12 ;  /* 0x0005840c01007387 */ /* 0x0001e80000100800 */
[----:B------:R1:W-:Y:S04]  /*6bb00*/  STL [R1+0xc54], R9 ;  /* 0x000c540901007387 */ /* 0x0003e80000100800 */
[----:B------:R2:W-:Y:S01]  /*6bb10*/  STL [R1+0x57c], R10 ;  /* 0x00057c0a01007387 */ /* 0x0005e20000100800 */
[----:B0-----:R-:W-:Y:S01]  /*6bb20*/  F2FP.SATFINITE.E5M2.F32.PACK_AB_MERGE_C R12, R29, R28, RZ ;  /* 0x0000001c1d0c723e */ /* 0x001fe200048060ff */
[----:B-1----:R-:W-:Y:S01]  /*6bb30*/  VIADD R9, R9, UR5 ;  /* 0x0000000509097c36 */ /* 0x002fe20008000000 */
[----:B------:R-:W-:Y:S01]  /*6bb40*/  ULDC UR5, c[0x0][0x248] ;  /* 0x0000920000057ab9 */ /* 0x000fe20000000800 */
[----:B--2---:R-:W-:-:S02]  /*6bb50*/  F2FP.SATFINITE.E5M2.F32.PACK_AB_MERGE_C R10, R31, R30, RZ ;  /* 0x0000001e1f0a723e */ /* 0x004fc400048060ff */
        /* <DEDUP_REMOVED lines=165> */
[----:B-1----:R-:W-:-:S04]  /*6c5b0*/  VIADD R9, R9, UR5 ;  /* 0x0000000509097c36 */ /* 0x002fc80008000000 */
[----:B------:R0:W-:Y:S01]  /*6c5c0*/  STL [R1+0x5f0], R12 ;  /* 0x0005f00c01007387 */ /* 0x0001e20000100800 */
[----:B------:R-:W-:Y:S01]  /*6c5d0*/  ULDC UR5, c[0x0][0x248] ;  /* 0x0000920000057ab9 */ /* 0x000fe20000000800 */
[----:B--2---:R-:W-:Y:S02]  /*6c5e0*/  F2FP.SATFINITE.E5M2.F32.PACK_AB_MERGE_C R10, R127, R126, RZ ;  /* 0x0000007e7f0a723e */ /* 0x004fe400048060ff */
[----:B------:R1:W-:Y:S04]  /*6c5f0*/  STL [R1+0xd08], R9 ;  /* 0x000d080901007387 */ /* 0x0003e80000100800 */
[----:B------:R2:W-:Y:S04]  /*6c600*/  STL [R1+0x5bc], R10 ;  /* 0x0005bc0a01007387 */ /* 0x0005e80000100800 */
[----:B0-----:R-:W3:Y:S01]  /*6c610*/  LDL.LU R12, [R1+0x1d54] ;  /* 0x001d5400010c7983 */ /* 0x001ee20000300800 */
[----:B-1----:R-:W-:Y:S01]  /*6c620*/  VIADD R9, R9, UR5 ;  /* 0x0000000509097c36 */ /* 0x002fe20008000000 */
[----:B------:R-:W-:Y:S01]  /*6c630*/  ULDC UR5, c[0x0][0x248] ;  /* 0x0000920000057ab9 */ /* 0x000fe20000000800 */
[----:B--2---:R-:W-:-:S02]  /*6c640*/  F2FP.SATFINITE.E5M2.F32.PACK_AB_MERGE_C R10, R129, R128, RZ ;  /* 0x00000080810a723e */ /* 0x004fc400048060ff */
[----:B------:R-:W-:-:S03]  /*6c650*/  F2FP.SATFINITE.E5M2.F32.PACK_AB_MERGE_C R14, R133, R132, RZ ;  /* 0x00000084850e723e */ /* 0x000fc600048060ff */
[----:B------:R0:W-:Y:S04]  /*6c660*/  STL [R1+0x7fc], R10 ;  /* 0x0007fc0a01007387 */ /* 0x0001e80000100800 */
[----:B------:R1:W-:Y:S01]  /*6c670*/  STL [R1+0xcb8], R9 ;  /* 0x000cb80901007387 */ /* 0x0003e20000100800 */
[----:B0-----:R-:W-:Y:S01]  /*6c680*/  F2FP.SATFINITE.E5M2.F32.PACK_AB_MERGE_C R10, R131, R130, RZ ;  /* 0x00000082830a723e */ /* 0x001fe200048060ff */
[----:B-1----:R-:W-:-:S04]  /*6c690*/  VIADD R9, R9, UR5 ;  /* 0x0000000509097c36 */ /* 0x002fc80008000000 */
[----:B------:R0:W-:Y:S01]  /*6c6a0*/  STL [R1+0x7cc], R10 ;  /* 0x0007cc0a01007387 */ /* 0x0001e20000100800 */
[----:B------:R-:W-:-:S03]  /*6c6b0*/  ULDC UR5, c[0x0][0x248] ;  /* 0x0000920000057ab9 */ /* 0x000fc60000000800 */
[----:B------:R1:W-:Y:S04]  /*6c6c0*/  STL [R1+0x5ec], R14 ;  /* 0x0005ec0e01007387 */ /* 0x0003e80000100800 */
[----:B------:R2:W-:Y:S01]  /*6c6d0*/  STL [R1+0xc90], R9 ;  /* 0x000c900901007387 */ /* 0x0005e20000100800 */
[----:B0-----:R-:W-:Y:S02]  /*6c6e0*/  F2FP.SATFINITE.E5M2.F32.PACK_AB_MERGE_C R10, R135, R134, RZ ;  /* 0x00000086870a723e */ /* 0x001fe400048060ff */
[----:B-1----:R-:W-:-:S03]  /*6c6f0*/  F2FP.SATFINITE.E5M2.F32.PACK_AB_MERGE_C R14, R137, R136, RZ ;  /* 0x00000088890e723e */ /* 0x002fc600048060ff */
[----:B------:R0:W-:Y:S01]  /*6c700*/  STL [R1+0x5b8], R10 ;  /* 0x0005b80a01007387 */ /* 0x0001e20000100800 */
[----:B--2---:R-:W-:Y:S01]  /*6c710*/  VIADD R9, R9, UR5 ;  /* 0x0000000509097c36 */ /* 0x004fe20008000000 */
[----:B------:R-:W-:Y:S02]  /*6c720*/  ULDC UR5, c[0x0][0x248] ;  /* 0x0000920000057ab9 */ /* 0x000fe40000000800 */
        /* <DEDUP_REMOVED lines=21> */
[----:B------:R-:W-:Y:S04]  /*6c880*/  STL [R1+0x5e4], R14 ;  /* 0x0005e40e01007387 */ /* 0x000fe80000100800 */
[----:B------:R1:W-:Y:S01]  /*6c890*/  STL [R1+0xb80], R9 ;  /* 0x000b800901007387 */ /* 0x0003e20000100800 */
[----:B0-----:R-:W-:-:S05]  /*6c8a0*/  F2FP.SATFINITE.E5M2.F32.PACK_AB_MERGE_C R10, R151, R150, RZ ;  /* 0x00000096970a723e */ /* 0x001fca00048060ff */
[----:B------:R0:W-:Y:S01]  /*6c8b0*/  STL [R1+0x5b0], R10 ;  /* 0x0005b00a01007387 */ /* 0x0001e20000100800 */
[----:B-1----:R-:W-:Y:S01]  /*6c8c0*/  VIADD R9, R9, UR5 ;  /* 0x0000000509097c36 */ /* 0x002fe20008000000 */
[----:B------:R-:W-:-:S04]  /*6c8d0*/  ULDC UR5, c[0x0][0x248] ;  /* 0x0000920000057ab9 */ /* 0x000fc80000000800 */
[----:B------:R1:W-:Y:S01]  /*6c8e0*/  STL [R1+0xb48], R9 ;  /* 0x000b480901007387 */ /* 0x0003e20000100800 */
[----:B0-----:R-:W-:Y:S02]  /*6c8f0*/  VIADD R10, R0, 0x1ff ;  /* 0x000001ff000a7836 */ /* 0x001fe40000000000 */
[----:B-1----:R-:W-:Y:S01]  /*6c900*/  VIADD R9, R9, UR5 ;  /* 0x0000000509097c36 */ /* 0x002fe20008000000 */
[----:B------:R-:W-:-:S03]  /*6c910*/  ULDC UR5, c[0x0][0x248] ;  /* 0x0000920000057ab9 */ /* 0x000fc60000000800 */
[----:B------:R-:W-:Y:S01]  /*6c920*/  VIADD R14, R9, UR8 ;  /* 0x00000008090e7c36 */ /* 0x000fe20008000000 */
[----:B------:R-:W-:Y:S01]  /*6c930*/  STL [R1+0xb4c], R9 ;  /* 0x000b4c0901007387 */ /* 0x000fe20000100800 */
[----:B------:R-:W-:-:S03]  /*6c940*/  ULDC UR8, c[0x0][0x22c] ;  /* 0x00008b0000087ab9 */ /* 0x000fc60000000800 */
[----:B------:R0:W-:Y:S02]  /*6c950*/  STL [R1+0xb84], R14 ;  /* 0x000b840e01007387 */ /* 0x0001e40000100800 */
[----:B0-----:R-:W-:Y:S01]  /*6c960*/  VIADD R14, R14, UR5 ;  /* 0x000000050e0e7c36 */ /* 0x001fe20008000000 */
[----:B------:R-:W-:-:S04]  /*6c970*/  ULDC UR5, c[0x0][0x248] ;  /* 0x0000920000057ab9 */ /* 0x000fc80000000800 */
[----:B------:R-:W-:Y:S01]  /*6c980*/  STL [R1+0xbac], R14 ;  /* 0x000bac0e01007387 */ /* 0x000fe20000100800 */
[----:B---3--:R-:W-:Y:S01]  /*6c990*/  ISETP.GE.AND P6, PT, R12, UR10, PT ;  /* 0x0000000a0c007c0c */ /* 0x008fe2000bfc6270 */
[----:B------:R-:W-:Y:S01]  /*6c9a0*/  VIADD R9, R0, 0xb1 ;  /* 0x000000b100097836 */ /* 0x000fe20000000000 */
[----:B------:R-:W-:Y:S02]  /*6c9b0*/  ULDC UR10, c[0x0][0x248] ;  /* 0x00009200000a7ab9 */ /* 0x000fe40000000800 */
[----:B------:R-:W-:Y:S01]  /*6c9c0*/  ISETP.LT.AND P5, PT, R10, UR9, !P6 ;  /* 0x000000090a007c0c */ /* 0x000fe2000f7a1270 */
[----:B------:R-:W-:Y:S01]  /*6c9d0*/  VIADD R10, R14, UR5 ;  /* 0x000000050e0a7c36 */ /* 0x000fe20008000000 */
[----:B------:R-:W-:Y:S01]  /*6c9e0*/  ISETP.LT.AND P0, PT, R9, UR11, !P6 ;  /* 0x0000000b09007c0c */ /* 0x000fe2000f701270 */
[----:B------:R-:W-:Y:S01]  /*6c9f0*/  ULDC UR5, c[0x0][0x248] ;  /* 0x0000920000057ab9 */ /* 0x000fe20000000800 */
[----:B------:R-:W-:Y:S02]  /*6ca00*/  ULDC UR9, c[0x0][0x248] ;  /* 0x0000920000097ab9 */ /* 0x000fe40000000800 */
[----:B------:R0:W-:Y:S01]  /*6ca10*/  STL [R1+0xc04], R10 ;  /* 0x000c040a01007387 */ /* 0x0001e20000100800 */
[C---:B------:R-:W-:Y:S01]  /*6ca20*/  VIADD R9, R0.reuse, 0xb0 ;  /* 0x000000b000097836 */ /* 0x040fe20000000000 */
[----:B------:R-:W-:Y:S01]  /*6ca30*/  MOV R251, UR4 ;  /* 0x0000000400fb7c02 */ /* 0x000fe20008000f00 */
[----:B------:R-:W-:Y:S01]  /*6ca40*/  VIADD R19, R0, 0xad ;  /* 0x000000ad00137836 */ /* 0x000fe20000000000 */
[----:B------:R-:W2:Y:S01]  /*6ca50*/  LDL.LU R16, [R1+0x1d50] ;  /* 0x001d500001107983 */ /* 0x000ea20000300800 */
[----:B------:R-:W-:-:S04]  /*6ca60*/  ULDC UR11, c[0x0][0x248] ;  /* 0x00009200000b7ab9 */ /* 0x000fc80000000800 */
[----:B------:R-:W-:Y:S01]  /*6ca70*/  @P0 LOP3.LUT R8, R8, 0x1000000, RZ, 0xfc, !PT ;  /* 0x0100000008080812 */ /* 0x000fe200078efcff */
[----:B0-----:R-:W-:Y:S01]  /*6ca80*/  VIADD R10, R10, UR5 ;  /* 0x000000050a0a7c36 */ /* 0x001fe20008000000 */
[----:B------:R-:W-:Y:S01]  /*6ca90*/  ISETP.LT.AND P0, PT, R9, UR8, !P6 ;  /* 0x0000000809007c0c */ /* 0x000fe2000f701270 */
[----:B------:R-:W-:-:S03]  /*6caa0*/  ULDC UR5, c[0x0][0x248] ;  /* 0x0000920000057ab9 */ /* 0x000fc60000000800 */
[----:B------:R0:W-:Y:S01]  /*6cab0*/  STL [R1+0xc2c], R10 ;  /* 0x000c2c0a01007387 */ /* 0x0001e20000100800 */
[----:B------:R-:W-:Y:S01]  /*6cac0*/  VIADD R9, R0, 0xaf ;  /* 0x000000af00097836 */ /* 0x000fe20000000000 */
[----:B------:R-:W-:Y:S01]  /*6cad0*/  LOP3.LUT R8, R8, 0xff7fffff, RZ, 0xc0, !PT ;  /* 0xff7fffff08087812 */ /* 0x000fe200078ec0ff */
[----:B------:R-:W-:Y:S01]  /*6cae0*/  ULDC UR8, c[0x0][0x22c] ;  /* 0x00008b0000087ab9 */ /* 0x000fe20000000800 */
[----:B0-----:R-:W-:Y:S01]  /*6caf0*/  VIADD R10, R10, UR5 ;  /* 0x000000050a0a7c36 */ /* 0x001fe20008000000 */
[----:B------:R-:W-:-:S04]  /*6cb00*/  ULDC UR5, c[0x0][0x248] ;  /* 0x0000920000057ab9 */ /* 0x000fc80000000800 */
[----:B------:R-:W-:Y:S01]  /*6cb10*/  @P0 LOP3.LUT R8, R8, 0x800000, RZ, 0xfc, !PT ;  /* 0x0080000008080812 */ /* 0x000fe200078efcff */
[----:B------:R0:W-:Y:S01]  /*6cb20*/  STL [R1+0xc94], R10 ;  /* 0x000c940a01007387 */ /* 0x0001e20000100800 */
[----:B------:R-:W-:Y:S01]  /*6cb30*/  ISETP.LT.AND P0, PT, R9, UR8, !P6 ;  /* 0x0000000809007c0c */ /* 0x000fe2000f701270 */
[----:B------:R-:W-:Y:S01]  /*6cb40*/  ULDC UR8, c[0x0][0x248] ;  /* 0x0000920000087ab9 */ /* 0x000fe20000000800 */
[----:B0-----:R-:W-:Y:S01]  /*6cb50*/  VIADD R10, R10, UR5 ;  /* 0x000000050a0a7c36 */ /* 0x001fe20008000000 */
[----:B------:R-:W-:-:S04]  /*6cb60*/  ULDC UR5, c[0x0][0x244] ;  /* 0x0000910000057ab9 */ /* 0x000fc80000000800 */
[----:B------:R0:W-:Y:S01]  /*6cb70*/  STL [R1+0xcbc], R10 ;  /* 0x000cbc0a01007387 */ /* 0x0001e20000100800 */
[----:B------:R-:W-:Y:S01]  /*6cb80*/  IMAD R9, R12, UR5, RZ ;  /* 0x000000050c097c24 */ /* 0x000fe2000f8e02ff */
[----:B------:R-:W-:Y:S01]  /*6cb90*/  ULDC UR5, c[0x0][0x22c] ;  /* 0x00008b0000057ab9 */ /* 0x000fe20000000800 */
[----:B0-----:R-:W-:-:S04]  /*6cba0*/  VIADD R10, R10, UR8 ;  /* 0x000000080a0a7c36 */ /* 0x001fc80008000000 */
[----:B------:R-:W-:Y:S01]  /*6cbb0*/  VIADD R14, R10, UR9 ;  /* 0x000000090a0e7c36 */ /* 0x000fe20008000000 */
[----:B------:R-:W-:Y:S01]  /*6cbc0*/  STL [R1+0xd0c], R10 ;  /* 0x000d0c0a01007387 */ /* 0x000fe20000100800 */
[----:B------:R-:W-:Y:S01]  /*6cbd0*/  VIADD R12, R0, 0xae ;  /* 0x000000ae000c7836 */ /* 0x000fe20000000000 */
[----:B------:R-:W0:Y:S01]  /*6cbe0*/  S2R R17, SR_TID.X ;  /* 0x0000000000117919 */ /* 0x000e220000002100 */
[----:B------:R-:W-:Y:S01]  /*6cbf0*/  LOP3.LUT R8, R8, 0xffbfffff, RZ, 0xc0, !PT ;  /* 0xffbfffff08087812 */ /* 0x000fe200078ec0ff */
[----:B------:R-:W-:Y:S01]  /*6cc00*/  ULDC.64 UR8, c[0x0][0x220] ;  /* 0x0000880000087ab9 */ /* 0x000fe20000000a00 */
[----:B------:R1:W-:Y:S01]  /*6cc10*/  STL [R1+0xd38], R14 ;  /* 0x000d380e01007387 */ /* 0x0003e20000100800 */
[----:B------:R-:W-:Y:S01]  /*6cc20*/  ISETP.LT.AND P1, PT, R12, UR5, !P6 ;  /* 0x000000050c007c0c */ /* 0x000fe2000f721270 */
[----:B------:R-:W-:Y:S01]  /*6cc30*/  ULDC UR5, c[0x0][0x248] ;  /* 0x0000920000057ab9 */ /* 0x000fe20000000800 */
[----:B-1----:R-:W-:Y:S01]  /*6cc40*/  VIADD R14, R14, UR10 ;  /* 0x0000000a0e0e7c36 */ /* 0x002fe20008000000 */
[----:B------:R-:W-:Y:S01]  /*6cc50*/  @P0 LOP3.LUT R8, R8, 0x400000, RZ, 0xfc, !PT ;  /* 0x0040000008080812 */ /* 0x000fe200078efcff */
[----:B------:R-:W-:-:S03]  /*6cc60*/  ULDC UR10, c[0x0][0x248] ;  /* 0x00009200000a7ab9 */ /* 0x000fc60000000800 */
[----:B------:R1:W-:Y:S01]  /*6cc70*/  STL [R1+0xd3c], R14 ;  /* 0x000d3c0e01007387 */ /* 0x0003e20000100800 */
[----:B------:R-:W-:Y:S01]  /*6cc80*/  IADD3 R10, P0, R9, UR8, RZ ;  /* 0x00000008090a7c10 */ /* 0x000fe2000ff1e0ff */
[----:B------:R-:W-:Y:S01]  /*6cc90*/  ULDC UR8, c[0x0][0x248] ;  /* 0x0000920000087ab9 */ /* 0x000fe20000000800 */
[----:B-1----:R-:W-:Y:S01]  /*6cca0*/  VIADD R14, R14, UR5 ;  /* 0x000000050e0e7c36 */ /* 0x002fe20008000000 */
[----:B------:R-:W-:-:S04]  /*6ccb0*/  ULDC UR5, c[0x0][0x248] ;  /* 0x0000920000057ab9 */ /* 0x000fc80000000800 */
[----:B------:R1:W-:Y:S01]  /*6ccc0*/  STL [R1+0xd60], R14 ;  /* 0x000d600e01007387 */ /* 0x0003e20000100800 */
[----:B------:R-:W-:Y:S01]  /*6ccd0*/  LEA.HI.X.SX32 R9, R9, UR9, 0x1, P0 ;  /* 0x0000000909097c11 */ /* 0x000fe200080f0eff */
[----:B------:R-:W-:Y:S01]  /*6cce0*/  ULDC UR9, c[0x0][0x248] ;  /* 0x0000920000097ab9 */ /* 0x000fe20000000800 */
[----:B------:R-:W-:Y:S01]  /*6ccf0*/  IADD3 R12, P0, R13, R10, RZ ;  /* 0x0000000a0d0c7210 */ /* 0x000fe20007f1e0ff */
[----:B-1----:R-:W-:Y:S01]  /*6cd00*/  VIADD R14, R14, UR5 ;  /* 0x000000050e0e7c36 */ /* 0x002fe20008000000 */
[----:B------:R-:W-:-:S04]  /*6cd10*/  ULDC UR5, c[0x0][0x248] ;  /* 0x0000920000057ab9 */ /* 0x000fc80000000800 */
[----:B------:R1:W-:Y:S01]  /*6cd20*/  STL [R1+0xd64], R14 ;  /* 0x000d640e01007387 */ /* 0x0003e20000100800 */
[----:B------:R-:W-:Y:S01]  /*6cd30*/  LEA.HI.X.SX32 R13, R13, R9, 0x1, P0 ;  /* 0x000000090d0d7211 */ /* 0x000fe200000f0eff */
[----:B-1----:R-:W-:Y:S01]  /*6cd40*/  VIADD R14, R14, UR8 ;  /* 0x000000080e0e7c36 */ /* 0x002fe20008000000 */
[----:B------:R-:W-:-:S04]  /*6cd50*/  ULDC UR8, c[0x0][0x248] ;  /* 0x0000920000087ab9 */ /* 0x000fc80000000800 */
[----:B------:R1:W-:Y:S01]  /*6cd60*/  STL [R1+0xdc8], R14 ;  /* 0x000dc80e01007387 */ /* 0x0003e20000100800 */
[----:B0-----:R-:W-:-:S03]  /*6cd70*/  IMAD.SHL.U32 R20, R17, 0x40, RZ ;  /* 0x0000004011147824 */ /* 0x001fc600078e00ff */
[----:B------:R0:W-:Y:S04]  /*6cd80*/  STL [R1+0x1d68], R12 ;  /* 0x001d680c01007387 */ /* 0x0001e80000100800 */
[----:B------:R3:W-:Y:S01]  /*6cd90*/  STL [R1+0x1d58], R13 ;  /* 0x001d580d01007387 */ /* 0x0007e20000100800 */
[----:B------:R-:W-:Y:S02]  /*6cda0*/  LOP3.LUT R20, R20, 0x400, RZ, 0xc0, !PT ;  /* 0x0000040014147812 */ /* 0x000fe400078ec0ff */
[----:B--2---:R-:W-:Y:S01]  /*6cdb0*/  LOP3.LUT R18, R16, 0xf0, RZ, 0xc0, !PT ;  /* 0x000000f010127812 */ /* 0x004fe200078ec0ff */
[----:B------:R-:W-:Y:S01]  /*6cdc0*/  VIADD R16, R14, UR5 ;  /* 0x000000050e107c36 */ /* 0x000fe20008000000 */
[----:B-1----:R-:W-:Y:S01]  /*6cdd0*/  IADD3 R14, P0, R15, R10, RZ ;  /* 0x0000000a0f0e7210 */ /* 0x002fe20007f1e0ff */
[----:B------:R-:W-:-:S02]  /*6cde0*/  ULDC UR5, c[0x0][0x22c] ;  /* 0x00008b0000057ab9 */ /* 0x000fc40000000800 */
[----:B0-----:R-:W-:Y:S01]  /*6cdf0*/  VIADD R12, R16, UR9 ;  /* 0x00000009100c7c36 */ /* 0x001fe20008000000 */
[----:B------:R-:W-:Y:S01]  /*6ce00*/  LEA.HI.X.SX32 R15, R15, R9, 0x1, P0 ;  /* 0x000000090f0f7211 */ /* 0x000fe200000f0eff */
[----:B------:R0:W-:Y:S01]  /*6ce10*/  STL [R1+0xdcc], R16 ;  /* 0x000dcc1001007387 */ /* 0x0001e20000100800 */
[----:B---3--:R-:W-:Y:S01]  /*6ce20*/  IADD3 R13, R20, UR4, R18 ;  /* 0x00000004140d7c10 */ /* 0x008fe2000fffe012 */
[----:B------:R-:W-:Y:S01]  /*6ce30*/  ULDC UR9, c[0x0][0x248] ;  /* 0x0000920000097ab9 */ /* 0x000fe20000000800 */
[----:B------:R-:W-:Y:S01]  /*6ce40*/  LOP3.LUT R8, R8, 0xffdfffff, RZ, 0xc0, !PT ;  /* 0xffdfffff08087812 */ /* 0x000fe200078ec0ff */
[----:B------:R-:W-:Y:S01]  /*6ce50*/  STL [R1+0x1d70], R14 ;  /* 0x001d700e01007387 */ /* 0x000fe20000100800 */
[----:B------:R-:W-:-:S03]  /*6ce60*/  ULDC UR4, c[0x0][0x22c] ;  /* 0x00008b0000047ab9 */ /* 0x000fc60000000800 */
[----:B------:R-:W-:Y:S01]  /*6ce70*/  STL [R1+0x1d6c], R15 ;  /* 0x001d6c0f01007387 */ /* 0x000fe20000100800 */
[----:B0-----:R-:W-:-:S03]  /*6ce80*/  IADD3 R16, P0, R11, R10, RZ ;  /* 0x0000000a0b107210 */ /* 0x001fc60007f1e0ff */
[----:B------:R0:W-:Y:S01]  /*6ce90*/  STL [R1+0xdf0], R12 ;  /* 0x000df00c01007387 */ /* 0x0001e20000100800 */
[----:B------:R-:W-:-:S03]  /*6cea0*/  LEA.HI.X.SX32 R17, R11, R9, 0x1, P0 ;  /* 0x000000090b117211 */ /* 0x000fc600000f0eff */
[----:B------:R1:W-:Y:S01]  /*6ceb0*/  STL [R1+0x1d84], R10 ;  /* 0x001d840a01007387 */ /* 0x0003e20000100800 */
[----:B------:R-:W-:Y:S01]  /*6cec0*/  ISETP.LT.AND P0, PT, R19, UR5, !P6 ;  /* 0x0000000513007c0c */ /* 0x000fe2000f701270 */
[----:B------:R-:W-:Y:S01]  /*6ced0*/  ULDC UR5, c[0x0][0x248] ;  /* 0x0000920000057ab9 */ /* 0x000fe20000000800 */
[----:B0-----:R-:W-:Y:S01]  /*6cee0*/  VIADD R12, R12, UR8 ;  /* 0x000000080c0c7c36 */ /* 0x001fe20008000000 */
[----:B------:R-:W-:Y:S01]  /*6cef0*/  STL [R1+0x1d90], R16 ;  /* 0x001d901001007387 */ /* 0x000fe20000100800 */
[----:B------:R-:W-:Y:S02]  /*6cf00*/  ULDC UR8, c[0x0][0x248] ;  /* 0x0000920000087ab9 */ /* 0x000fe40000000800 */
[----:B-1----:R-:W-:Y:S01]  /*6cf10*/  VIADD R10, R12, UR10 ;  /* 0x0000000a0c0a7c36 */ /* 0x002fe20008000000 */
[----:B------:R-:W-:Y:S01]  /*6cf20*/  STL [R1+0xdf4], R12 ;  /* 0x000df40c01007387 */ /* 0x000fe20000100800 */
[----:B------:R-:W-:-:S03]  /*6cf30*/  ULDC UR10, c[0x0][0x248] ;  /* 0x00009200000a7ab9 */ /* 0x000fc60000000800 */
[----:B------:R-:W-:Y:S04]  /*6cf40*/  STL [R1+0x1d8c], R17 ;  /* 0x001d8c1101007387 */ /* 0x000fe80000100800 */
[----:B------:R0:W-:Y:S04]  /*6cf50*/  STL [R1+0x1d88], R9 ;  /* 0x001d880901007387 */ /* 0x0001e80000100800 */
[----:B------:R-:W-:Y:S01]  /*6cf60*/  STL [R1+0x1d94], R13 ;  /* 0x001d940d01007387 */ /* 0x000fe20000100800 */
[----:B0-----:R-:W-:-:S03]  /*6cf70*/  VIADD R9, R10, UR5 ;  /* 0x000000050a097c36 */ /* 0x001fc60008000000 */
[----:B------:R-:W-:Y:S01]  /*6cf80*/  STL [R1+0xe14], R10 ;  /* 0x000e140a01007387 */ /* 0x000fe20000100800 */
[----:B------:R-:W-:-:S03]  /*6cf90*/  ULDC UR5, c[0x0][0x248] ;  /* 0x0000920000057ab9 */ /* 0x000fc60000000800 */
[----:B------:R-:W-:Y:S04]  /*6cfa0*/  STL [R1+0x1d98], R251 ;  /* 0x001d98fb01007387 */ /* 0x000fe80000100800 */
        /* <DEDUP_REMOVED lines=20> */
[----:B------:R-:W-:Y:S01]  /*6d0f0*/  @P1 LOP3.LUT R8, R8, 0x200000, RZ, 0xfc, !PT ;  /* 0x0020000008081812 */ /* 0x000fe200078efcff */
[C---:B------:R-:W-:Y:S01]  /*6d100*/  VIADD R10, R0.reuse, 0xb2 ;  /* 0x000000b2000a7836 */ /* 0x040fe20000000000 */
[----:B------:R-:W-:Y:S01]  /*6d110*/  MOV R252, UR4 ;  /* 0x0000000400fc7c02 */ /* 0x000fe20008000f00 */
[C---:B------:R-:W-:Y:S01]  /*6d120*/  VIADD R12, R0.reuse, 0xb4 ;  /* 0x000000b4000c7836 */ /* 0x040fe20000000000 */
[----:B------:R0:W-:Y:S01]  /*6d130*/  STL [R1+0xe34], R9 ;  /* 0x000e340901007387 */ /* 0x0001e20000100800 */
[----:B------:R-:W-:Y:S01]  /*6d140*/  VIADD R251, R0, 0x113 ;  /* 0x0000011300fb7836 */ /* 0x000fe20000000000 */
[----:B------:R-:W-:Y:S01]  /*6d150*/  LOP3.LUT R8, R8, 0xffefffff, RZ, 0xc0, !PT ;  /* 0xffefffff08087812 */ /* 0x000fe200078ec0ff */
[----:B------:R-:W-:Y:S01]  /*6d160*/  ULDC UR4, c[0x0][0x22c] ;  /* 0x00008b0000047ab9 */ /* 0x000fe20000000800 */
[C---:B------:R-:W-:Y:S01]  /*6d170*/  VIADD R13, R0.reuse, 0x114 ;  /* 0x00000114000d7836 */ /* 0x040fe20000000000 */
[----:B------:R-:W-:Y:S01]  /*6d180*/  MOV R14, UR61 ;  /* 0x0000003d000e7c02 */ /* 0x000fe20008000f00 */
[C---:B------:R-:W-:Y:S01]  /*6d190*/  VIADD R16, R0.reuse, 0x115 ;  /* 0x0000011500107836 */ /* 0x040fe20000000000 */
[----:B------:R-:W-:Y:S01]  /*6d1a0*/  MOV R15, UR6 ;  /* 0x00000006000f7c02 */ /* 0x000fe20008000f00 */
[----:B------:R-:W-:Y:S01]  /*6d1b0*/  ULDC UR61, c[0x0][0x22c] ;  /* 0x00008b00003d7ab9 */ /* 0x000fe20000000800 */
[----:B------:R-:W-:Y:S01]  /*6d1c0*/  VIADD R17, R0, 0x116 ;  /* 0x0000011600117836 */ /* 0x000fe20000000000 */
[----:B------:R-:W-:Y:S01]  /*6d1d0*/  ULDC UR13, c[0x0][0x22c] ;  /* 0x00008b00000d7ab9 */ /* 0x000fe20000000800 */
[----:B0-----:R-:W-:Y:S01]  /*6d1e0*/  VIADD R9, R9, UR5 ;  /* 0x0000000509097c36 */ /* 0x001fe20008000000 */
[----:B------:R-:W-:Y:S01]  /*6d1f0*/  ULDC UR5, c[0x0][0x248] ;  /* 0x0000920000057ab9 */ /* 0x000fe20000000800 */
[----:B------:R-:W-:Y:S01]  /*6d200*/  @P0 LOP3.LUT R8, R8, 0x100000, RZ, 0xfc, !PT ;  /* 0x0010000008080812 */ /* 0x000fe200078efcff */
[----:B------:R-:W-:-:S02]  /*6d210*/  ULDC UR6, c[0x0][0x22c] ;  /* 0x00008b0000067ab9 */ /* 0x000fc40000000800 */
[----:B------:R0:W-:Y:S02]  /*6d220*/  STL [R1+0xe38], R9 ;  /* 0x000e380901007387 */ /* 0x0001e40000100800 */
[----:B0-----:R-:W-:Y:S01]  /*6d230*/  VIADD R9, R9, UR14 ;  /* 0x0000000e09097c36 */ /* 0x001fe20008000000 */
[----:B------:R-:W-:Y:S01]  /*6d240*/  LOP3.LUT R8, R8, 0xfff7ffff, RZ, 0xc0, !PT ;  /* 0xfff7ffff08087812 */ /* 0x000fe200078ec0ff */
[----:B------:R-:W-:Y:S01]  /*6d250*/  VIADD R11, R0, 0x1 ;  /* 0x00000001000b7836 */ /* 0x000fe20000000000 */
[----:B------:R-:W-:Y:S02]  /*6d260*/  ULDC UR14, c[0x0][0x22c] ;  /* 0x00008b00000e7ab9 */ /* 0x000fe40000000800 */
        /* <DEDUP_REMOVED lines=73> */
[----:B--2---:R-:W-:-:S05]  /*6d700*/  VIADD R10, R0, 0xbe ;  /* 0x000000be000a7836 */ /* 0x004fca0000000000 */
[----:B------:R1:W-:Y:S01]  /*6d710*/  STL [R1+0x178], R10 ;  /* 0x0001780a01007387 */ /* 0x0003e20000100800 */
[----:B0-----:R-:W-:-:S03]  /*6d720*/  VIADD R9, R0, 0xc0 ;  /* 0x000000c000097836 */ /* 0x001fc60000000000 */
[----:B------:R0:W-:Y:S01]  /*6d730*/  STL [R1+0x174], R12 ;  /* 0x0001740c01007387 */ /* 0x0001e20000100800 */
[----:B-1----:R-:W-:-:S03]  /*6d740*/  VIADD R10, R0, 0xc1 ;  /* 0x000000c1000a7836 */ /* 0x002fc60000000000 */
[----:B------:R1:W-:Y:S01]  /*6d750*/  STL [R1+0x170], R9 ;  /* 0x0001700901007387 */ /* 0x0003e20000100800 */
[----:B0-----:R-:W-:-:S03]  /*6d760*/  VIADD R12, R0, 0xc2 ;  /* 0x000000c2000c7836 */ /* 0x001fc60000000000 */
[----:B------:R0:W-:Y:S01]  /*6d770*/  STL [R1+0x16c], R10 ;  /* 0x00016c0a01007387 */ /* 0x0001e20000100800 */
[----:B-1----:R-:W-:-:S03]  /*6d780*/  VIADD R9, R0, 0xc3 ;  /* 0x000000c300097836 */ /* 0x002fc60000000000 */
[----:B------:R1:W-:Y:S01]  /*6d790*/  STL [R1+0x168], R12 ;  /* 0x0001680c01007387 */ /* 0x0003e20000100800 */
[----:B0-----:R-:W-:-:S03]  /*6d7a0*/  VIADD R10, R0, 0xc4 ;  /* 0x000000c4000a7836 */ /* 0x001fc60000000000 */
[----:B------:R0:W-:Y:S04]  /*6d7b0*/  STL [R1+0x164], R9 ;  /* 0x0001640901007387 */ /* 0x0001e80000100800 */
[----:B------:R2:W-:Y:S01]  /*6d7c0*/  STL [R1+0x160], R10 ;  /* 0x0001600a01007387 */ /* 0x0005e20000100800 */
[C---:B-1----:R-:W-:Y:S02]  /*6d7d0*/  VIADD R12, R0.reuse, 0xc5 ;  /* 0x000000c5000c7836 */ /* 0x042fe40000000000 */
[----:B0-----:R-:W-:-:S03]  /*6d7e0*/  VIADD R9, R0, 0xc6 ;  /* 0x000000c600097836 */ /* 0x001fc60000000000 */
        /* <DEDUP_REMOVED lines=47> */
[C---:B-1----:R-:W-:Y:S02]  /*6dae0*/  VIADD R9, R0.reuse, 0xde ;  /* 0x000000de00097836 */ /* 0x042fe40000000000 */
[----:B--2---:R-:W-:-:S03]  /*6daf0*/  VIADD R10, R0, 0xe0 ;  /* 0x000000e0000a7836 */ /* 0x004fc60000000000 */
        /* <DEDUP_REMOVED lines=97> */
[----:B------:R-:W-:Y:S04]  /*6e110*/  STL [R1+0x30], R12 ;  /* 0x0000300c01007387 */ /* 0x000fe80000100800 */
[----:B------:R-:W-:Y:S04]  /*6e120*/  STL [R1+0x2c], R10 ;  /* 0x00002c0a01007387 */ /* 0x000fe80000100800 */
[----:B------:R1:W-:Y:S01]  /*6e130*/  STL [R1+0x1d9c], R251 ;  /* 0x001d9cfb01007387 */ /* 0x0003e20000100800 */
[C---:B0-----:R-:W-:Y:S02]  /*6e140*/  VIADD R9, R0.reuse, 0x112 ;  /* 0x0000011200097836 */ /* 0x041fe40000000000 */
[----:B-1----:R-:W-:-:S05]  /*6e150*/  VIADD R251, R0, 0xac ;  /* 0x000000ac00fb7836 */ /* 0x002fca0000000000 */
[----:B------:R-:W-:Y:S01]  /*6e160*/  ISETP.LT.AND P0, PT, R251, UR4, !P6 ;  /* 0x00000004fb007c0c */ /* 0x000fe2000f701270 */
[----:B------:R-:W-:Y:S01]  /*6e170*/  STL [R1+0x28], R9 ;  /* 0x0000280901007387 */ /* 0x000fe20000100800 */
[----:B------:R-:W-:Y:S01]  /*6e180*/  VIADD R251, R0, 0xaa ;  /* 0x000000aa00fb7836 */ /* 0x000fe20000000000 */
[----:B------:R-:W-:Y:S01]  /*6e190*/  MOV R12, UR7 ;  /* 0x00000007000c7c02 */ /* 0x000fe20008000f00 */
[----:B------:R-:W-:Y:S01]  /*6e1a0*/  ULDC UR7, c[0x0][0x22c] ;  /* 0x00008b0000077ab9 */ /* 0x000fe20000000800 */
[----:B------:R-:W-:Y:S01]  /*6e1b0*/  STL [R1+0x1da0], R13 ;  /* 0x001da00d01007387 */ /* 0x000fe20000100800 */
[----:B------:R-:W-:-:S03]  /*6e1c0*/  ULDC UR4, c[0x0][0x22c] ;  /* 0x00008b0000047ab9 */ /* 0x000fc60000000800 */
[----:B------:R0:W-:Y:S04]  /*6e1d0*/  STL [R1+0x1da4], R16 ;  /* 0x001da41001007387 */ /* 0x0001e80000100800 */
[----:B------:R-:W-:Y:S01]  /*6e1e0*/  @P0 LOP3.LUT R8, R8, 0x80000, RZ, 0xfc, !PT ;  /* 0x0008000008080812 */ /* 0x000fe200078efcff */
[----:B0-----:R-:W-:-:S05]  /*6e1f0*/  VIADD R16, R0, 0xab ;  /* 0x000000ab00107836 */ /* 0x001fca0000000000 */
[----:B------:R-:W-:Y:S02]  /*6e200*/  ISETP.LT.AND P0, PT, R16, UR61, !P6 ;  /* 0x0000003d10007c0c */ /* 0x000fe4000f701270 */
[----:B------:R-:W-:Y:S02]  /*6e210*/  ISETP.LT.AND P2, PT, R251, UR6, !P6 ;  /* 0x00000006fb007c0c */ /* 0x000fe4000f741270 */
[----:B------:R-:W-:Y:S01]  /*6e220*/  LOP3.LUT R8, R8, 0xfffbffff, RZ, 0xc0, !PT ;  /* 0xfffbffff08087812 */ /* 0x000fe200078ec0ff */
[C---:B------:R-:W-:Y:S01]  /*6e230*/  VIADD R13, R0.reuse, 0xa9 ;  /* 0x000000a9000d7836 */ /* 0x040fe20000000000 */
[----:B------:R-:W-:Y:S01]  /*6e240*/  ULDC UR61, c[0x0][0x22c] ;  /* 0x00008b00003d7ab9 */ /* 0x000fe20000000800 */
[----:B------:R-:W-:Y:S01]  /*6e250*/  VIADD R251, R0, 0xa8 ;  /* 0x000000a800fb7836 */ /* 0x000fe20000000000 */
[----:B------:R-:W-:Y:S02]  /*6e260*/  ULDC UR6, c[0x0][0x22c] ;  /* 0x00008b0000067ab9 */ /* 0x000fe40000000800 */
[----:B------:R-:W-:-:S03]  /*6e270*/  ISETP.LT.AND P1, PT, R13, UR7, !P6 ;  /* 0x000000070d007c0c */ /* 0x000fc6000f721270 */
[----:B------:R-:W-:Y:S01]  /*6e280*/  @P0 LOP3.LUT R8, R8, 0x40000, RZ, 0xfc, !PT ;  /* 0x0004000008080812 */ /* 0x000fe200078efcff */
[----:B------:R-:W-:Y:S01]  /*6e290*/  VIADD R16, R0, 0xa7 ;  /* 0x000000a700107836 */ /* 0x000fe20000000000 */
[----:B------:R-:W-:Y:S02]  /*6e2a0*/  ULDC UR7, c[0x0][0x22c] ;  /* 0x00008b0000077ab9 */ /* 0x000fe40000000800 */
[----:B------:R-:W-:-:S04]  /*6e2b0*/  LOP3.LUT R8, R8, 0xfffdffff, RZ, 0xc0, !PT ;  /* 0xfffdffff08087812 */ /* 0x000fc800078ec0ff */
[----:B------:R-:W-:Y:S02]  /*6e2c0*/  @P2 LOP3.LUT R8, R8, 0x20000, RZ, 0xfc, !PT ;  /* 0x0002000008082812 */ /* 0x000fe400078efcff */
[----:B------:R-:W-:Y:S02]  /*6e2d0*/  ISETP.LT.AND P0, PT, R251, UR4, !P6 ;  /* 0x00000004fb007c0c */ /* 0x000fe4000f701270 */
[----:B------:R-:W-:Y:S01]  /*6e2e0*/  LOP3.LUT R8, R8, 0xfffeffff, RZ, 0xc0, !PT ;  /* 0xfffeffff08087812 */ /* 0x000fe200078ec0ff */
[----:B------:R-:W-:Y:S01]  /*6e2f0*/  VIADD R251, R0, 0xa6 ;  /* 0x000000a600fb7836 */ /* 0x000fe20000000000 */
[----:B------:R-:W-:Y:S02]  /*6e300*/  ULDC UR4, c[0x0][0x22c] ;  /* 0x00008b0000047ab9 */ /* 0x000fe40000000800 */
[----:B------:R-:W-:-:S04]  /*6e310*/  @P1 LOP3.LUT R8, R8, 0x10000, RZ, 0xfc, !PT ;  /* 0x0001000008081812 */ /* 0x000fc800078efcff */
[----:B------:R-:W-:-:S04]  /*6e320*/  LOP3.LUT R8, R8, 0xffff7fff, RZ, 0xc0, !PT ;  /* 0xffff7fff08087812 */ /* 0x000fc800078ec0ff */
[----:B------:R-:W-:Y:S02]  /*6e330*/  @P0 LOP3.LUT R8, R8, 0x8000, RZ, 0xfc, !PT ;  /* 0x0000800008080812 */ /* 0x000fe400078efcff */
[----:B------:R-:W-:Y:S02]  /*6e340*/  ISETP.LT.AND P0, PT, R16, UR61, !P6 ;  /* 0x0000003d10007c0c */ /* 0x000fe4000f701270 */
[----:B------:R-:W-:Y:S02]  /*6e350*/  ISETP.LT.AND P2, PT, R251, UR6, !P6 ;  /* 0x00000006fb007c0c */ /* 0x000fe4000f741270 */
[----:B------:R-:W-:Y:S01]  /*6e360*/  LOP3.LUT R8, R8, 0xffffbfff, RZ, 0xc0, !PT ;  /* 0xffffbfff08087812 */ /* 0x000fe200078ec0ff */
[C---:B------:R-:W-:Y:S01]  /*6e370*/  VIADD R13, R0.reuse, 0xa5 ;  /* 0x000000a5000d7836 */ /* 0x040fe20000000000 */
[----:B------:R-:W-:Y:S01]  /*6e380*/  ULDC UR61, c[0x0][0x22c] ;  /* 0x00008b00003d7ab9 */ /* 0x000fe20000000800 */
[----:B------:R-:W-:Y:S01]  /*6e390*/  VIADD R251, R0, 0xa4 ;  /* 0x000000a400fb7836 */ /* 0x000fe20000000000 */
[----:B------:R-:W-:-:S02]  /*6e3a0*/  ULDC UR6, c[0x0][0x22c] ;  /* 0x00008b0000067ab9 */ /* 0x000fc40000000800 */
        /* <DEDUP_REMOVED lines=54> */
[----:B------:R-:W-:Y:S01]  /*6e710*/  ISETP.LT.AND P2, PT, R251, UR6, !P6 ;  /* 0x00000006fb007c0c */ /* 0x000fe2000f741270 */
[----:B------:R-:W-:Y:S01]  /*6e720*/  VIADD R251, R0, 0x98 ;  /* 0x0000009800fb7836 */ /* 0x000fe20000000000 */
[----:B------:R-:W-:Y:S01]  /*6e730*/  LOP3.LUT R8, R8, 0xfffffffb, RZ, 0xc0, !PT ;  /* 0xfffffffb08087812 */ /* 0x000fe200078ec0ff */
[C---:B------:R-:W-:Y:S01]  /*6e740*/  VIADD R16, R0.reuse, 0x97 ;  /* 0x0000009700107836 */ /* 0x040fe20000000000 */
[----:B------:R-:W-:Y:S01]  /*6e750*/  ULDC UR61, c[0x0][0x22c] ;  /* 0x00008b00003d7ab9 */ /* 0x000fe20000000800 */
[----:B------:R-:W-:Y:S01]  /*6e760*/  VIADD R13, R0, 0x99 ;  /* 0x00000099000d7836 */ /* 0x000fe20000000000 */
[----:B------:R-:W-:-:S05]  /*6e770*/  ULDC UR6, c[0x0][0x22c] ;  /* 0x00008b0000067ab9 */ /* 0x000fca0000000800 */
[----:B------:R-:W-:Y:S02]  /*6e780*/  @P0 LOP3.LUT R8, R8, 0x4, RZ, 0xfc, !PT ;  /* 0x0000000408080812 */ /* 0x000fe400078efcff */
[----:B------:R-:W-:Y:S01]  /*6e790*/  ISETP.LT.AND P0, PT, R251, UR4, !P6 ;  /* 0x00000004fb007c0c */ /* 0x000fe2000f701270 */
[----:B------:R-:W-:Y:S01]  /*6e7a0*/  VIADD R251, R0, 0x96 ;  /* 0x0000009600fb7836 */ /* 0x000fe20000000000 */
[----:B------:R-:W-:Y:S01]  /*6e7b0*/  ISETP.LT.AND P1, PT, R13, UR7, !P6 ;  /* 0x000000070d007c0c */ /* 0x000fe2000f721270 */
[----:B------:R-:W-:Y:S01]  /*6e7c0*/  ULDC UR4, c[0x0][0x22c] ;  /* 0x00008b0000047ab9 */ /* 0x000fe20000000800 */
[----:B------:R-:W-:-:S09]  /*6e7d0*/  LOP3.LUT R8, R8, 0xfffffffd, RZ, 0xc0, !PT ;  /* 0xfffffffd08087812 */ /* 0x000fd200078ec0ff */
[----:B------:R-:W-:Y:S01]  /*6e7e0*/  @P0 LOP3.LUT R2, R2, 0x80000000, RZ, 0xfc, !PT ;  /* 0x8000000002020812 */ /* 0x000fe200078efcff */
[----:B------:R-:W-:Y:S01]  /*6e7f0*/  VIADD R13, R0, 0x95 ;  /* 0x00000095000d7836 */ /* 0x000fe20000000000 */
[----:B------:R-:W-:Y:S01]  /*6e800*/  ISETP.LT.AND P0, PT, R16, UR61, !P6 ;  /* 0x0000003d10007c0c */ /* 0x000fe2000f701270 */
[----:B------:R-:W-:Y:S01]  /*6e810*/  ULDC UR7, c[0x0][0x22c] ;  /* 0x00008b0000077ab9 */ /* 0x000fe20000000800 */
[----:B------:R-:W-:Y:S02]  /*6e820*/  @P2 LOP3.LUT R8, R8, 0x2, RZ, 0xfc, !PT ;  /* 0x0000000208082812 */ /* 0x000fe400078efcff */
[----:B------:R-:W-:Y:S01]  /*6e830*/  LOP3.LUT R2, R2, 0xbfffffff, RZ, 0xc0, !PT ;  /* 0xbfffffff02027812 */ /* 0x000fe200078ec0ff */
[----:B------:R-:W-:Y:S01]  /*6e840*/  VIADD R16, R0, 0x93 ;  /* 0x0000009300107836 */ /* 0x000fe20000000000 */
[----:B------:R-:W-:Y:S01]  /*6e850*/  ISETP.LT.AND P2, PT, R251, UR6, !P6 ;  /* 0x00000006fb007c0c */ /* 0x000fe2000f741270 */
[----:B------:R-:W-:Y:S01]  /*6e860*/  ULDC UR61, c[0x0][0x22c] ;  /* 0x00008b00003d7ab9 */ /* 0x000fe20000000800 */
[----:B------:R-:W-:-:S05]  /*6e870*/  LOP3.LUT R8, R8, 0xfffffffe, RZ, 0xc0, !PT ;  /* 0xfffffffe08087812 */ /* 0x000fca00078ec0ff */
[----:B------:R-:W-:Y:S01]  /*6e880*/  @P0 LOP3.LUT R2, R2, 0x40000000, RZ, 0xfc, !PT ;  /* 0x4000000002020812 */ /* 0x000fe200078efcff */
[----:B------:R-:W-:Y:S01]  /*6e890*/  VIADD R251, R0, 0x94 ;  /* 0x0000009400fb7836 */ /* 0x000fe20000000000 */
[----:B------:R-:W-:Y:S01]  /*6e8a0*/  @P1 LOP3.LUT R8, R8, 0x1, RZ, 0xfc, !PT ;  /* 0x0000000108081812 */ /* 0x000fe200078efcff */
[----:B------:R-:W-:Y:S01]  /*6e8b0*/  ULDC UR6, c[0x0][0x22c] ;  /* 0x00008b0000067ab9 */ /* 0x000fe20000000800 */
[----:B------:R-:W-:Y:S02]  /*6e8c0*/  ISETP.LT.AND P1, PT, R13, UR7, !P6 ;  /* 0x000000070d007c0c */ /* 0x000fe4000f721270 */
[----:B------:R-:W-:Y:S02]  /*6e8d0*/  LOP3.LUT R2, R2, 0xdfffffff, RZ, 0xc0, !PT ;  /* 0xdfffffff02027812 */ /* 0x000fe400078ec0ff */
[----:B------:R-:W-:Y:S01]  /*6e8e0*/  ISETP.LT.AND P0, PT, R251, UR4, !P6 ;  /* 0x00000004fb007c0c */ /* 0x000fe2000f701270 */
[----:B------:R-:W-:Y:S01]  /*6e8f0*/  VIADD R13, R0, 0x91 ;  /* 0x00000091000d7836 */ /* 0x000fe20000000000 */
[----:B------:R-:W-:Y:S01]  /*6e900*/  @P2 LOP3.LUT R2, R2, 0x20000000, RZ, 0xfc, !PT ;  /* 0x2000000002022812 */ /* 0x000fe200078efcff */
[----:B------:R-:W-:Y:S01]  /*6e910*/  VIADD R251, R0, 0x92 ;  /* 0x0000009200fb7836 */ /* 0x000fe20000000000 */
[----:B------:R-:W-:Y:S01]  /*6e920*/  ULDC UR7, c[0x0][0x22c] ;  /* 0x00008b0000077ab9 */ /* 0x000fe20000000800 */
[----:B------:R-:W-:Y:S01]  /*6e930*/  ULDC UR4, c[0x0][0x22c] ;  /* 0x00008b0000047ab9 */ /* 0x000fe20000000800 */
[----:B------:R-:W-:-:S04]  /*6e940*/  LOP3.LUT R2, R2, 0xefffffff, RZ, 0xc0, !PT ;  /* 0xefffffff02027812 */ /* 0x000fc800078ec0ff */
[----:B------:R-:W-:-:S04]  /*6e950*/  @P1 LOP3.LUT R2, R2, 0x10000000, RZ, 0xfc, !PT ;  /* 0x1000000002021812 */ /* 0x000fc800078efcff */
[----:B------:R-:W-:-:S04]  /*6e960*/  LOP3.LUT R2, R2, 0xf7ffffff, RZ, 0xc0, !PT ;  /* 0xf7ffffff02027812 */ /* 0x000fc800078ec0ff */
[----:B------:R-:W-:Y:S02]  /*6e970*/  @P0 LOP3.LUT R2, R2, 0x8000000, RZ, 0xfc, !PT ;  /* 0x0800000002020812 */ /* 0x000fe400078efcff */
[----:B------:R-:W-:Y:S02]  /*6e980*/  ISETP.LT.AND P0, PT, R16, UR61, !P6 ;  /* 0x0000003d10007c0c */ /* 0x000fe4000f701270 */
[----:B------:R-:W-:Y:S02]  /*6e990*/  ISETP.LT.AND P2, PT, R251, UR6, !P6 ;  /* 0x00000006fb007c0c */ /* 0x000fe4000f741270 */
[----:B------:R-:W-:Y:S02]  /*6e9a0*/  LOP3.LUT R2, R2, 0xfbffffff, RZ, 0xc0, !PT ;  /* 0xfbffffff02027812 */ /* 0x000fe400078ec0ff */
[----:B------:R-:W-:Y:S01]  /*6e9b0*/  ISETP.LT.AND P1, PT, R13, UR7, !P6 ;  /* 0x000000070d007c0c */ /* 0x000fe2000f721270 */
[C---:B------:R-:W-:Y:S01]  /*6e9c0*/  VIADD R251, R0.reuse, 0x90 ;  /* 0x0000009000fb7836 */ /* 0x040fe20000000000 */
[----:B------:R-:W-:Y:S01]  /*6e9d0*/  ULDC UR61, c[0x0][0x22c] ;  /* 0x00008b00003d7ab9 */ /* 0x000fe20000000800 */
[----:B------:R-:W-:Y:S01]  /*6e9e0*/  VIADD R16, R0, 0x8f ;  /* 0x0000008f00107836 */ /* 0x000fe20000000000 */
[----:B------:R-:W-:-:S03]  /*6e9f0*/  ULDC UR6, c[0x0][0x22c] ;  /* 0x00008b0000067ab9 */ /* 0x000fc60000000800 */
        /* <DEDUP_REMOVED lines=116> */
[----:B------:R-:W-:Y:S01]  /*6f140*/  VIADD R16, R0, 0x77 ;  /* 0x0000007700107836 */ /* 0x000fe20000000000 */
[----:B------:R-:W-:Y:S01]  /*6f150*/  ULDC UR61, c[0x0][0x22c] ;  /* 0x00008b00003d7ab9 */ /* 0x000fe20000000800 */
[----:B------:R-:W-:Y:S01]  /*6f160*/  ISETP.LT.AND P1, PT, R13, UR7, !P6 ;  /* 0x000000070d007c0c */ /* 0x000fe2000f721270 */
[----:B------:R-:W-:-:S05]  /*6f170*/  ULDC UR6, c[0x0][0x22c] ;  /* 0x00008b0000067ab9 */ /* 0x000fca0000000800 */
[----:B------:R-:W-:Y:S01]  /*6f180*/  @P0 LOP3.LUT R2, R2, 0x4, RZ, 0xfc, !PT ;  /* 0x0000000402020812 */ /* 0x000fe200078efcff */
[C---:B------:R-:W-:Y:S01]  /*6f190*/  VIADD R13, R0.reuse, 0x75 ;  /* 0x00000075000d7836 */ /* 0x040fe20000000000 */
[----:B------:R-:W-:Y:S01]  /*6f1a0*/  ISETP.LT.AND P0, PT, R251, UR4, !P6 ;  /* 0x00000004fb007c0c */ /* 0x000fe2000f701270 */
[----:B------:R-:W-:Y:S01]  /*6f1b0*/  VIADD R251, R0, 0x76 ;  /* 0x0000007600fb7836 */ /* 0x000fe20000000000 */
[----:B------:R-:W-:Y:S01]  /*6f1c0*/  LOP3.LUT R2, R2, 0xfffffffd, RZ, 0xc0, !PT ;  /* 0xfffffffd02027812 */ /* 0x000fe200078ec0ff */
[----:B------:R-:W-:Y:S01]  /*6f1d0*/  ULDC UR7, c[0x0][0x22c] ;  /* 0x00008b0000077ab9 */ /* 0x000fe20000000800 */
[----:B------:R-:W-:-:S09]  /*6f1e0*/  ULDC UR4, c[0x0][0x22c] ;  /* 0x00008b0000047ab9 */ /* 0x000fd20000000800 */
[----:B------:R-:W-:Y:S02]  /*6f1f0*/  @P0 LOP3.LUT R3, R3, 0x80000000, RZ, 0xfc, !PT ;  /* 0x8000000003030812 */ /* 0x000fe400078efcff */
[----:B------:R-:W-:Y:S02]  /*6f200*/  ISETP.LT.AND P0, PT, R16, UR61, !P6 ;  /* 0x0000003d10007c0c */ /* 0x000fe4000f701270 */
        /* <DEDUP_REMOVED lines=13> */
[C---:B------:R-:W-:Y:S01]  /*6f2e0*/  VIADD R13, R0.reuse, 0x71 ;  /* 0x00000071000d7836 */ /* 0x040fe20000000000 */
        /* <DEDUP_REMOVED lines=130> */
[C---:B------:R-:W-:Y:S01]  /*6fb10*/  VIADD R251, R0.reuse, 0x58 ;  /* 0x0000005800fb7836 */ /* 0x040fe20000000000 */
        /* <DEDUP_REMOVED lines=358> */
[C---:B------:R-:W-:Y:S02]  /*71180*/  VIADD R251, R0.reuse, 0x10 ;  /* 0x0000001000fb7836 */ /* 0x040fe40000000000 */
[----:B------:R-:W-:-:S02]  /*71190*/  VIADD R9, R0, 0x117 ;  /* 0x0000011700097836 */ /* 0x000fc40000000000 */
[----:B------:R-:W-:Y:S01]  /*711a0*/  VIADD R10, R0, 0x118 ;  /* 0x00000118000a7836 */ /* 0x000fe20000000000 */
[----:B------:R-:W-:Y:S01]  /*711b0*/  STL [R1+0x1da8], R17 ;  /* 0x001da81101007387 */ /* 0x000fe20000100800 */
[----:B------:R-:W-:Y:S01]  /*711c0*/  @P0 LOP3.LUT R6, R6, 0x4000000, RZ, 0xfc, !PT ;  /* 0x0400000006060812 */ /* 0x000fe200078efcff */
[----:B------:R-:W-:Y:S01]  /*711d0*/  VIADD R16, R0, 0xf ;  /* 0x0000000f00107836 */ /* 0x000fe20000000000 */
[----:B------:R-:W-:Y:S01]  /*711e0*/  ULDC UR61, c[0x0][0x22c] ;  /* 0x00008b00003d7ab9 */ /* 0x000fe20000000800 */
[----:B------:R-:W-:Y:S01]  /*711f0*/  ULDC UR6, c[0x0][0x22c] ;  /* 0x00008b0000067ab9 */ /* 0x000fe20000000800 */
[----:B------:R-:W-:Y:S01]  /*71200*/  LOP3.LUT R6, R6, 0xfdffffff, RZ, 0xc0, !PT ;  /* 0xfdffffff06067812 */ /* 0x000fe200078ec0ff */
[----:B------:R-:W-:Y:S01]  /*71210*/  VIADD R13, R0, 0xd ;  /* 0x0000000d000d7836 */ /* 0x000fe20000000000 */
[----:B------:R-:W-:Y:S02]  /*71220*/  ULDC UR7, c[0x0][0x22c] ;  /* 0x00008b0000077ab9 */ /* 0x000fe40000000800 */
[----:B------:R-:W-:-:S02]  /*71230*/  @P2 LOP3.LUT R6, R6, 0x2000000, RZ, 0xfc, !PT ;  /* 0x0200000006062812 */ /* 0x000fc400078efcff */
[----:B------:R-:W-:Y:S02]  /*71240*/  ISETP.LT.AND P0, PT, R251, UR4, !P6 ;  /* 0x00000004fb007c0c */ /* 0x000fe4000f701270 */
[----:B------:R-:W-:Y:S01]  /*71250*/  LOP3.LUT R6, R6, 0xfeffffff, RZ, 0xc0, !PT ;  /* 0xfeffffff06067812 */ /* 0x000fe200078ec0ff */
[----:B------:R-:W-:Y:S01]  /*71260*/  STL [R1+0x1dac], R9 ;  /* 0x001dac0901007387 */ /* 0x000fe20000100800 */
[----:B------:R-:W-:Y:S01]  /*71270*/  VIADD R251, R0, 0xe ;  /* 0x0000000e00fb7836 */ /* 0x000fe20000000000 */
[----:B------:R-:W-:Y:S01]  /*71280*/  ULDC UR4, c[0x0][0x22c] ;  /* 0x00008b0000047ab9 */ /* 0x000fe20000000800 */
[----:B------:R-:W-:Y:S01]  /*71290*/  @P1 LOP3.LUT R6, R6, 0x1000000, RZ, 0xfc, !PT ;  /* 0x0100000006061812 */ /* 0x000fe200078efcff */
[----:B------:R0:W-:Y:S03]  /*712a0*/  STL [R1+0x1db0], R10 ;  /* 0x001db00a01007387 */ /* 0x0001e60000100800 */
[----:B------:R-:W-:-:S04]  /*712b0*/  LOP3.LUT R6, R6, 0xff7fffff, RZ, 0xc0, !PT ;  /* 0xff7fffff06067812 */ /* 0x000fc800078ec0ff */
[----:B------:R-:W-:Y:S02]  /*712c0*/  @P0 LOP3.LUT R6, R6, 0x800000, RZ, 0xfc, !PT ;  /* 0x0080000006060812 */ /* 0x000fe400078efcff */
[----:B------:R-:W-:Y:S01]  /*712d0*/  ISETP.LT.AND P0, PT, R16, UR61, !P6 ;  /* 0x0000003d10007c0c */ /* 0x000fe2000f701270 */
[----:B0-----:R-:W2:Y:S01]  /*712e0*/  LDL.LU R10, [R1+0x1a4] ;  /* 0x0001a400010a7983 */ /* 0x001ea20000300800 */
[----:B------:R-:W-:Y:S02]  /*712f0*/  ISETP.LT.AND P2, PT, R251, UR6, !P6 ;  /* 0x00000006fb007c0c */ /* 0x000fe4000f741270 */
[----:B------:R-:W-:Y:S02]  /*71300*/  LOP3.LUT R6, R6, 0xffbfffff, RZ, 0xc0, !PT ;  /* 0xffbfffff06067812 */ /* 0x000fe400078ec0ff */
[----:B------:R-:W-:Y:S01]  /*71310*/  ISETP.LT.AND P1, PT, R13, UR7, !P6 ;  /* 0x000000070d007c0c */ /* 0x000fe2000f721270 */
[C---:B------:R-:W-:Y:S01]  /*71320*/  VIADD R251, R0.reuse, 0xc ;  /* 0x0000000c00fb7836 */ /* 0x040fe20000000000 */
[----:B------:R-:W-:Y:S01]  /*71330*/  ULDC UR61, c[0x0][0x22c] ;  /* 0x00008b00003d7ab9 */ /* 0x000fe20000000800 */
[----:B------:R-:W-:Y:S01]  /*71340*/  VIADD R16, R0, 0xb ;  /* 0x0000000b00107836 */ /* 0x000fe20000000000 */
[----:B------:R-:W-:Y:S01]  /*71350*/  ULDC UR6, c[0x0][0x22c] ;  /* 0x00008b0000067ab9 */ /* 0x000fe20000000800 */
[----:B------:R-:W3:Y:S02]  /*71360*/  LDL.LU R9, [R1+0x1a0] ;  /* 0x0001a00001097983 */ /* 0x000ee40000300800 */
[----:B------:R-:W-:Y:S01]  /*71370*/  @P0 LOP3.LUT R6, R6, 0x400000, RZ, 0xfc, !PT ;  /* 0x0040000006060812 */ /* 0x000fe200078efcff */
[----:B------:R-:W-:Y:S01]  /*71380*/  VIADD R13, R0, 0x9 ;  /* 0x00000009000d7836 */ /* 0x000fe20000000000 */
[----:B------:R-:W-:Y:S01]  /*71390*/  ULDC UR7, c[0x0][0x22c] ;  /* 0x00008b0000077ab9 */ /* 0x000fe20000000800 */
[----:B------:R-:W4:Y:S01]  /*713a0*/  LDL.LU R17, [R1+0x19c] ;  /* 0x00019c0001117983 */ /* 0x000f220000300800 */
        /* <DEDUP_REMOVED lines=16> */
[----:B------:R-:W-:Y:S01]  /*714b0*/  ULDC UR7, c[0x0][0x22c] ;  /* 0x00008b0000077ab9 */ /* 0x000fe20000000800 */
[----:B------:R-:W-:-:S02]  /*714c0*/  ULDC UR6, c[0x0][0x22c] ;  /* 0x00008b0000067ab9 */ /* 0x000fc40000000800 */
[----:B------:R-:W-:-:S04]  /*714d0*/  @P0 LOP3.LUT R6, R6, 0x40000, RZ, 0xfc, !PT ;  /* 0x0004000006060812 */ /* 0x000fc800078efcff */
        /* <DEDUP_REMOVED lines=9> */
[----:B------:R-:W-:Y:S01]  /*71570*/  ISETP.LT.AND P0, PT, R16, UR61, !P6 ;  /* 0x0000003d10007c0c */ /* 0x000fe2000f701270 */
[----:B------:R-:W-:Y:S01]  /*71580*/  VIADD R251, R0, 0x6 ;  /* 0x0000000600fb7836 */ /* 0x000fe20000000000 */
[----:B------:R-:W-:Y:S01]  /*71590*/  ISETP.LT.AND P1, PT, R13, UR7, !P6 ;  /* 0x000000070d007c0c */ /* 0x000fe2000f721270 */
[----:B------:R-:W-:Y:S01]  /*715a0*/  ULDC UR61, c[0x0][0x22c] ;  /* 0x00008b00003d7ab9 */ /* 0x000fe20000000800 */
[----:B------:R-:W-:Y:S01]  /*715b0*/  LOP3.LUT R6, R6, 0xffffbfff, RZ, 0xc0, !PT ;  /* 0xffffbfff06067812 */ /* 0x000fe200078ec0ff */
[----:B------:R-:W4:Y:S01]  /*715c0*/  LDL.LU R16, [R1+0x194] ;  /* 0x0001940001107983 */ /* 0x000f220000300800 */
[----:B------:R-:W-:Y:S01]  /*715d0*/  ISETP.LT.AND P2, PT, R251, UR6, !P6 ;  /* 0x00000006fb007c0c */ /* 0x000fe2000f741270 */
[C---:B------:R-:W-:Y:S01]  /*715e0*/  VIADD R251, R0.reuse, 0x4 ;  /* 0x0000000400fb7836 */ /* 0x040fe20000000000 */
[----:B------:R-:W-:Y:S01]  /*715f0*/  ULDC UR6, c[0x0][0x22c] ;  /* 0x00008b0000067ab9 */ /* 0x000fe20000000800 */
[----:B------:R-:W-:Y:S01]  /*71600*/  VIADD R13, R0, 0x3 ;  /* 0x00000003000d7836 */ /* 0x000fe20000000000 */
[----:B------:R-:W-:-:S03]  /*71610*/  ULDC UR7, c[0x0][0x22c] ;  /* 0x00008b0000077ab9 */ /* 0x000fc60000000800 */
[----:B------:R-:W-:Y:S02]  /*71620*/  @P0 LOP3.LUT R6, R6, 0x4000, RZ, 0xfc, !PT ;  /* 0x0000400006060812 */ /* 0x000fe400078efcff */
[----:B------:R-:W-:Y:S02]  /*71630*/  ISETP.LT.AND P0, PT, R251, UR4, !P6 ;  /* 0x00000004fb007c0c */ /* 0x000fe4000f701270 */
[----:B------:R-:W-:Y:S01]  /*71640*/  @P1 LOP3.LUT R7, R7, 0x10, RZ, 0xfc, !PT ;  /* 0x0000001007071812 */ /* 0x000fe200078efcff */
[----:B------:R-:W-:Y:S01]  /*71650*/  VIADD R251, R0, 0x2 ;  /* 0x0000000200fb7836 */ /* 0x000fe20000000000 */
[----:B------:R-:W-:Y:S01]  /*71660*/  LOP3.LUT R6, R6, 0xffffdfff, RZ, 0xc0, !PT ;  /* 0xffffdfff06067812 */ /* 0x000fe200078ec0ff */
[----:B------:R-:W-:Y:S01]  /*71670*/  ULDC UR4, c[0x0][0x22c] ;  /* 0x00008b0000047ab9 */ /* 0x000fe20000000800 */
[----:B------:R-:W-:Y:S02]  /*71680*/  LOP3.LUT R7, R7, 0xfffffff7, RZ, 0xc0, !PT ;  /* 0xfffffff707077812 */ /* 0x000fe400078ec0ff */
[----:B------:R-:W-:-:S02]  /*71690*/  @P2 LOP3.LUT R6, R6, 0x2000, RZ, 0xfc, !PT ;  /* 0x0000200006062812 */ /* 0x000fc400078efcff */
[----:B------:R-:W-:Y:S01]  /*716a0*/  ISETP.LT.AND P2, PT, R13, UR61, !P6 ;  /* 0x0000003d0d007c0c */ /* 0x000fe2000f741270 */
[C---:B------:R-:W-:Y:S01]  /*716b0*/  VIADD R244, R0.reuse, 0xbd ;  /* 0x000000bd00f47836 */ /* 0x040fe20000000000 */
[----:B------:R-:W-:Y:S01]  /*716c0*/  ISETP.LT.AND P1, PT, R251, UR6, !P6 ;  /* 0x00000006fb007c0c */ /* 0x000fe2000f721270 */
[----:B------:R-:W4:Y:S01]  /*716d0*/  LDL.LU R13, [R1+0x190] ;  /* 0x00019000010d7983 */ /* 0x000f220000300800 */
[----:B------:R-:W-:Y:S01]  /*716e0*/  @P0 LOP3.LUT R7, R7, 0x8, RZ, 0xfc, !PT ;  /* 0x0000000807070812 */ /* 0x000fe200078efcff */
[C---:B------:R-:W-:Y:S01]  /*716f0*/  VIADD R245, R0.reuse, 0xdd ;  /* 0x000000dd00f57836 */ /* 0x040fe20000000000 */
[----:B------:R-:W-:Y:S01]  /*71700*/  ISETP.LT.AND P0, PT, R11, UR7, !P6 ;  /* 0x000000070b007c0c */ /* 0x000fe2000f701270 */
[----:B------:R-:W4:Y:S01]  /*71710*/  LDL.LU R251, [R1+0x18c] ;  /* 0x00018c0001fb7983 */ /* 0x000f220000300800 */
[C---:B------:R-:W-:Y:S01]  /*71720*/  VIADD R246, R0.reuse, 0xfd ;  /* 0x000000fd00f67836 */ /* 0x040fe20000000000 */
[C---:B------:R-:W-:Y:S01]  /*71730*/  ISETP.LT.AND P4, PT, R0.reuse, UR4, !P6 ;  /* 0x0000000400007c0c */ /* 0x040fe2000f781270 */
[C---:B------:R-:W-:Y:S01]  /*71740*/  VIADD R247, R0.reuse, 0x119 ;  /* 0x0000011900f77836 */ /* 0x040fe20000000000 */
[----:B------:R-:W4:Y:S01]  /*71750*/  LDL.LU R11, [R1+0x198] ;  /* 0x00019800010b7983 */ /* 0x000f220000300800 */
[----:B------:R-:W-:-:S02]  /*71760*/  VIADD R248, R0, 0x11a ;  /* 0x0000011a00f87836 */ /* 0x000fc40000000000 */
[C---:B------:R-:W-:Y:S02]  /*71770*/  VIADD R249, R0.reuse, 0x11b ;  /* 0x0000011b00f97836 */ /* 0x040fe40000000000 */
[C---:B------:R-:W-:Y:S02]  /*71780*/  VIADD R250, R0.reuse, 0x11c ;  /* 0x0000011c00fa7836 */ /* 0x040fe40000000000 */
[C---:B------:R-:W-:Y:S02]  /*71790*/  VIADD R18, R0.reuse, 0x11d ;  /* 0x0000011d00127836 */ /* 0x040fe40000000000 */
[C---:B------:R-:W-:Y:S02]  /*717a0*/  VIADD R19, R0.reuse, 0x11e ;  /* 0x0000011e00137836 */ /* 0x040fe40000000000 */
[C---:B------:R-:W-:Y:S02]  /*717b0*/  VIADD R20, R0.reuse, 0x11f ;  /* 0x0000011f00147836 */ /* 0x040fe40000000000 */
        /* <DEDUP_REMOVED lines=152> */
[----:B------:R-:W-:Y:S01]  /*72140*/  VIADD R173, R0, 0x1b8 ;  /* 0x000001b800ad7836 */ /* 0x000fe20000000000 */
[----:B------:R-:W-:Y:S01]  /*72150*/  LOP3.LUT R7, R7, 0xfffffffb, RZ, 0xc0, !PT ;  /* 0xfffffffb07077812 */ /* 0x000fe200078ec0ff */
[----:B------:R-:W4:Y:S01]  /*72160*/  LDL.LU R0, [R1+0x1a8] ;  /* 0x0001a80001007983 */ /* 0x000f220000300800 */
[----:B------:R-:W-:Y:S01]  /*72170*/  ULDC UR6, c[0x0][0x22c] ;  /* 0x00008b0000067ab9 */ /* 0x000fe20000000800 */
[----:B------:R-:W-:Y:S01]  /*72180*/  ULDC UR61, c[0x0][0x22c] ;  /* 0x00008b00003d7ab9 */ /* 0x000fe20000000800 */
[----:B------:R-:W-:Y:S01]  /*72190*/  @P2 LOP3.LUT R7, R7, 0x4, RZ, 0xfc, !PT ;  /* 0x0000000407072812 */ /* 0x000fe200078efcff */
[----:B------:R-:W-:Y:S01]  /*721a0*/  ULDC UR7, c[0x0][0x22c] ;  /* 0x00008b0000077ab9 */ /* 0x000fe20000000800 */
[----:B--2---:R-:W-:Y:S01]  /*721b0*/  ISETP.LT.AND P2, PT, R10, UR6, !P6 ;  /* 0x000000060a007c0c */ /* 0x004fe2000f741270 */
[----:B------:R-:W-:Y:S01]  /*721c0*/  ULDC UR4, c[0x0][0x22c] ;  /* 0x00008b0000047ab9 */ /* 0x000fe20000000800 */
[----:B------:R-:W2:Y:S01]  /*721d0*/  LDL.LU R10, [R1+0x188] ;  /* 0x00018800010a7983 */ /* 0x000ea20000300800 */
[----:B------:R-:W-:Y:S01]  /*721e0*/  LOP3.LUT R7, R7, 0xfffffffd, RZ, 0xc0, !PT ;  /* 0xfffffffd07077812 */ /* 0x000fe200078ec0ff */
[----:B------:R-:W-:-:S03]  /*721f0*/  ULDC UR6, c[0x0][0x22c] ;  /* 0x00008b0000067ab9 */ /* 0x000fc60000000800 */
[----:B------:R-:W-:-:S04]  /*72200*/  @P1 LOP3.LUT R7, R7, 0x2, RZ, 0xfc, !PT ;  /* 0x0000000207071812 */ /* 0x000fc800078efcff */
[----:B------:R-:W-:-:S04]  /*72210*/  LOP3.LUT R7, R7, 0xfffffffe, RZ, 0xc0, !PT ;  /* 0xfffffffe07077812 */ /* 0x000fc800078ec0ff */
[----:B------:R-:W-:Y:S02]  /*72220*/  @P0 LOP3.LUT R7, R7, 0x1, RZ, 0xfc, !PT ;  /* 0x0000000107070812 */ /* 0x000fe400078efcff */
[----:B---3--:R-:W-:Y:S01]  /*72230*/  ISETP.LT.AND P1, PT, R9, UR7, !P6 ;  /* 0x0000000709007c0c */ /* 0x008fe2000f721270 */
[----:B------:R-:W-:Y:S01]  /*72240*/  ULDC UR7, c[0x0][0x22c] ;  /* 0x00008b0000077ab9 */ /* 0x000fe20000000800 */
[----:B------:R-:W-:Y:S01]  /*72250*/  LOP3.LUT R6, R6, 0xffffefff, RZ, 0xc0, !PT ;  /* 0xffffefff06067812 */ /* 0x000fe200078ec0ff */
[----:B------:R-:W3:Y:S01]  /*72260*/  LDL.LU R9, [R1+0x184] ;  /* 0x0001840001097983 */ /* 0x000ee20000300800 */
[----:B----4-:R-:W-:Y:S01]  /*72270*/  ISETP.LT.AND P0, PT, R0, UR61, !P6 ;  /* 0x0000003d00007c0c */ /* 0x010fe2000f701270 */
[----:B------:R-:W-:-:S12]  /*72280*/  ULDC UR61, c[0x0][0x22c] ;  /* 0x00008b00003d7ab9 */ /* 0x000fd80000000800 */
[----:B------:R-:W-:Y:S02]  /*72290*/  @P0 LOP3.LUT R6, R6, 0x1000, RZ, 0xfc, !PT ;  /* 0x0000100006060812 */ /* 0x000fe400078efcff */
[----:B------:R-:W-:Y:S01]  /*722a0*/  ISETP.LT.AND P0, PT, R17, UR4, !P6 ;  /* 0x0000000411007c0c */ /* 0x000fe2000f701270 */
[----:B------:R-:W-:Y:S01]  /*722b0*/  ULDC UR4, c[0x0][0x22c] ;  /* 0x00008b0000047ab9 */ /* 0x000fe20000000800 */
[----:B------:R-:W4:Y:S01]  /*722c0*/  LDL.LU R17, [R1+0x180] ;  /* 0x0001800001117983 */ /* 0x000f220000300800 */
[----:B------:R-:W-:-:S04]  /*722d0*/  LOP3.LUT R6, R6, 0xfffff7ff, RZ, 0xc0, !PT ;  /* 0xfffff7ff06067812 */ /* 0x000fc800078ec0ff */
[----:B------:R-:W-:-:S04]  /*722e0*/  @P2 LOP3.LUT R6, R6, 0x800, RZ, 0xfc, !PT ;  /* 0x0000080006062812 */ /* 0x000fc800078efcff */
[----:B------:R-:W-:-:S04]  /*722f0*/  LOP3.LUT R6, R6, 0xfffffbff, RZ, 0xc0, !PT ;  /* 0xfffffbff06067812 */ /* 0x000fc800078ec0ff */
[----:B------:R-:W-:-:S04]  /*72300*/  @P1 LOP3.LUT R6, R6, 0x400, RZ, 0xfc, !PT ;  /* 0x0000040006061812 */ /* 0x000fc800078efcff */
[----:B------:R-:W-:-:S04]  /*72310*/  LOP3.LUT R6, R6, 0xfffffdff, RZ, 0xc0, !PT ;  /* 0xfffffdff06067812 */ /* 0x000fc800078ec0ff */
[----:B------:R-:W-:Y:S02]  /*72320*/  @P0 LOP3.LUT R6, R6, 0x200, RZ, 0xfc, !PT ;  /* 0x0000020006060812 */ /* 0x000fe400078efcff */
[----:B------:R-:W-:Y:S01]  /*72330*/  ISETP.LT.AND P0, PT, R11, UR61, !P6 ;  /* 0x0000003d0b007c0c */ /* 0x000fe2000f701270 */
[----:B------:R-:W-:Y:S01]  /*72340*/  ULDC UR61, c[0x0][0x22c] ;  /* 0x00008b00003d7ab9 */ /* 0x000fe20000000800 */
[----:B------:R-:W4:Y:S01]  /*72350*/  LDL.LU R11, [R1+0x178] ;  /* 0x00017800010b7983 */ /* 0x000f220000300800 */
[----:B------:R-:W-:Y:S02]  /*72360*/  LOP3.LUT R6, R6, 0xfffffeff, RZ, 0xc0, !PT ;  /* 0xfffffeff06067812 */ /* 0x000fe400078ec0ff */
[----:B------:R-:W-:Y:S01]  /*72370*/  ISETP.LT.AND P2, PT, R16, UR6, !P6 ;  /* 0x0000000610007c0c */ /* 0x000fe2000f741270 */
[----:B------:R-:W-:Y:S01]  /*72380*/  ULDC UR6, c[0x0][0x22c] ;  /* 0x00008b0000067ab9 */ /* 0x000fe20000000800 */
[----:B------:R-:W-:Y:S01]  /*72390*/  ISETP.LT.AND P1, PT, R13, UR7, !P6 ;  /* 0x000000070d007c0c */ /* 0x000fe2000f721270 */
[----:B------:R-:W4:Y:S01]  /*723a0*/  LDL.LU R16, [R1+0x174] ;  /* 0x0001740001107983 */ /* 0x000f220000300800 */
[----:B------:R-:W-:-:S03]  /*723b0*/  ULDC UR7, c[0x0][0x22c] ;  /* 0x00008b0000077ab9 */ /* 0x000fc60000000800 */
[----:B------:R-:W4:Y:S01]  /*723c0*/  LDL.LU R13, [R1+0x170] ;  /* 0x00017000010d7983 */ /* 0x000f220000300800 */
        /* <DEDUP_REMOVED lines=10> */
[----:B--2---:R-:W-:Y:S01]  /*72470*/  ISETP.LT.AND P0, PT, R10, UR61, !P6 ;  /* 0x0000003d0a007c0c */ /* 0x004fe2000f701270 */
[----:B------:R-:W-:Y:S01]  /*72480*/  ULDC UR61, c[0x0][0x22c] ;  /* 0x00008b00003d7ab9 */ /* 0x000fe20000000800 */
[----:B------:R-:W-:-:S11]  /*72490*/  LOP3.LUT R6, R6, 0xffffffef, RZ, 0xc0, !PT ;  /* 0xffffffef06067812 */ /* 0x000fd600078ec0ff */
[----:B------:R-:W-:Y:S02]  /*724a0*/  @P0 LOP3.LUT R6, R6, 0x10, RZ, 0xfc, !PT ;  /* 0x0000001006060812 */ /* 0x000fe400078efcff */
[----:B------:R-:W-:Y:S01]  /*724b0*/  ISETP.LT.AND P0, PT, R244, UR4, !P6 ;  /* 0x00000004f4007c0c */ /* 0x000fe2000f701270 */
[----:B------:R-:W-:Y:S01]  /*724c0*/  ULDC UR4, c[0x0][0x22c] ;  /* 0x00008b0000047ab9 */ /* 0x000fe20000000800 */
[----:B------:R-:W2:Y:S04]  /*724d0*/  LDL.LU R244, [R1+0x1dbc] ;  /* 0x001dbc0001f47983 */ /* 0x000ea80000300800 */
[----:B------:R-:W2:Y:S04]  /*724e0*/  LDL.LU R0, [R1+0x168] ;  /* 0x0001680001007983 */ /* 0x000ea80000300800 */
[----:B------:R-:W2:Y:S01]  /*724f0*/  LDL.LU R10, [R1+0x164] ;  /* 0x00016400010a7983 */ /* 0x000ea20000300800 */
[----:B---3--:R-:W-:Y:S01]  /*72500*/  ISETP.LT.AND P2, PT, R9, UR6, !P6 ;  /* 0x0000000609007c0c */ /* 0x008fe2000f741270 */
[----:B------:R-:W-:-:S02]  /*72510*/  ULDC UR6, c[0x0][0x22c] ;  /* 0x00008b0000067ab9 */ /* 0x000fc40000000800 */
[----:B------:R-:W3:Y:S01]  /*72520*/  LDL.LU R9, [R1+0x160] ;  /* 0x0001600001097983 */ /* 0x000ee20000300800 */
[----:B------:R-:W-:-:S09]  /*72530*/  LOP3.LUT R6, R6, 0xfffffff7, RZ, 0xc0, !PT ;  /* 0xfffffff706067812 */ /* 0x000fd200078ec0ff */
[----:B------:R-:W-:-:S04]  /*72540*/  @P2 LOP3.LUT R6, R6, 0x8, RZ, 0xfc, !PT ;  /* 0x0000000806062812 */ /* 0x000fc800078efcff */
[----:B------:R-:W-:Y:S02]  /*72550*/  LOP3.LUT R6, R6, 0xfffffffb, RZ, 0xc0, !PT ;  /* 0xfffffffb06067812 */ /* 0x000fe400078ec0ff */
[----:B----4-:R-:W-:Y:S01]  /*72560*/  ISETP.LT.AND P1, PT, R17, UR7, !P6 ;  /* 0x0000000711007c0c */ /* 0x010fe2000f721270 */
[----:B------:R-:W-:Y:S01]  /*72570*/  ULDC UR7, c[0x0][0x22c] ;  /* 0x00008b0000077ab9 */ /* 0x000fe20000000800 */
[----:B------:R-:W4:Y:S11]  /*72580*/  LDL.LU R17, [R1+0x15c] ;  /* 0x00015c0001117983 */ /* 0x000f360000300800 */
        /* <DEDUP_REMOVED lines=9> */
[----:B------:R-:W4:Y:S01]  /*72620*/  LDL.LU R16, [R1+0x154] ;  /* 0x0001540001107983 */ /* 0x000f220000300800 */
[----:B------:R-:W-:Y:S01]  /*72630*/  ISETP.LT.AND P1, PT, R13, UR7, !P6 ;  /* 0x000000070d007c0c */ /* 0x000fe2000f721270 */
[----:B------:R-:W-:-:S02]  /*72640*/  ULDC UR7, c[0x0][0x22c] ;  /* 0x00008b0000077ab9 */ /* 0x000fc40000000800 */
[----:B------:R-:W4:Y:S02]  /*72650*/  LDL.LU R13, [R1+0x150] ;  /* 0x00015000010d7983 */ /* 0x000f240000300800 */
[----:B------:R-:W-:Y:S02]  /*72660*/  @P0 LOP3.LUT R6, R6, 0x1, RZ, 0xfc, !PT ;  /* 0x0000000106060812 */ /* 0x000fe400078efcff */
[----:B------:R-:W-:Y:S01]  /*72670*/  ISETP.LT.AND P0, PT, R251, UR4, !P6 ;  /* 0x00000004fb007c0c */ /* 0x000fe2000f701270 */
[----:B------:R-:W-:Y:S01]  /*72680*/  ULDC UR4, c[0x0][0x22c] ;  /* 0x00008b0000047ab9 */ /* 0x000fe20000000800 */
[----:B------:R-:W4:Y:S01]  /*72690*/  LDL.LU R251, [R1+0x14c] ;  /* 0x00014c0001fb7983 */ /* 0x000f220000300800 */
[----:B--2---:R-:W-:-:S04]  /*726a0*/  LOP3.LUT R244, R244, 0x7fffffff, RZ, 0xc0, !PT ;  /* 0x7ffffffff4f47812 */ /* 0x004fc800078ec0ff */
[----:B------:R-:W-:-:S04]  /*726b0*/  @P2 LOP3.LUT R244, R244, 0x80000000, RZ, 0xfc, !PT ;  /* 0x80000000f4f42812 */ /* 0x000fc800078efcff */
[----:B------:R-:W-:-:S04]  /*726c0*/  LOP3.LUT R244, R244, 0xbfffffff, RZ, 0xc0, !PT ;  /* 0xbffffffff4f47812 */ /* 0x000fc800078ec0ff */
[----:B------:R-:W-:-:S04]  /*726d0*/  @P1 LOP3.LUT R244, R244, 0x40000000, RZ, 0xfc, !PT ;  /* 0x40000000f4f41812 */ /* 0x000fc800078efcff */
[----:B------:R-:W-:Y:S02]  /*726e0*/  LOP3.LUT R244, R244, 0xdfffffff, RZ, 0xc0, !PT ;  /* 0xdffffffff4f47812 */ /* 0x000fe400078ec0ff */
[----:B------:R-:W-:Y:S01]  /*726f0*/  ISETP.LT.AND P2, PT, R10, UR6, !P6 ;  /* 0x000000060a007c0c */ /* 0x000fe2000f741270 */
[----:B------:R-:W-:Y:S01]  /*72700*/  ULDC UR6, c[0x0][0x22c] ;  /* 0x00008b0000067ab9 */ /* 0x000fe20000000800 */
[----:B------:R-:W-:Y:S02]  /*72710*/  @P0 LOP3.LUT R244, R244, 0x20000000, RZ, 0xfc, !PT ;  /* 0x20000000f4f40812 */ /* 0x000fe400078efcff */
[----:B------:R-:W-:Y:S01]  /*72720*/  ISETP.LT.AND P0, PT, R0, UR61, !P6 ;  /* 0x0000003d00007c0c */ /* 0x000fe2000f701270 */
[----:B------:R-:W-:Y:S01]  /*72730*/  ULDC UR61, c[0x0][0x22c] ;  /* 0x00008b00003d7ab9 */ /* 0x000fe20000000800 */
[----:B------:R-:W2:Y:S04]  /*72740*/  LDL.LU R0, [R1+0x148] ;  /* 0x0001480001007983 */ /* 0x000ea80000300800 */
[----:B------:R-:W2:Y:S01]  /*72750*/  LDL.LU R10, [R1+0x144] ;  /* 0x00014400010a7983 */ /* 0x000ea20000300800 */
[----:B---3--:R-:W-:Y:S01]  /*72760*/  ISETP.LT.AND P1, PT, R9, UR7, !P6 ;  /* 0x0000000709007c0c */ /* 0x008fe2000f721270 */
[----:B------:R-:W-:Y:S01]  /*72770*/  ULDC UR7, c[0x0][0x22c] ;  /* 0x00008b0000077ab9 */ /* 0x000fe20000000800 */
[----:B------:R-:W-:Y:S01]  /*72780*/  LOP3.LUT R244, R244, 0xefffffff, RZ, 0xc0, !PT ;  /* 0xeffffffff4f47812 */ /* 0x000fe200078ec0ff */
[----:B------:R-:W3:Y:S03]  /*72790*/  LDL.LU R9, [R1+0x140] ;  /* 0x0001400001097983 */ /* 0x000ee60000300800 */
[----:B------:R-:W-:-:S04]  /*727a0*/  @P0 LOP3.LUT R244, R244, 0x10000000, RZ, 0xfc, !PT ;  /* 0x10000000f4f40812 */ /* 0x000fc800078efcff */
[----:B------:R-:W-:-:S04]  /*727b0*/  LOP3.LUT R244, R244, 0xf7ffffff, RZ, 0xc0, !PT ;  /* 0xf7fffffff4f47812 */ /* 0x000fc800078ec0ff */
[----:B------:R-:W-:-:S04]  /*727c0*/  @P2 LOP3.LUT R244, R244, 0x8000000, RZ, 0xfc, !PT ;  /* 0x08000000f4f42812 */ /* 0x000fc800078efcff */
[----:B------:R-:W-:-:S04]  /*727d0*/  LOP3.LUT R244, R244, 0xfbffffff, RZ, 0xc0, !PT ;  /* 0xfbfffffff4f47812 */ /* 0x000fc800078ec0ff */
[----:B------:R-:W-:-:S04]  /*727e0*/  @P1 LOP3.LUT R244, R244, 0x4000000, RZ, 0xfc, !PT ;  /* 0x04000000f4f41812 */ /* 0x000fc800078efcff */
[----:B------:R-:W-:Y:S02]  /*727f0*/  LOP3.LUT R244, R244, 0xfdffffff, RZ, 0xc0, !PT ;  /* 0xfdfffffff4f47812 */ /* 0x000fe400078ec0ff */
[----:B----4-:R-:W-:Y:S01]  /*72800*/  ISETP.LT.AND P0, PT, R17, UR4, !P6 ;  /* 0x0000000411007c0c */ /* 0x010fe2000f701270 */
[----:B------:R-:W-:Y:S01]  /*72810*/  ULDC UR4, c[0x0][0x22c] ;  /* 0x00008b0000047ab9 */ /* 0x000fe20000000800 */
[----:B------:R-:W4:Y:S11]  /*72820*/  LDL.LU R17, [R1+0x13c] ;  /* 0x00013c0001117983 */ /* 0x000f360000300800 */
[----:B------:R-:W-:-:S02]  /*72830*/  @P0 LOP3.LUT R244, R244, 0x2000000, RZ, 0xfc, !PT ;  /* 0x02000000f4f40812 */ /* 0x000fc400078efcff */
        /* <DEDUP_REMOVED lines=8> */
[----:B------:R-:W-:Y:S02]  /*728c0*/  ULDC UR7, c[0x0][0x22c] ;  /* 0x00008b0000077ab9 */ /* 0x000fe40000000800 */
[----:B------:R-:W4:Y:S02]  /*728d0*/  LDL.LU R13, [R1+0x130] ;  /* 0x00013000010d7983 */ /* 0x000f240000300800 */
[----:B------:R-:W-:-:S02]  /*728e0*/  @P0 LOP3.LUT R244, R244, 0x1000000, RZ, 0xfc, !PT ;  /* 0x01000000f4f40812 */ /* 0x000fc400078efcff */
        /* <DEDUP_REMOVED lines=11> */
[----:B------:R-:W2:Y:S01]  /*729a0*/  LDL.LU R0, [R1+0x128] ;  /* 0x0001280001007983 */ /* 0x000ea20000300800 */
[----:B------:R-:W-:Y:S01]  /*729b0*/  ISETP.LT.AND P2, PT, R10, UR6, !P6 ;  /* 0x000000060a007c0c */ /* 0x000fe2000f741270 */
[----:B------:R-:W-:Y:S02]  /*729c0*/  ULDC UR6, c[0x0][0x22c] ;  /* 0x00008b0000067ab9 */ /* 0x000fe40000000800 */
[----:B------:R-:W2:Y:S01]  /*729d0*/  LDL.LU R10, [R1+0x124] ;  /* 0x00012400010a7983 */ /* 0x000ea20000300800 */
[----:B------:R-:W-:Y:S02]  /*729e0*/  LOP3.LUT R244, R244, 0xffefffff, RZ, 0xc0, !PT ;  /* 0xffeffffff4f47812 */ /* 0x000fe400078ec0ff */
[----:B---3--:R-:W-:Y:S01]  /*729f0*/  ISETP.LT.AND P1, PT, R9, UR7, !P6 ;  /* 0x0000000709007c0c */ /* 0x008fe2000f721270 */
[----:B------:R-:W-:Y:S01]  /*72a00*/  ULDC UR7, c[0x0][0x22c] ;  /* 0x00008b0000077ab9 */ /* 0x000fe20000000800 */
[----:B------:R-:W3:Y:S02]  /*72a10*/  LDL.LU R9, [R1+0x120] ;  /* 0x0001200001097983 */ /* 0x000ee40000300800 */
        /* <DEDUP_REMOVED lines=25> */
[----:B------:R-:W-:Y:S02]  /*72bb0*/  @P2 LOP3.LUT R244, R244, 0x8000, RZ, 0xfc, !PT ;  /* 0x00008000f4f42812 */ /* 0x000fe400078efcff */
[----:B--2---:R-:W-:Y:S01]  /*72bc0*/  ISETP.LT.AND P2, PT, R10, UR6, !P6 ;  /* 0x000000060a007c0c */ /* 0x004fe2000f741270 */
[----:B------:R-:W-:Y:S01]  /*72bd0*/  ULDC UR6, c[0x0][0x22c] ;  /* 0x00008b0000067ab9 */ /* 0x000fe20000000800 */
[----:B------:R-:W2:Y:S01]  /*72be0*/  LDL.LU R10, [R1+0x108] ;  /* 0x00010800010a7983 */ /* 0x000ea20000300800 */
[----:B------:R-:W-:-:S04]  /*72bf0*/  LOP3.LUT R244, R244, 0xffffbfff, RZ, 0xc0, !PT ;  /* 0xffffbffff4f47812 */ /* 0x000fc800078ec0ff */
[----:B------:R-:W-:-:S04]  /*72c00*/  @P1 LOP3.LUT R244, R244, 0x4000, RZ, 0xfc, !PT ;  /* 0x00004000f4f41812 */ /* 0x000fc800078efcff */
[----:B------:R-:W-:-:S04]  /*72c10*/  LOP3.LUT R244, R244, 0xffffdfff, RZ, 0xc0, !PT ;  /* 0xffffdffff4f47812 */ /* 0x000fc800078ec0ff */
[----:B------:R-:W-:Y:S02]  /*72c20*/  @P0 LOP3.LUT R244, R244, 0x2000, RZ, 0xfc, !PT ;  /* 0x00002000f4f40812 */ /* 0x000fe400078efcff */
[----:B------:R-:W-:Y:S01]  /*72c30*/  ISETP.LT.AND P0, PT, R0, UR61, !P6 ;  /* 0x0000003d00007c0c */ /* 0x000fe2000f701270 */
[----:B------:R-:W-:Y:S01]  /*72c40*/  ULDC UR61, c[0x0][0x22c] ;  /* 0x00008b00003d7ab9 */ /* 0x000fe20000000800 */
[----:B---3--:R-:W-:Y:S01]  /*72c50*/  ISETP.LT.AND P1, PT, R9, UR7, !P6 ;  /* 0x0000000709007c0c */ /* 0x008fe2000f721270 */
[----:B------:R-:W-:Y:S01]  /*72c60*/  ULDC UR7, c[0x0][0x22c] ;  /* 0x00008b0000077ab9 */ /* 0x000fe20000000800 */
[----:B------:R-:W-:Y:S01]  /*72c70*/  LOP3.LUT R244, R244, 0xffffefff, RZ, 0xc0, !PT ;  /* 0xffffeffff4f47812 */ /* 0x000fe200078ec0ff */
[----:B------:R-:W3:Y:S08]  /*72c80*/  LDL.LU R9, [R1+0x104] ;  /* 0x0001040001097983 */ /* 0x000ef00000300800 */
        /* <DEDUP_REMOVED lines=29> */
[----:B------:R-:W-:-:S04]  /*72e60*/  @P0 LOP3.LUT R244, R244, 0x20, RZ, 0xfc, !PT ;  /* 0x00000020f4f40812 */ /* 0x000fc800078efcff */
[----:B------:R-:W-:Y:S02]  /*72e70*/  LOP3.LUT R244, R244, 0xffffffef, RZ, 0xc0, !PT ;  /* 0xffffffeff4f47812 */ /* 0x000fe400078ec0ff */
[----:B--2---:R-:W-:Y:S01]  /*72e80*/  ISETP.LT.AND P0, PT, R10, UR61, !P6 ;  /* 0x0000003d0a007c0c */ /* 0x004fe2000f701270 */
[----:B------:R-:W-:-:S12]  /*72e90*/  ULDC UR61, c[0x0][0x22c] ;  /* 0x00008b00003d7ab9 */ /* 0x000fd80000000800 */
        /* <DEDUP_REMOVED lines=80> */
[----:B------:R-:W-:Y:S01]  /*733a0*/  ULDC UR61, c[0x0][0x22c] ;  /* 0x00008b00003d7ab9 */ /* 0x000fe20000000800 */
[----:B------:R-:W2:Y:S01]  /*733b0*/  LDL.LU R0, [R1+0xa8] ;  /* 0x0000a80001007983 */ /* 0x000ea20000300800 */
[----:B------:R-:W-:Y:S01]  /*733c0*/  ISETP.LT.AND P2, PT, R10, UR6, !P6 ;  /* 0x000000060a007c0c */ /* 0x000fe2000f741270 */
[----:B------:R-:W-:Y:S02]  /*733d0*/  ULDC UR6, c[0x0][0x22c] ;  /* 0x00008b0000067ab9 */ /* 0x000fe40000000800 */
[----:B------:R-:W2:Y:S01]  /*733e0*/  LDL.LU R10, [R1+0xa4] ;  /* 0x0000a400010a7983 */ /* 0x000ea20000300800 */
[----:B---3--:R-:W-:Y:S01]  /*733f0*/  ISETP.LT.AND P1, PT, R9, UR7, !P6 ;  /* 0x0000000709007c0c */ /* 0x008fe2000f721270 */
[----:B------:R-:W-:-:S02]  /*73400*/  ULDC UR7, c[0x0][0x22c] ;  /* 0x00008b0000077ab9 */ /* 0x000fc40000000800 */
        /* <DEDUP_REMOVED lines=36> */
[----:B------:R-:W-:Y:S01]  /*73650*/  ULDC UR61, c[0x0][0x22c] ;  /* 0x00008b00003d7ab9 */ /* 0x000fe20000000800 */
[----:B---3--:R-:W-:Y:S01]  /*73660*/  ISETP.LT.AND P1, PT, R9, UR7, !P6 ;  /* 0x0000000709007c0c */ /* 0x008fe2000f721270 */
[----:B------:R-:W-:Y:S01]  /*73670*/  ULDC UR7, c[0x0][0x22c] ;  /* 0x00008b0000077ab9 */ /* 0x000fe20000000800 */
[----:B------:R-:W3:Y:S09]  /*73680*/  LDL.LU R9, [R1+0x84] ;  /* 0x0000840001097983 */ /* 0x000ef20000300800 */
        /* <DEDUP_REMOVED lines=8> */
[----:B------:R-:W4:Y:S04]  /*73710*/  LDL.LU R17, [R1+0x80] ;  /* 0x0000800001117983 */ /* 0x000f280000300800 */
[----:B------:R-:W4:Y:S07]  /*73720*/  LDL.LU R0, [R1+0x78] ;  /* 0x0000780001007983 */ /* 0x000f2e0000300800 */
[----:B------:R-:W-:-:S02]  /*73730*/  @P0 LOP3.LUT R245, R245, 0x200, RZ, 0xfc, !PT ;  /* 0x00000200f5f50812 */ /* 0x000fc400078efcff */
[----:B------:R-:W-:Y:S01]  /*73740*/  ISETP.LT.AND P0, PT, R11, UR61, !P6 ;  /* 0x0000003d0b007c0c */ /* 0x000fe2000f701270 */
[----:B------:R-:W-:Y:S01]  /*73750*/  ULDC UR61, c[0x0][0x22c] ;  /* 0x00008b00003d7ab9 */ /* 0x000fe20000000800 */
[----:B------:R-:W-:Y:S02]  /*73760*/  LOP3.LUT R245, R245, 0xfffffeff, RZ, 0xc0, !PT ;  /* 0xfffffefff5f57812 */ /* 0x000fe400078ec0ff */
[----:B------:R-:W-:Y:S01]  /*73770*/  ISETP.LT.AND P2, PT, R16, UR6, !P6 ;  /* 0x0000000610007c0c */ /* 0x000fe2000f741270 */
[----:B------:R-:W-:Y:S01]  /*73780*/  ULDC UR6, c[0x0][0x22c] ;  /* 0x00008b0000067ab9 */ /* 0x000fe20000000800 */
[----:B------:R-:W4:Y:S01]  /*73790*/  LDL.LU R16, [R1+0x74] ;  /* 0x0000740001107983 */ /* 0x000f220000300800 */
[----:B------:R-:W-:Y:S01]  /*737a0*/  ISETP.LT.AND P1, PT, R13, UR7, !P6 ;  /* 0x000000070d007c0c */ /* 0x000fe2000f721270 */
[----:B------:R-:W-:Y:S02]  /*737b0*/  ULDC UR7, c[0x0][0x22c] ;  /* 0x00008b0000077ab9 */ /* 0x000fe40000000800 */
[----:B------:R-:W4:Y:S03]  /*737c0*/  LDL.LU R13, [R1+0x70] ;  /* 0x00007000010d7983 */ /* 0x000f260000300800 */
        /* <DEDUP_REMOVED lines=17> */
[----:B------:R-:W2:Y:S01]  /*738e0*/  LDL.LU R11, [R1+0x68] ;  /* 0x00006800010b7983 */ /* 0x000ea20000300800 */
[----:B---3--:R-:W-:Y:S01]  /*738f0*/  ISETP.LT.AND P2, PT, R9, UR6, !P6 ;  /* 0x0000000609007c0c */ /* 0x008fe2000f741270 */
[----:B------:R-:W-:-:S02]  /*73900*/  ULDC UR6, c[0x0][0x22c] ;  /* 0x00008b0000067ab9 */ /* 0x000fc40000000800 */
[----:B------:R-:W3:Y:S01]  /*73910*/  LDL.LU R10, [R1+0x64] ;  /* 0x00006400010a7983 */ /* 0x000ee20000300800 */
[----:B------:R-:W-:-:S03]  /*73920*/  LOP3.LUT R245, R245, 0xfffffff7, RZ, 0xc0, !PT ;  /* 0xfffffff7f5f57812 */ /* 0x000fc600078ec0ff */
[----:B------:R-:W3:Y:S06]  /*73930*/  LDL.LU R9, [R1+0x60] ;  /* 0x0000600001097983 */ /* 0x000eec0000300800 */
        /* <DEDUP_REMOVED lines=16> */
[----:B------:R-:W-:-:S04]  /*73a40*/  ULDC UR7, c[0x0][0x22c] ;  /* 0x00008b0000077ab9 */ /* 0x000fc80000000800 */
[----:B------:R-:W-:Y:S01]  /*73a50*/  @P0 LOP3.LUT R245, R245, 0x1, RZ, 0xfc, !PT ;  /* 0x00000001f5f50812 */ /* 0x000fe200078efcff */
[----:B------:R-:W4:Y:S01]  /*73a60*/  LDL.LU R13, [R1+0x50] ;  /* 0x00005000010d7983 */ /* 0x000f220000300800 */
[----:B------:R-:W-:Y:S01]  /*73a70*/  ISETP.LT.AND P0, PT, R251, UR4, !P6 ;  /* 0x00000004fb007c0c */ /* 0x000fe2000f701270 */
[----:B------:R-:W-:Y:S02]  /*73a80*/  ULDC UR4, c[0x0][0x22c] ;  /* 0x00008b0000047ab9 */ /* 0x000fe40000000800 */
[----:B------:R-:W4:Y:S01]  /*73a90*/  LDL.LU R251, [R1+0x4c] ;  /* 0x00004c0001fb7983 */ /* 0x000f220000300800 */
[----:B--2---:R-:W-:-:S04]  /*73aa0*/  LOP3.LUT R246, R246, 0x7fffffff, RZ, 0xc0, !PT ;  /* 0x7ffffffff6f67812 */ /* 0x004fc800078ec0ff */
[----:B------:R-:W-:-:S04]  /*73ab0*/  @P2 LOP3.LUT R246, R246, 0x80000000, RZ, 0xfc, !PT ;  /* 0x80000000f6f62812 */ /* 0x000fc800078efcff */
        /* <DEDUP_REMOVED lines=9> */
[----:B------:R-:W2:Y:S01]  /*73b50*/  LDL.LU R10, [R1+0x48] ;  /* 0x00004800010a7983 */ /* 0x000ea20000300800 */
[----:B------:R-:W-:Y:S01]  /*73b60*/  ISETP.LT.AND P1, PT, R9, UR7, !P6 ;  /* 0x0000000709007c0c */ /* 0x000fe2000f721270 */
[----:B------:R-:W-:Y:S02]  /*73b70*/  ULDC UR7, c[0x0][0x22c] ;  /* 0x00008b0000077ab9 */ /* 0x000fe40000000800 */
[----:B------:R-:W3:Y:S04]  /*73b80*/  LDL.LU R11, [R1+0x44] ;  /* 0x00004400010b7983 */ /* 0x000ee80000300800 */
[----:B------:R-:W-:Y:S01]  /*73b90*/  @P0 LOP3.LUT R246, R246, 0x10000000, RZ, 0xfc, !PT ;  /* 0x10000000f6f60812 */ /* 0x000fe200078efcff */
[----:B------:R-:W3:Y:S03]  /*73ba0*/  LDL.LU R9, [R1+0x40] ;  /* 0x0000400001097983 */ /* 0x000ee60000300800 */
        /* <DEDUP_REMOVED lines=16> */
[----:B------:R-:W-:-:S05]  /*73cb0*/  ULDC UR7, c[0x0][0x22c] ;  /* 0x00008b0000077ab9 */ /* 0x000fca0000000800 */
[----:B------:R-:W-:Y:S01]  /*73cc0*/  @P0 LOP3.LUT R246, R246, 0x1000000, RZ, 0xfc, !PT ;  /* 0x01000000f6f60812 */ /* 0x000fe200078efcff */
[----:B------:R-:W4:Y:S01]  /*73cd0*/  LDL.LU R13, [R1+0x34] ;  /* 0x00003400010d7983 */ /* 0x000f220000300800 */
[----:B------:R-:W-:Y:S01]  /*73ce0*/  ISETP.LT.AND P0, PT, R251, UR4, !P6 ;  /* 0x00000004fb007c0c */ /* 0x000fe2000f701270 */
[----:B------:R-:W-:Y:S02]  /*73cf0*/  ULDC UR4, c[0x0][0x22c] ;  /* 0x00008b0000047ab9 */ /* 0x000fe40000000800 */
[----:B------:R-:W4:Y:S01]  /*73d00*/  LDL.LU R251, [R1+0x30] ;  /* 0x0000300001fb7983 */ /* 0x000f220000300800 */
[----:B------:R-:W-:-:S03]  /*73d10*/  LOP3.LUT R246, R246, 0xff7fffff, RZ, 0xc0, !PT ;  /* 0xff7ffffff6f67812 */ /* 0x000fc600078ec0ff */
[----:B------:R-:W4:Y:S01]  /*73d20*/  LDL.LU R0, [R1+0x2c] ;  /* 0x00002c0001007983 */ /* 0x000f220000300800 */
        /* <DEDUP_REMOVED lines=9> */
[----:B---3--:R-:W-:Y:S01]  /*73dc0*/  ISETP.LT.AND P2, PT, R11, UR6, !P6 ;  /* 0x000000060b007c0c */ /* 0x008fe2000f741270 */
[----:B------:R-:W-:Y:S02]  /*73dd0*/  ULDC UR6, c[0x0][0x22c] ;  /* 0x00008b0000067ab9 */ /* 0x000fe40000000800 */
[----:B------:R-:W3:Y:S01]  /*73de0*/  LDL.LU R11, [R1+0x28] ;  /* 0x00002800010b7983 */ /* 0x000ee20000300800 */
[----:B------:R-:W-:Y:S01]  /*73df0*/  ISETP.LT.AND P1, PT, R9, UR7, !P6 ;  /* 0x0000000709007c0c */ /* 0x000fe2000f721270 */
[----:B------:R-:W-:-:S02]  /*73e00*/  ULDC UR7, c[0x0][0x22c] ;  /* 0x00008b0000077ab9 */ /* 0x000fc40000000800 */
[----:B------:R-:W2:Y:S03]  /*73e10*/  LDL.LU R9, [R1+0x1dac] ;  /* 0x001dac0001097983 */ /* 0x000ea60000300800 */
        /* <DEDUP_REMOVED lines=12> */
[----:B------:R-:W2:Y:S01]  /*73ee0*/  LDL.LU R16, [R1+0x1da4] ;  /* 0x001da40001107983 */ /* 0x000ea20000300800 */
[----:B------:R-:W-:Y:S01]  /*73ef0*/  ISETP.LT.AND P2, PT, R13, UR6, !P6 ;  /* 0x000000060d007c0c */ /* 0x000fe2000f741270 */
[----:B------:R-:W-:Y:S02]  /*73f00*/  ULDC UR6, c[0x0][0x22c] ;  /* 0x00008b0000067ab9 */ /* 0x000fe40000000800 */
[----:B------:R-:W4:Y:S01]  /*73f10*/  LDL.LU R13, [R1+0x1da0] ;  /* 0x001da000010d7983 */ /* 0x000f220000300800 */
[----:B------:R-:W-:Y:S01]  /*73f20*/  ISETP.LT.AND P1, PT, R251, UR7, !P6 ;  /* 0x00000007fb007c0c */ /* 0x000fe2000f721270 */
[----:B------:R-:W-:Y:S02]  /*73f30*/  ULDC UR7, c[0x0][0x22c] ;  /* 0x00008b0000077ab9 */ /* 0x000fe40000000800 */
[----:B------:R-:W2:Y:S01]  /*73f40*/  LDL.LU R251, [R1+0x1d9c] ;  /* 0x001d9c0001fb7983 */ /* 0x000ea20000300800 */
[----:B------:R-:W-:-:S04]  /*73f50*/  LOP3.LUT R246, R246, 0xfffeffff, RZ, 0xc0, !PT ;  /* 0xfffefffff6f67812 */ /* 0x000fc800078ec0ff */
[----:B------:R-:W-:-:S04]  /*73f60*/  @P0 LOP3.LUT R246, R246, 0x10000, RZ, 0xfc, !PT ;  /* 0x00010000f6f60812 */ /* 0x000fc800078efcff */
[----:B------:R-:W-:-:S04]  /*73f70*/  LOP3.LUT R246, R246, 0xffff7fff, RZ, 0xc0, !PT ;  /* 0xffff7ffff6f67812 */ /* 0x000fc800078ec0ff */
[----:B------:R-:W-:Y:S02]  /*73f80*/  @P2 LOP3.LUT R246, R246, 0x8000, RZ, 0xfc, !PT ;  /* 0x00008000f6f62812 */ /* 0x000fe400078efcff */
[----:B------:R-:W-:Y:S01]  /*73f90*/  ISETP.LT.AND P0, PT, R0, UR4, !P6 ;  /* 0x0000000400007c0c */ /* 0x000fe2000f701270 */
[----:B------:R-:W-:Y:S01]  /*73fa0*/  ULDC UR4, c[0x0][0x22c] ;  /* 0x00008b0000047ab9 */ /* 0x000fe20000000800 */
[----:B------:R-:W-:-:S04]  /*73fb0*/  LOP3.LUT R246, R246, 0xffffbfff, RZ, 0xc0, !PT ;  /* 0xffffbffff6f67812 */ /* 0x000fc800078ec0ff */
[----:B------:R-:W-:-:S04]  /*73fc0*/  @P1 LOP3.LUT R246, R246, 0x4000, RZ, 0xfc, !PT ;  /* 0x00004000f6f61812 */ /* 0x000fc800078efcff */
[----:B------:R-:W-:-:S04]  /*73fd0*/  LOP3.LUT R246, R246, 0xffffdfff, RZ, 0xc0, !PT ;  /* 0xffffdffff6f67812 */ /* 0x000fc800078ec0ff */
[----:B------:R-:W-:-:S04]  /*73fe0*/  @P0 LOP3.LUT R246, R246, 0x2000, RZ, 0xfc, !PT ;  /* 0x00002000f6f60812 */ /* 0x000fc800078efcff */
[----:B------:R-:W-:Y:S02]  /*73ff0*/  LOP3.LUT R246, R246, 0xffffefff, RZ, 0xc0, !PT ;  /* 0xffffeffff6f67812 */ /* 0x000fe400078ec0ff */
[----:B---3--:R-:W-:Y:S01]  /*74000*/  ISETP.LT.AND P0, PT, R11, UR61, !P6 ;  /* 0x0000003d0b007c0c */ /* 0x008fe2000f701270 */
[----:B------:R-:W-:-:S12]  /*74010*/  ULDC UR61, c[0x0][0x22c] ;  /* 0x00008b00003d7ab9 */ /* 0x000fd80000000800 */
[----:B------:R-:W-:-:S04]  /*74020*/  @P0 LOP3.LUT R246, R246, 0x1000, RZ, 0xfc, !PT ;  /* 0x00001000f6f60812 */ /* 0x000fc800078efcff */
[----:B------:R-:W-:Y:S02]  /*74030*/  LOP3.LUT R246, R246, 0xfffff7ff, RZ, 0xc0, !PT ;  /* 0xfffff7fff6f67812 */ /* 0x000fe400078ec0ff */
[----:B--2---:R-:W-:Y:S01]  /*74040*/  ISETP.LT.AND P2, PT, R251, UR6, !P6 ;  /* 0x00000006fb007c0c */ /* 0x004fe2000f741270 */
[----:B------:R-:W-:Y:S01]  /*74050*/  ULDC UR6, c[0x0][0x22c] ;  /* 0x00008b0000067ab9 */ /* 0x000fe20000000800 */
[----:B----4-:R-:W-:Y:S01]  /*74060*/  ISETP.LT.AND P1, PT, R13, UR7, !P6 ;  /* 0x000000070d007c0c */ /* 0x010fe2000f721270 */
[----:B------:R-:W2:Y:S01]  /*74070*/  LDL.LU R251, [R1+0x1d98] ;  /* 0x001d980001fb7983 */ /* 0x000ea20000300800 */
[----:B------:R-:W-:Y:S01]  /*74080*/  ISETP.LT.AND P0, PT, R16, UR4, !P6 ;  /* 0x0000000410007c0c */ /* 0x000fe2000f701270 */
[----:B------:R-:W-:Y:S01]  /*74090*/  ULDC UR7, c[0x0][0x22c] ;  /* 0x00008b0000077ab9 */ /* 0x000fe20000000800 */
[----:B------:R-:W-:Y:S01]  /*740a0*/  ULDC UR4, c[0x0][0x22c] ;  /* 0x00008b0000047ab9 */ /* 0x000fe20000000800 */
[----:B------:R-:W3:Y:S04]  /*740b0*/  LDL.LU R13, [R1+0x1d94] ;  /* 0x001d9400010d7983 */ /* 0x000ee80000300800 */
[----:B------:R-:W4:Y:S02]  /*740c0*/  LDL.LU R16, [R1+0x1d90] ;  /* 0x001d900001107983 */ /* 0x000f240000300800 */
[----:B------:R-:W-:-:S04]  /*740d0*/  @P2 LOP3.LUT R246, R246, 0x800, RZ, 0xfc, !PT ;  /* 0x00000800f6f62812 */ /* 0x000fc800078efcff */
[----:B------:R-:W-:-:S04]  /*740e0*/  LOP3.LUT R246, R246, 0xfffffbff, RZ, 0xc0, !PT ;  /* 0xfffffbfff6f67812 */ /* 0x000fc800078ec0ff */
[----:B------:R-:W-:-:S04]  /*740f0*/  @P1 LOP3.LUT R246, R246, 0x400, RZ, 0xfc, !PT ;  /* 0x00000400f6f61812 */ /* 0x000fc800078efcff */
[----:B------:R-:W-:-:S04]  /*74100*/  LOP3.LUT R246, R246, 0xfffffdff, RZ, 0xc0, !PT ;  /* 0xfffffdfff6f67812 */ /* 0x000fc800078ec0ff */
[----:B------:R-:W-:Y:S02]  /*74110*/  @P0 LOP3.LUT R246, R246, 0x200, RZ, 0xfc, !PT ;  /* 0x00000200f6f60812 */ /* 0x000fe400078efcff */
[----:B------:R-:W-:Y:S01]  /*74120*/  ISETP.LT.AND P0, PT, R17, UR61, !P6 ;  /* 0x0000003d11007c0c */ /* 0x000fe2000f701270 */
[----:B------:R-:W-:Y:S01]  /*74130*/  ULDC UR61, c[0x0][0x22c] ;  /* 0x00008b00003d7ab9 */ /* 0x000fe20000000800 */
[----:B------:R-:W-:Y:S01]  /*74140*/  LOP3.LUT R246, R246, 0xfffffeff, RZ, 0xc0, !PT ;  /* 0xfffffefff6f67812 */ /* 0x000fe200078ec0ff */
[----:B------:R-:W4:Y:S01]  /*74150*/  LDL.LU R17, [R1+0x1d8c] ;  /* 0x001d8c0001117983 */ /* 0x000f220000300800 */
[----:B------:R-:W-:Y:S01]  /*74160*/  ISETP.LT.AND P2, PT, R9, UR6, !P6 ;  /* 0x0000000609007c0c */ /* 0x000fe2000f741270 */
[----:B------:R-:W-:Y:S01]  /*74170*/  ULDC UR6, c[0x0][0x22c] ;  /* 0x00008b0000067ab9 */ /* 0x000fe20000000800 */
[----:B------:R-:W-:Y:S01]  /*74180*/  ISETP.LT.AND P1, PT, R10, UR7, !P6 ;  /* 0x000000070a007c0c */ /* 0x000fe2000f721270 */
[----:B------:R-:W4:Y:S01]  /*74190*/  LDL.LU R9, [R1+0x1d88] ;  /* 0x001d880001097983 */ /* 0x000f220000300800 */
[----:B------:R-:W-:-:S03]  /*741a0*/  ULDC UR7, c[0x0][0x22c] ;  /* 0x00008b0000077ab9 */ /* 0x000fc60000000800 */
[----:B------:R-:W4:Y:S02]  /*741b0*/  LDL.LU R10, [R1+0x1d84] ;  /* 0x001d8400010a7983 */ /* 0x000f240000300800 */
[----:B------:R-:W-:Y:S02]  /*741c0*/  @P0 LOP3.LUT R246, R246, 0x100, RZ, 0xfc, !PT ;  /* 0x00000100f6f60812 */ /* 0x000fe400078efcff */
[----:B------:R-:W-:Y:S01]  /*741d0*/  ISETP.LT.AND P0, PT, R247, UR4, !P6 ;  /* 0x00000004f7007c0c */ /* 0x000fe2000f701270 */
[----:B------:R-:W-:Y:S01]  /*741e0*/  ULDC UR4, c[0x0][0x22c] ;  /* 0x00008b0000047ab9 */ /* 0x000fe20000000800 */
[----:B------:R-:W2:Y:S01]  /*741f0*/  LDL.LU R247, [R1+0x1d80] ;  /* 0x001d800001f77983 */ /* 0x000ea20000300800 */
        /* <DEDUP_REMOVED lines=8> */
[----:B------:R-:W-:Y:S01]  /*74280*/  ISETP.LT.AND P2, PT, R249, UR6, !P6 ;  /* 0x00000006f9007c0c */ /* 0x000fe2000f741270 */
[----:B------:R-:W-:Y:S01]  /*74290*/  ULDC UR6, c[0x0][0x22c] ;  /* 0x00008b0000067ab9 */ /* 0x000fe20000000800 */
[----:B------:R-:W-:Y:S01]  /*742a0*/  LOP3.LUT R246, R246, 0xffffffef, RZ, 0xc0, !PT ;  /* 0xffffffeff6f67812 */ /* 0x000fe200078ec0ff */
[----:B------:R-:W3:Y:S01]  /*742b0*/  LDL.LU R248, [R1+0x1d7c] ;  /* 0x001d7c0001f87983 */ /* 0x000ee20000300800 */
[----:B------:R-:W-:Y:S01]  /*742c0*/  ISETP.LT.AND P1, PT, R250, UR7, !P6 ;  /* 0x00000007fa007c0c */ /* 0x000fe2000f721270 */
[----:B------:R-:W-:Y:S02]  /*742d0*/  ULDC UR7, c[0x0][0x22c] ;  /* 0x00008b0000077ab9 */ /* 0x000fe40000000800 */
[----:B------:R-:W4:Y:S04]  /*742e0*/  LDL.LU R249, [R1+0x1d78] ;  /* 0x001d780001f97983 */ /* 0x000f280000300800 */
[----:B------:R-:W-:Y:S01]  /*742f0*/  @P0 LOP3.LUT R246, R246, 0x10, RZ, 0xfc, !PT ;  /* 0x00000010f6f60812 */ /* 0x000fe200078efcff */
[----:B------:R-:W4:Y:S03]  /*74300*/  LDL.LU R250, [R1+0x1d74] ;  /* 0x001d740001fa7983 */ /* 0x000f260000300800 */
[----:B------:R-:W-:Y:S01]  /*74310*/  LOP3.LUT R246, R246, 0xfffffff7, RZ, 0xc0, !PT ;  /* 0xfffffff7f6f67812 */ /* 0x000fe200078ec0ff */
[----:B------:R-:W4:Y:S03]  /*74320*/  LDL.LU R11, [R1+0x848] ;  /* 0x00084800010b7983 */ /* 0x000f260000300800 */
[----:B------:R-:W-:-:S02]  /*74330*/  @P2 LOP3.LUT R246, R246, 0x8, RZ, 0xfc, !PT ;  /* 0x00000008f6f62812 */ /* 0x000fc400078efcff */
[----:B------:R-:W-:Y:S01]  /*74340*/  ISETP.LT.AND P0, PT, R18, UR4, !P6 ;  /* 0x0000000412007c0c */ /* 0x000fe2000f701270 */
[----:B------:R-:W-:Y:S01]  /*74350*/  ULDC UR4, c[0x0][0x22c] ;  /* 0x00008b0000047ab9 */ /* 0x000fe20000000800 */
        /* <DEDUP_REMOVED lines=8> */
[----:B------:R-:W-:Y:S01]  /*743e0*/  ISETP.LT.AND P1, PT, R21, UR7, !P6 ;  /* 0x0000000715007c0c */ /* 0x000fe2000f721270 */
[----:B------:R-:W-:Y:S01]  /*743f0*/  ULDC UR7, c[0x0][0x22c] ;  /* 0x00008b0000077ab9 */ /* 0x000fe20000000800 */
[----:B------:R-:W-:-:S09]  /*74400*/  LOP3.LUT R246, R246, 0xfffffffe, RZ, 0xc0, !PT ;  /* 0xfffffffef6f67812 */ /* 0x000fd200078ec0ff */
[----:B------:R-:W-:Y:S02]  /*74410*/  @P0 LOP3.LUT R246, R246, 0x1, RZ, 0xfc, !PT ;  /* 0x00000001f6f60812 */ /* 0x000fe400078efcff */
[----:B------:R-:W-:Y:S01]  /*74420*/  ISETP.LT.AND P0, PT, R22, UR4, !P6 ;  /* 0x0000000416007c0c */ /* 0x000fe2000f701270 */
[----:B------:R-:W-:Y:S01]  /*74430*/  ULDC UR4, c[0x0][0x22c] ;  /* 0x00008b0000047ab9 */ /* 0x000fe20000000800 */
        /* <DEDUP_REMOVED lines=10> */
[----:B------:R-:W-:Y:S02]  /*744e0*/  LOP3.LUT R247, R247, 0xefffffff, RZ, 0xc0, !PT ;  /* 0xeffffffff7f77812 */ /* 0x000fe400078ec0ff */
[----:B------:R-:W-:Y:S01]  /*744f0*/  ISETP.LT.AND P1, PT, R25, UR7, !P6 ;  /* 0x0000000719007c0c */ /* 0x000fe2000f721270 */
[----:B------:R-:W-:-:S06]  /*74500*/  ULDC UR7, c[0x0][0x22c] ;  /* 0x00008b0000077ab9 */ /* 0x000fcc0000000800 */
        /* <DEDUP_REMOVED lines=111> */
[----:B---3--:R-:W-:-:S02]  /*74c00*/  LOP3.LUT R248, R248, 0x7fffffff, RZ, 0xc0, !PT ;  /* 0x7ffffffff8f87812 */ /* 0x008fc400078ec0ff */
[----:B------:R-:W-:-:S03]  /*74c10*/  LOP3.LUT R247, R247, 0xfffffffe, RZ, 0xc0, !PT ;  /* 0xfffffffef7f77812 */ /* 0x000fc600078ec0ff */
[----:B------:R-:W-:-:S04]  /*74c20*/  @P2 LOP3.LUT R248, R248, 0x80000000, RZ, 0xfc, !PT ;  /* 0x80000000f8f82812 */ /* 0x000fc800078efcff */
        /* <DEDUP_REMOVED lines=125> */
[----:B----4-:R-:W-:-:S02]  /*75400*/  LOP3.LUT R249, R249, 0x7fffffff, RZ, 0xc0, !PT ;  /* 0x7ffffffff9f97812 */ /* 0x010fc400078ec0ff */
        /* <DEDUP_REMOVED lines=127> */
[----:B------:R-:W-:-:S02]  /*75c00*/  LOP3.LUT R250, R250, 0x7fffffff, RZ, 0xc0, !PT ;  /* 0x7ffffffffafa7812 */ /* 0x000fc400078ec0ff */
        /* <DEDUP_REMOVED lines=38> */
[----:B------:R-:W-:Y:S02]  /*75e70*/  @P1 LOP3.LUT R250, R250, 0x400000, RZ, 0xfc, !PT ;  /* 0x00400000fafa1812 */ /* 0x000fe400078efcff */
[----:B------:R-:W-:Y:S02]  /*75e80*/  ISETP.LT.AND P1, PT, R127, UR61, !P6 ;  /* 0x0000003d7f007c0c */ /* 0x000fe4000f721270 */
[----:B------:R-:W-:-:S04]  /*75e90*/  LOP3.LUT R250, R250, 0xffdfffff, RZ, 0xc0, !PT ;  /* 0xffdffffffafa7812 */ /* 0x000fc800078ec0ff */
[----:B------:R-:W-:Y:S02]  /*75ea0*/  @P0 LOP3.LUT R250, R250, 0x200000, RZ, 0xfc, !PT ;  /* 0x00200000fafa0812 */ /* 0x000fe400078efcff */
[----:B------:R-:W-:Y:S02]  /*75eb0*/  ISETP.LT.AND P0, PT, R128, UR6, !P6 ;  /* 0x0000000680007c0c */ /* 0x000fe4000f701270 */
[----:B------:R-:W-:-:S04]  /*75ec0*/  LOP3.LUT R250, R250, 0xffefffff, RZ, 0xc0, !PT ;  /* 0xffeffffffafa7812 */ /* 0x000fc800078ec0ff */
[----:B------:R-:W-:-:S04]  /*75ed0*/  @P1 LOP3.LUT R250, R250, 0x100000, RZ, 0xfc, !PT ;  /* 0x00100000fafa1812 */ /* 0x000fc800078efcff */
[----:B------:R-:W-:Y:S02]  /*75ee0*/  LOP3.LUT R250, R250, 0xfff7ffff, RZ, 0xc0, !PT ;  /* 0xfff7fffffafa7812 */ /* 0x000fe400078ec0ff */
[----:B------:R-:W-:Y:S02]  /*75ef0*/  R2UR UR61, R14 ;  /* 0x000000000e3d72ca */ /* 0x000fe400000e0000 */
[----:B------:R-:W2:Y:S01]  /*75f00*/  LDL.LU R14, [R1+0x1d70] ;  /* 0x001d7000010e7983 */ /* 0x000ea20000300800 */
[----:B------:R-:W-:Y:S02]  /*75f10*/  R2UR UR6, R15 ;  /* 0x000000000f0672ca */ /* 0x000fe400000e0000 */
[----:B------:R-:W-:Y:S01]  /*75f20*/  ISETP.LT.AND P1, PT, R129, UR7, !P6 ;  /* 0x0000000781007c0c */ /* 0x000fe2000f721270 */
[----:B------:R-:W2:Y:S01]  /*75f30*/  LDL.LU R15, [R1+0x1d6c] ;  /* 0x001d6c00010f7983 */ /* 0x000ea20000300800 */
[----:B------:R-:W-:Y:S02]  /*75f40*/  @P0 LOP3.LUT R250, R250, 0x80000, RZ, 0xfc, !PT ;  /* 0x00080000fafa0812 */ /* 0x000fe400078efcff */
[----:B------:R-:W-:-:S02]  /*75f50*/  R2UR UR7, R12 ;  /* 0x000000000c0772ca */ /* 0x000fc400000e0000 */
[----:B------:R-:W-:Y:S01]  /*75f60*/  ISETP.LT.AND P0, PT, R130, UR4, !P6 ;  /* 0x0000000482007c0c */ /* 0x000fe2000f701270 */
[----:B------:R-:W3:Y:S01]  /*75f70*/  LDL.LU R12, [R1+0x1d68] ;  /* 0x001d6800010c7983 */ /* 0x000ee20000300800 */
[----:B------:R-:W-:-:S03]  /*75f80*/  R2UR UR4, R252 ;  /* 0x00000000fc0472ca */ /* 0x000fc600000e0000 */
[----:B------:R-:W4:Y:S01]  /*75f90*/  LDL.LU R252, [R1+0x1d64] ;  /* 0x001d640001fc7983 */ /* 0x000f220000300800 */
[----:B------:R-:W-:-:S04]  /*75fa0*/  LOP3.LUT R250, R250, 0xfffbffff, RZ, 0xc0, !PT ;  /* 0xfffbfffffafa7812 */ /* 0x000fc800078ec0ff */
[----:B------:R-:W-:-:S05]  /*75fb0*/  @P1 LOP3.LUT R250, R250, 0x40000, RZ, 0xfc, !PT ;  /* 0x00040000fafa1812 */ /* 0x000fca00078efcff */
[----:B------:R-:W-:Y:S02]  /*75fc0*/  ISETP.LT.AND P1, PT, R131, UR4, !P6 ;  /* 0x0000000483007c0c */ /* 0x000fe4000f721270 */
[----:B------:R-:W-:Y:S02]  /*75fd0*/  R2UR UR4, R251 ;  /* 0x00000000fb0472ca */ /* 0x000fe400000e0000 */
[----:B------:R-:W2:Y:S01]  /*75fe0*/  LDL.LU R251, [R1+0x1d60] ;  /* 0x001d600001fb7983 */ /* 0x000ea20000300800 */
[----:B------:R-:W-:-:S04]  /*75ff0*/  LOP3.LUT R250, R250, 0xfffdffff, RZ, 0xc0, !PT ;  /* 0xfffdfffffafa7812 */ /* 0x000fc800078ec0ff */
[----:B------:R-:W-:Y:S02]  /*76000*/  @P0 LOP3.LUT R250, R250, 0x20000, RZ, 0xfc, !PT ;  /* 0x00020000fafa0812 */ /* 0x000fe400078efcff */
[----:B------:R-:W-:Y:S02]  /*76010*/  ISETP.LT.AND P0, PT, R132, UR7, !P6 ;  /* 0x0000000784007c0c */ /* 0x000fe4000f701270 */
[----:B------:R-:W-:-:S04]  /*76020*/  LOP3.LUT R250, R250, 0xfffeffff, RZ, 0xc0, !PT ;  /* 0xfffefffffafa7812 */ /* 0x000fc800078ec0ff */
[----:B------:R-:W-:Y:S02]  /*76030*/  @P1 LOP3.LUT R250, R250, 0x10000, RZ, 0xfc, !PT ;  /* 0x00010000fafa1812 */ /* 0x000fe400078efcff */
[----:B------:R-:W-:Y:S02]  /*76040*/  ISETP.LT.AND P1, PT, R133, UR6, !P6 ;  /* 0x0000000685007c0c */ /* 0x000fe4000f721270 */
[----:B------:R-:W-:-:S04]  /*76050*/  LOP3.LUT R250, R250, 0xffff7fff, RZ, 0xc0, !PT ;  /* 0xffff7ffffafa7812 */ /* 0x000fc800078ec0ff */
[----:B------:R-:W-:Y:S02]  /*76060*/  @P0 LOP3.LUT R250, R250, 0x8000, RZ, 0xfc, !PT ;  /* 0x00008000fafa0812 */ /* 0x000fe400078efcff */
[----:B------:R-:W-:Y:S01]  /*76070*/  ISETP.LT.AND P0, PT, R134, UR61, !P6 ;  /* 0x0000003d86007c0c */ /* 0x000fe2000f701270 */
[----:B------:R-:W-:Y:S01]  /*76080*/  ULDC UR61, c[0x0][0x22c] ;  /* 0x00008b00003d7ab9 */ /* 0x000fe20000000800 */
        /* <DEDUP_REMOVED lines=60> */
[----:B----4-:R-:W-:Y:S02]  /*76450*/  R2UR UR6, R252 ;  /* 0x00000000fc0672ca */ /* 0x010fe400000e0000 */
[----:B------:R-:W4:Y:S04]  /*76460*/  LDL.LU R252, [R1+0x1d5c] ;  /* 0x001d5c0001fc7983 */ /* 0x000f280000300800 */
[----:B------:R-:W3:Y:S04]  /*76470*/  LDL.LU R32, [R1+0x82c] ;  /* 0x00082c0001207983 */ /* 0x000ee80000300800 */
[----:B------:R-:W3:Y:S01]  /*76480*/  LDL.LU R20, [R1+0x840] ;  /* 0x0008400001147983 */ /* 0x000ee20000300800 */
[----:B--2---:R-:W-:-:S03]  /*76490*/  LOP3.LUT R251, R251, 0x7fffffff, RZ, 0xc0, !PT ;  /* 0x7ffffffffbfb7812 */ /* 0x004fc600078ec0ff */
[----:B------:R-:W2:Y:S01]  /*764a0*/  LDL.LU R21, [R1+0x828] ;  /* 0x0008280001157983 */ /* 0x000ea20000300800 */
[----:B------:R-:W-:-:S03]  /*764b0*/  @P0 LOP3.LUT R251, R251, 0x80000000, RZ, 0xfc, !PT ;  /* 0x80000000fbfb0812 */ /* 0x000fc600078efcff */
[----:B------:R-:W2:Y:S01]  /*764c0*/  LDL.LU R18, [R1+0x838] ;  /* 0x0008380001127983 */ /* 0x000ea20000300800 */
[----:B------:R-:W-:Y:S01]  /*764d0*/  ISETP.LT.AND P0, PT, R150, UR45, !P6 ;  /* 0x0000002d96007c0c */ /* 0x000fe2000f701270 */
[----:B------:R-:W-:Y:S01]  /*764e0*/  ULDC UR45, c[0x0][0x22c] ;  /* 0x00008b00002d7ab9 */ /* 0x000fe20000000800 */
[----:B------:R-:W-:Y:S01]  /*764f0*/  LOP3.LUT R251, R251, 0xbfffffff, RZ, 0xc0, !PT ;  /* 0xbffffffffbfb7812 */ /* 0x000fe200078ec0ff */
[----:B------:R-:W2:Y:S03]  /*76500*/  LDL.LU R24, [R1+0x478] ;  /* 0x0004780001187983 */ /* 0x000ea60000300800 */
[----:B------:R-:W-:Y:S01]  /*76510*/  @P1 LOP3.LUT R251, R251, 0x40000000, RZ, 0xfc, !PT ;  /* 0x40000000fbfb1812 */ /* 0x000fe200078efcff */
        /* <DEDUP_REMOVED lines=133> */
[----:B----4-:R-:W-:-:S04]  /*76d70*/  LOP3.LUT R252, R252, 0x7fffffff, RZ, 0xc0, !PT ;  /* 0x7ffffffffcfc7812 */ /* 0x010fc800078ec0ff */
        /* <DEDUP_REMOVED lines=85> */
[----:B------:R-:W-:Y:S02]  /*772d0*/  LOP3.LUT R252, R252, 0xffffffdf, RZ, 0xc0, !PT ;  /* 0xffffffdffcfc7812 */ /* 0x000fe400078ec0ff */
[----:B------:R-:W-:Y:S02]  /*772e0*/  R2UR UR7, R11 ;  /* 0x000000000b0772ca */ /* 0x000fe400000e0000 */
[----:B------:R-:W0:Y:S01]  /*772f0*/  S2R R11, SR_TID.X ;  /* 0x00000000000b7919 */ /* 0x000e220000002100 */
[----:B------:R-:W-:Y:S02]  /*77300*/  @P0 LOP3.LUT R252, R252, 0x20, RZ, 0xfc, !PT ;  /* 0x00000020fcfc0812 */ /* 0x000fe400078efcff */
[----:B------:R-:W-:-:S02]  /*77310*/  ISETP.LT.AND P2, PT, R208, UR26, !P6 ;  /* 0x0000001ad0007c0c */ /* 0x000fc4000f741270 */
        /* <DEDUP_REMOVED lines=9> */
[----:B------:R-:W-:Y:S01]  /*773b0*/  LOP3.LUT R252, R252, 0xfffffffd, RZ, 0xc0, !PT ;  /* 0xfffffffdfcfc7812 */ /* 0x000fe200078ec0ff */
[----:B0-----:R-:W-:-:S03]  /*773c0*/  IMAD.SHL.U32 R11, R11, 0x8, RZ ;  /* 0x000000080b0b7824 */ /* 0x001fc600078e00ff */
[----:B------:R-:W-:Y:S02]  /*773d0*/  @P1 LOP3.LUT R252, R252, 0x2, RZ, 0xfc, !PT ;  /* 0x00000002fcfc1812 */ /* 0x000fe400078efcff */
[----:B------:R-:W-:Y:S02]  /*773e0*/  LOP3.LUT R11, R11, 0x300, RZ, 0xc0, !PT ;  /* 0x000003000b0b7812 */ /* 0x000fe400078ec0ff */
[----:B------:R-:W-:Y:S02]  /*773f0*/  LOP3.LUT R252, R252, 0xfffffffe, RZ, 0xc0, !PT ;  /* 0xfffffffefcfc7812 */ /* 0x000fe400078ec0ff */
[----:B---3--:R-:W-:Y:S01]  /*77400*/  PRMT R20, R20, 0x5410, R32 ;  /* 0x0000541014147816 */ /* 0x008fe20000000020 */
[----:B------:R-:W-:Y:S01]  /*77410*/  IMAD.IADD R47, R13, 0x1, R11 ;  /* 0x000000010d2f7824 */ /* 0x000fe200078e020b */
[----:B------:R-:W-:Y:S02]  /*77420*/  @P2 LOP3.LUT R252, R252, 0x1, RZ, 0xfc, !PT ;  /* 0x00000001fcfc2812 */ /* 0x000fe400078efcff */
[----:B--2---:R-:W-:-:S02]  /*77430*/  PRMT R21, R18, 0x5410, R21 ;  /* 0x0000541012157816 */ /* 0x004fc40000000015 */
[----:B------:R-:W-:Y:S02]  /*77440*/  PRMT R22, R22, 0x5410, R24 ;  /* 0x0000541016167816 */ /* 0x000fe40000000018 */
[----:B------:R-:W-:Y:S02]  /*77450*/  PRMT R23, R19, 0x5410, R23 ;  /* 0x0000541013177816 */ /* 0x000fe40000000017 */
[----:B------:R-:W-:Y:S02]  /*77460*/  ISETP.LT.AND P2, PT, R214, UR32, !P6 ;  /* 0x00000020d6007c0c */ /* 0x000fe4000f741270 */
[----:B------:R-:W2:Y:S04]  /*77470*/  LDL R214, [R1+0xe80] ;  /* 0x000e800001d67983 */ /* 0x000ea80000100800 */
[----:B------:R-:W3:Y:S04]  /*77480*/  LDL.LU R13, [R1+0x1d58] ;  /* 0x001d5800010d7983 */ /* 0x000ee80000300800 */
[----:B------:R-:W4:Y:S04]  /*77490*/  LDL.LU R41, [R1+0x84c] ;  /* 0x00084c0001297983 */ /* 0x000f280000300800 */
[----:B------:R0:W-:Y:S04]  /*774a0*/  STSM.16.M88.4 [R47], R20 ;  /* 0x000000142f007844 */ /* 0x0001e80000000200 */
[----:B------:R-:W4:Y:S04]  /*774b0*/  LDL.LU R40, [R1+0x85c] ;  /* 0x00085c0001287983 */ /* 0x000f280000300800 */
[----:B------:R-:W2:Y:S01]  /*774c0*/  LDL.LU R39, [R1+0x83c] ;  /* 0x00083c0001277983 */ /* 0x000ea20000300800 */
[----:B0-----:R-:W-:-:S03]  /*774d0*/  PRMT R20, R30, 0x5410, R31 ;  /* 0x000054101e147816 */ /* 0x001fc6000000001f */
[----:B------:R-:W2:Y:S04]  /*774e0*/  LDL.LU R30, [R1+0x854] ;  /* 0x00085400011e7983 */ /* 0x000ea80000300800 */
[----:B------:R-:W3:Y:S04]  /*774f0*/  LDL.LU R38, [R1+0x490] ;  /* 0x0004900001267983 */ /* 0x000ee80000300800 */
[----:B------:R-:W3:Y:S01]  /*77500*/  LDL.LU R33, [R1+0x4a0] ;  /* 0x0004a00001217983 */ /* 0x000ee20000300800 */
[----:B------:R-:W-:Y:S02]  /*77510*/  PRMT R21, R0, 0x5410, R25 ;  /* 0x0000541000157816 */ /* 0x000fe40000000019 */
[----:B------:R-:W0:Y:S01]  /*77520*/  S2R R0, SR_TID.X ;  /* 0x0000000000007919 */ /* 0x000e220000002100 */
[----:B------:R-:W2:Y:S04]  /*77530*/  LDL.LU R32, [R1+0x488] ;  /* 0x0004880001207983 */ /* 0x000ea80000300800 */
[----:B------:R-:W2:Y:S04]  /*77540*/  LDL.LU R31, [R1+0x498] ;  /* 0x00049800011f7983 */ /* 0x000ea80000300800 */
[----:B------:R-:W2:Y:S04]  /*77550*/  LDL.LU R45, [R1+0x858] ;  /* 0x00085800012d7983 */ /* 0x000ea80000300800 */
[----:B------:R-:W2:Y:S04]  /*77560*/  LDL.LU R44, [R1+0x86c] ;  /* 0x00086c00012c7983 */ /* 0x000ea80000300800 */
[----:B------:R-:W2:Y:S04]  /*77570*/  LDL.LU R43, [R1+0x850] ;  /* 0x00085000012b7983 */ /* 0x000ea80000300800 */
[----:B------:R-:W2:Y:S01]  /*77580*/  LDL.LU R34, [R1+0x864] ;  /* 0x0008640001227983 */ /* 0x000ea20000300800 */
[----:B------:R-:W-:-:S03]  /*77590*/  PRMT R22, R26, 0x5410, R29 ;  /* 0x000054101a167816 */ /* 0x000fc6000000001d */
[----:B------:R-:W2:Y:S01]  /*775a0*/  LDL.LU R42, [R1+0x49c] ;  /* 0x00049c00012a7983 */ /* 0x000ea20000300800 */
[----:B0-----:R-:W-:-:S03]  /*775b0*/  LOP3.LUT R0, R0, 0x7f, RZ, 0xc0, !PT ;  /* 0x0000007f00007812 */ /* 0x001fc600078ec0ff */
[----:B------:R-:W2:Y:S01]  /*775c0*/  LDL.LU R37, [R1+0x4b0] ;  /* 0x0004b00001257983 */ /* 0x000ea20000300800 */
[----:B------:R-:W-:Y:S01]  /*775d0*/  LEA R0, R0, UR4, 0x4 ;  /* 0x0000000400007c11 */ /* 0x000fe2000f8e20ff */
[----:B------:R-:W-:Y:S01]  /*775e0*/  BAR.SYNC.DEFER_BLOCKING 0x0 ;  /* 0x0000000000007b1d */ /* 0x000fe20000010000 */
[----:B------:R-:W-:-:S05]  /*775f0*/  PRMT R23, R27, 0x5410, R28 ;  /* 0x000054101b177816 */ /* 0x000fca000000001c */
[----:B------:R-:W-:Y:S01]  /*77600*/  ULDC UR4, c[0x0][0x248] ;  /* 0x0000920000047ab9 */ /* 0x000fe20000000800 */
[----:B------:R-:W2:Y:S04]  /*77610*/  LDL.LU R36, [R1+0x494] ;  /* 0x0004940001247983 */ /* 0x000ea80000300800 */
[----:B------:R-:W2:Y:S04]  /*77620*/  LDL.LU R35, [R1+0x4a8] ;  /* 0x0004a80001237983 */ /* 0x000ea80000300800 */
[----:B------:R-:W2:Y:S04]  /*77630*/  LDL.LU R50, [R1+0x868] ;  /* 0x0008680001327983 */ /* 0x000ea80000300800 */
[----:B------:R-:W2:Y:S04]  /*77640*/  LDL.LU R49, [R1+0x87c] ;  /* 0x00087c0001317983 */ /* 0x000ea80000300800 */
[----:B------:R-:W-:Y:S01]  /*77650*/  LDS.128 R176, [R0] ;  /* 0x0000000000b07984 */ /* 0x000fe20000000c00 */
[----:B------:R-:W-:Y:S06]  /*77660*/  BAR.SYNC.DEFER_BLOCKING 0x0 ;  /* 0x0000000000007b1d */ /* 0x000fec0000010000 */
[----:B------:R-:W2:Y:S04]  /*77670*/  LDL.LU R48, [R1+0x860] ;  /* 0x0008600001307983 */ /* 0x000ea80000300800 */
[----:B------:R4:W-:Y:S01]  /*77680*/  STSM.16.M88.4 [R47], R20 ;  /* 0x000000142f007844 */ /* 0x0009e20000000200 */
[----:B------:R-:W-:Y:S06]  /*77690*/  BAR.SYNC.DEFER_BLOCKING 0x0 ;  /* 0x0000000000007b1d */ /* 0x000fec0000010000 */
[----:B------:R-:W0:Y:S01]  /*776a0*/  LDS.128 R172, [R0] ;  /* 0x0000000000ac7984 */ /* 0x000e220000000c00 */
[----:B----4-:R-:W-:-:S02]  /*776b0*/  PRMT R20, R40, 0x5410, R41 ;  /* 0x0000541028147816 */ /* 0x010fc40000000029 */
[----:B---3--:R-:W-:Y:S02]  /*776c0*/  PRMT R22, R33, 0x5410, R38 ;  /* 0x0000541021167816 */ /* 0x008fe40000000026 */
[----:B------:R-:W3:Y:S04]  /*776d0*/  LDL.LU R38, [R1+0x874] ;  /* 0x0008740001267983 */ /* 0x000ee80000300800 */
[----:B------:R-:W4:Y:S04]  /*776e0*/  LDL.LU R46, [R1+0x4ac] ;  /* 0x0004ac00012e7983 */ /* 0x000f280000300800 */
[----:B------:R-:W4:Y:S01]  /*776f0*/  LDL.LU R41, [R1+0x4c0] ;  /* 0x0004c00001297983 */ /* 0x000f220000300800 */
[----:B--2---:R-:W-:-:S02]  /*77700*/  PRMT R21, R30, 0x5410, R39 ;  /* 0x000054101e157816 */ /* 0x004fc40000000027 */
[----:B------:R-:W-:Y:S01]  /*77710*/  PRMT R23, R31, 0x5410, R32 ;  /* 0x000054101f177816 */ /* 0x000fe20000000020 */
[----:B------:R-:W-:Y:S06]  /*77720*/  BAR.SYNC.DEFER_BLOCKING 0x0 ;  /* 0x0000000000007b1d */ /* 0x000fec0000010000 */
[----:B------:R-:W2:Y:S04]  /*77730*/  LDL.LU R40, [R1+0x4a4] ;  /* 0x0004a40001287983 */ /* 0x000ea80000300800 */
[----:B------:R-:W2:Y:S04]  /*77740*/  LDL.LU R39, [R1+0x4b8] ;  /* 0x0004b80001277983 */ /* 0x000ea80000300800 */
[----:B------:R-:W2:Y:S04]  /*77750*/  LDL.LU R55, [R1+0x878] ;  /* 0x0008780001377983 */ /* 0x000ea80000300800 */
[----:B------:R-:W2:Y:S04]  /*77760*/  LDL.LU R53, [R1+0x88c] ;  /* 0x00088c0001357983 */ /* 0x000ea80000300800 */
[----:B------:R1:W-:Y:S01]  /*77770*/  STSM.16.M88.4 [R47], R20 ;  /* 0x000000142f007844 */ /* 0x0003e20000000200 */
[----:B------:R-:W-:Y:S06]  /*77780*/  BAR.SYNC.DEFER_BLOCKING 0x0 ;  /* 0x0000000000007b1d */ /* 0x000fec0000010000 */
[----:B------:R-:W2:Y:S04]  /*77790*/  LDL.LU R52, [R1+0x870] ;  /* 0x0008700001347983 */ /* 0x000ea80000300800 */
[----:B------:R-:W0:Y:S01]  /*777a0*/  LDS.128 R168, [R0] ;  /* 0x0000000000a87984 */ /* 0x000e220000000c00 */
[----:B-1----:R-:W-:-:S02]  /*777b0*/  PRMT R22, R37, 0x5410, R42 ;  /* 0x0000541025167816 */ /* 0x002fc4000000002a */
[----:B------:R-:W-:Y:S01]  /*777c0*/  PRMT R20, R44, 0x5410, R45 ;  /* 0x000054102c147816 */ /* 0x000fe2000000002d */
[----:B------:R-:W2:Y:S01]  /*777d0*/  LDL.LU R42, [R1+0x884] ;  /* 0x00088400012a7983 */ /* 0x000ea20000300800 */
[----:B------:R-:W-:-:S03]  /*777e0*/  PRMT R21, R34, 0x5410, R43 ;  /* 0x0000541022157816 */ /* 0x000fc6000000002b */
[----:B------:R-:W2:Y:S01]  /*777f0*/  LDL.LU R51, [R1+0x4bc] ;  /* 0x0004bc0001337983 */ /* 0x000ea20000300800 */
[----:B------:R-:W-:Y:S01]  /*77800*/  PRMT R23, R35, 0x5410, R36 ;  /* 0x0000541023177816 */ /* 0x000fe20000000024 */
[----:B------:R-:W-:Y:S06]  /*77810*/  BAR.SYNC.DEFER_BLOCKING 0x0 ;  /* 0x0000000000007b1d */ /* 0x000fec0000010000 */
[----:B------:R-:W2:Y:S04]  /*77820*/  LDL.LU R45, [R1+0x4d0] ;  /* 0x0004d000012d7983 */ /* 0x000ea80000300800 */
[----:B------:R-:W2:Y:S04]  /*77830*/  LDL.LU R44, [R1+0x4b4] ;  /* 0x0004b400012c7983 */ /* 0x000ea80000300800 */
[----:B------:R-:W2:Y:S04]  /*77840*/  LDL.LU R43, [R1+0x4c8] ;  /* 0x0004c800012b7983 */ /* 0x000ea80000300800 */
[----:B------:R-:W2:Y:S04]  /*77850*/  LDL.LU R58, [R1+0x888] ;  /* 0x00088800013a7983 */ /* 0x000ea80000300800 */
[----:B------:R1:W-:Y:S04]  /*77860*/  STSM.16.M88.4 [R47], R20 ;  /* 0x000000142f007844 */ /* 0x0003e80000000200 */
[----:B------:R-:W2:Y:S04]  /*77870*/  LDL.LU R57, [R1+0x89c] ;  /* 0x00089c0001397983 */ /* 0x000ea80000300800 */
[----:B------:R-:W2:Y:S01]  /*77880*/  LDL.LU R56, [R1+0x880] ;  /* 0x0008800001387983 */ /* 0x000ea20000300800 */
[----:B------:R-:W-:Y:S01]  /*77890*/  BAR.SYNC.DEFER_BLOCKING 0x0 ;  /* 0x0000000000007b1d */ /* 0x000fe20000010000 */
[----:B-1----:R-:W-:-:S05]  /*778a0*/  PRMT R20, R49, 0x5410, R50 ;  /* 0x0000541031147816 */ /* 0x002fca0000000032 */
[----:B------:R-:W1:Y:S01]  /*778b0*/  LDS.128 R164, [R0] ;  /* 0x0000000000a47984 */ /* 0x000e620000000c00 */
[----:B----4-:R-:W-:-:S03]  /*778c0*/  PRMT R22, R41, 0x5410, R46 ;  /* 0x0000541029167816 */ /* 0x010fc6000000002e */
[----:B------:R-:W4:Y:S04]  /*778d0*/  LDL.LU R46, [R1+0x894] ;  /* 0x00089400012e7983 */ /* 0x000f280000300800 */
[----:B------:R-:W4:Y:S04]  /*778e0*/  LDL.LU R54, [R1+0x4cc] ;  /* 0x0004cc0001367983 */ /* 0x000f280000300800 */
[----:B------:R-:W4:Y:S01]  /*778f0*/  LDL.LU R50, [R1+0x4e0] ;  /* 0x0004e00001327983 */ /* 0x000f220000300800 */
[----:B---3--:R-:W-:-:S03]  /*77900*/  PRMT R21, R38, 0x5410, R48 ;  /* 0x0000541026157816 */ /* 0x008fc60000000030 */
[----:B------:R-:W3:Y:S01]  /*77910*/  LDL.LU R49, [R1+0x4c4] ;  /* 0x0004c40001317983 */ /* 0x000ee20000300800 */
[----:B--2---:R-:W-:Y:S01]  /*77920*/  PRMT R23, R39, 0x5410, R40 ;  /* 0x0000541027177816 */ /* 0x004fe20000000028 */
[----:B------:R-:W-:Y:S06]  /*77930*/  BAR.SYNC.DEFER_BLOCKING 0x0 ;  /* 0x0000000000007b1d */ /* 0x000fec0000010000 */
[----:B------:R-:W3:Y:S04]  /*77940*/  LDL.LU R48, [R1+0x4d8] ;  /* 0x0004d80001307983 */ /* 0x000ee80000300800 */
[----:B------:R-:W2:Y:S04]  /*77950*/  LDL.LU R66, [R1+0x898] ;  /* 0x0008980001427983 */ /* 0x000ea80000300800 */
[----:B------:R-:W2:Y:S04]  /*77960*/  LDL.LU R65, [R1+0x8ac] ;  /* 0x0008ac0001417983 */ /* 0x000ea80000300800 */
[----:B------:R-:W2:Y:S04]  /*77970*/  LDL.LU R64, [R1+0x890] ;  /* 0x0008900001407983 */ /* 0x000ea80000300800 */
[----:B------:R0:W-:Y:S01]  /*77980*/  STSM.16.M88.4 [R47], R20 ;  /* 0x000000142f007844 */ /* 0x0001e20000000200 */
[----:B------:R-:W-:Y:S06]  /*77990*/  BAR.SYNC.DEFER_BLOCKING 0x0 ;  /* 0x0000000000007b1d */ /* 0x000fec0000010000 */
[----:B------:R-:W1:Y:S01]  /*779a0*/  LDS.128 R160, [R0] ;  /* 0x0000000000a07984 */ /* 0x000e620000000c00 */
[----:B0-----:R-:W-:-:S02]  /*779b0*/  PRMT R20, R53, 0x5410, R55 ;  /* 0x0000541035147816 */ /* 0x001fc40000000037 */
[----:B------:R-:W-:Y:S02]  /*779c0*/  PRMT R22, R45, 0x5410, R51 ;  /* 0x000054102d167816 */ /* 0x000fe40000000033 */
        /* <DEDUP_REMOVED lines=13> */
[----:B0-----:R-:W-:-:S05]  /*77aa0*/  PRMT R20, R57, 0x5410, R58 ;  /* 0x0000541039147816 */ /* 0x001fca000000003a */
[----:B------:R-:W0:Y:S01]  /*77ab0*/  LDS.128 R156, [R0] ;  /* 0x00000000009c7984 */ /* 0x000e220000000c00 */
[----:B----4-:R-:W-:Y:S02]  /*77ac0*/  PRMT R21, R46, 0x5410, R56 ;  /* 0x000054102e157816 */ /* 0x010fe40000000038 */
[----:B------:R-:W-:Y:S02]  /*77ad0*/  PRMT R22, R50, 0x5410, R54 ;  /* 0x0000541032167816 */ /* 0x000fe40000000036 */
[----:B------:R-:W4:Y:S04]  /*77ae0*/  LDL.LU R54, [R1+0x8b4] ;  /* 0x0008b40001367983 */ /* 0x000f280000300800 */
[----:B------:R-:W4:Y:S04]  /*77af0*/  LDL.LU R59, [R1+0x4ec] ;  /* 0x0004ec00013b7983 */ /* 0x000f280000300800 */
[----:B------:R-:W4:Y:S04]  /*77b00*/  LDL.LU R58, [R1+0x500] ;  /* 0x00050000013a7983 */ /* 0x000f280000300800 */
[----:B------:R-:W4:Y:S04]  /*77b10*/  LDL.LU R57, [R1+0x4e4] ;  /* 0x0004e40001397983 */ /* 0x000f280000300800 */
[----:B------:R-:W4:Y:S01]  /*77b20*/  LDL.LU R56, [R1+0x4f8] ;  /* 0x0004f80001387983 */ /* 0x000f220000300800 */
[----:B---3--:R-:W-:Y:S01]  /*77b30*/  PRMT R23, R48, 0x5410, R49 ;  /* 0x0000541030177816 */ /* 0x008fe20000000031 */
[----:B------:R-:W-:Y:S06]  /*77b40*/  BAR.SYNC.DEFER_BLOCKING 0x0 ;  /* 0x0000000000007b1d */ /* 0x000fec0000010000 */
[----:B------:R-:W3:Y:S04]  /*77b50*/  LDL.LU R71, [R1+0x8b8] ;  /* 0x0008b80001477983 */ /* 0x000ee80000300800 */
[----:B------:R-:W3:Y:S04]  /*77b60*/  LDL.LU R70, [R1+0x8cc] ;  /* 0x0008cc0001467983 */ /* 0x000ee80000300800 */
[----:B------:R-:W3:Y:S04]  /*77b70*/  LDL.LU R69, [R1+0x8b0] ;  /* 0x0008b00001457983 */ /* 0x000ee80000300800 */
[----:B------:R-:W3:Y:S04]  /*77b80*/  LDL.LU R68, [R1+0x8c4] ;  /* 0x0008c40001447983 */ /* 0x000ee80000300800 */
[----:B------:R2:W-:Y:S01]  /*77b90*/  STSM.16.M88.4 [R47], R20 ;  /* 0x000000142f007844 */ /* 0x0005e20000000200 */
[----:B------:R-:W-:Y:S06]  /*77ba0*/  BAR.SYNC.DEFER_BLOCKING 0x0 ;  /* 0x0000000000007b1d */ /* 0x000fec0000010000 */
[----:B------:R-:W3:Y:S04]  /*77bb0*/  LDL.LU R67, [R1+0x4fc] ;  /* 0x0004fc0001437983 */ /* 0x000ee80000300800 */
[----:B------:R-:W0:Y:S01]  /*77bc0*/  LDS.128 R152, [R0] ;  /* 0x0000000000987984 */ /* 0x000e220000000c00 */
[----:B--2---:R-:W-:-:S02]  /*77bd0*/  PRMT R20, R65, 0x5410, R66 ;  /* 0x0000541041147816 */ /* 0x004fc40000000042 */
[----:B------:R-:W-:Y:S01]  /*77be0*/  PRMT R21, R51, 0x5410, R64 ;  /* 0x0000541033157816 */ /* 0x000fe20000000040 */
[----:B------:R-:W2:Y:S04]  /*77bf0*/  LDL.LU R66, [R1+0x510] ;  /* 0x0005100001427983 */ /* 0x000ea80000300800 */
[----:B------:R-:W2:Y:S01]  /*77c00*/  LDL.LU R65, [R1+0x4f4] ;  /* 0x0004f40001417983 */ /* 0x000ea20000300800 */
[----:B------:R-:W-:-:S03]  /*77c10*/  PRMT R22, R55, 0x5410, R63 ;  /* 0x0000541037167816 */ /* 0x000fc6000000003f */
[----:B------:R-:W2:Y:S04]  /*77c20*/  LDL.LU R64, [R1+0x508] ;  /* 0x0005080001407983 */ /* 0x000ea80000300800 */
[----:B------:R-:W2:Y:S01]  /*77c30*/  LDL.LU R63, [R1+0x8c8] ;  /* 0x0008c800013f7983 */ /* 0x000ea20000300800 */
[----:B------:R-:W-:Y:S01]  /*77c40*/  PRMT R23, R52, 0x5410, R53 ;  /* 0x0000541034177816 */ /* 0x000fe20000000035 */
[----:B------:R-:W-:Y:S06]  /*77c50*/  BAR.SYNC.DEFER_BLOCKING 0x0 ;  /* 0x0000000000007b1d */ /* 0x000fec0000010000 */
[----:B------:R1:W-:Y:S02]  /*77c60*/  STSM.16.M88.4 [R47], R20 ;  /* 0x000000142f007844 */ /* 0x0003e40000000200 */
[----:B------:R-:W-:Y:S01]  /*77c70*/  BAR.SYNC.DEFER_BLOCKING 0x0 ;  /* 0x0000000000007b1d */ /* 0x000fe20000010000 */
[----:B-1----:R-:W-:-:S05]  /*77c80*/  PRMT R20, R61, 0x5410, R62 ;  /* 0x000054103d147816 */ /* 0x002fca000000003e */
[----:B------:R-:W2:Y:S04]  /*77c90*/  LDL.LU R62, [R1+0x8dc] ;  /* 0x0008dc00013e7983 */ /* 0x000ea80000300800 */
[----:B------:R-:W2:Y:S04]  /*77ca0*/  LDL.LU R61, [R1+0x8c0] ;  /* 0x0008c000013d7983 */ /* 0x000ea80000300800 */
[----:B------:R-:W1:Y:S01]  /*77cb0*/  LDS.128 R148, [R0] ;  /* 0x0000000000947984 */ /* 0x000e620000000c00 */
[----:B----4-:R-:W-:-:S03]  /*77cc0*/  PRMT R21, R54, 0x5410, R60 ;  /* 0x0000541036157816 */ /* 0x010fc6000000003c */
[----:B------:R-:W4:Y:S01]  /*77cd0*/  LDL.LU R60, [R1+0x8d4] ;  /* 0x0008d400013c7983 */ /* 0x000f220000300800 */
[----:B------:R-:W-:-:S03]  /*77ce0*/  PRMT R22, R58, 0x5410, R59 ;  /* 0x000054103a167816 */ /* 0x000fc6000000003b */
[----:B------:R-:W4:Y:S04]  /*77cf0*/  LDL.LU R59, [R1+0x50c] ;  /* 0x00050c00013b7983 */ /* 0x000f280000300800 */
[----:B------:R-:W4:Y:S01]  /*77d00*/  LDL.LU R58, [R1+0x520] ;  /* 0x00052000013a7983 */ /* 0x000f220000300800 */
[----:B------:R-:W-:-:S03]  /*77d10*/  PRMT R23, R56, 0x5410, R57 ;  /* 0x0000541038177816 */ /* 0x000fc60000000039 */
[----:B------:R-:W4:Y:S04]  /*77d20*/  LDL.LU R57, [R1+0x504] ;  /* 0x0005040001397983 */ /* 0x000f280000300800 */
[----:B------:R-:W4:Y:S01]  /*77d30*/  LDL.LU R56, [R1+0x518] ;  /* 0x0005180001387983 */ /* 0x000f220000300800 */
[----:B------:R-:W-:Y:S06]  /*77d40*/  BAR.SYNC.DEFER_BLOCKING 0x0 ;  /* 0x0000000000007b1d */ /* 0x000fec0000010000 */
[----:B------:R3:W-:Y:S02]  /*77d50*/  STSM.16.M88.4 [R47], R20 ;  /* 0x000000142f007844 */ /* 0x0007e40000000200 */
[----:B------:R-:W-:Y:S06]  /*77d60*/  BAR.SYNC.DEFER_BLOCKING 0x0 ;  /* 0x0000000000007b1d */ /* 0x000fec0000010000 */
[----:B------:R-:W1:Y:S01]  /*77d70*/  LDS.128 R144, [R0] ;  /* 0x0000000000907984 */ /* 0x000e620000000c00 */
[----:B---3--:R-:W-:-:S02]  /*77d80*/  PRMT R20, R70, 0x5410, R71 ;  /* 0x0000541046147816 */ /* 0x008fc40000000047 */
[----:B------:R-:W-:Y:S01]  /*77d90*/  PRMT R21, R68, 0x5410, R69 ;  /* 0x0000541044157816 */ /* 0x000fe20000000045 */
[----:B------:R-:W3:Y:S01]  /*77da0*/  LDL.LU R71, [R1+0x8d8] ;  /* 0x0008d80001477983 */ /* 0x000ee20000300800 */
[----:B--2---:R-:W-:-:S03]  /*77db0*/  PRMT R22, R66, 0x5410, R67 ;  /* 0x0000541042167816 */ /* 0x004fc60000000043 */
[----:B------:R-:W3:Y:S01]  /*77dc0*/  LDL.LU R70, [R1+0x8ec] ;  /* 0x0008ec0001467983 */ /* 0x000ee20000300800 */
[----:B------:R-:W-:Y:S01]  /*77dd0*/  PRMT R23, R64, 0x5410, R65 ;  /* 0x0000541040177816 */ /* 0x000fe20000000041 */
[----:B------:R-:W-:Y:S06]  /*77de0*/  BAR.SYNC.DEFER_BLOCKING 0x0 ;  /* 0x0000000000007b1d */ /* 0x000fec0000010000 */
[----:B------:R-:W2:Y:S04]  /*77df0*/  LDL.LU R69, [R1+0x8d0] ;  /* 0x0008d00001457983 */ /* 0x000ea80000300800 */
[----:B------:R-:W2:Y:S04]  /*77e00*/  LDL.LU R68, [R1+0x8e4] ;  /* 0x0008e40001447983 */ /* 0x000ea80000300800 */
[----:B------:R-:W2:Y:S04]  /*77e10*/  LDL.LU R67, [R1+0x51c] ;  /* 0x00051c0001437983 */ /* 0x000ea80000300800 */
[----:B------:R-:W2:Y:S04]  /*77e20*/  LDL.LU R66, [R1+0x534] ;  /* 0x0005340001427983 */ /* 0x000ea80000300800 */
[----:B------:R-:W2:Y:S04]  /*77e30*/  LDL.LU R65, [R1+0x514] ;  /* 0x0005140001417983 */ /* 0x000ea80000300800 */
[----:B------:R-:W2:Y:S04]  /*77e40*/  LDL.LU R64, [R1+0x52c] ;  /* 0x00052c0001407983 */ /* 0x000ea80000300800 */
[----:B------:R0:W-:Y:S01]  /*77e50*/  STSM.16.M88.4 [R47], R20 ;  /* 0x000000142f007844 */ /* 0x0001e20000000200 */
[----:B------:R-:W-:Y:S01]  /*77e60*/  BAR.SYNC.DEFER_BLOCKING 0x0 ;  /* 0x0000000000007b1d */ /* 0x000fe20000010000 */
[----:B0-----:R-:W-:-:S05]  /*77e70*/  PRMT R20, R62, 0x5410, R63 ;  /* 0x000054103e147816 */ /* 0x001fca000000003f */
[----:B------:R-:W2:Y:S04]  /*77e80*/  LDL.LU R63, [R1+0x8e8] ;  /* 0x0008e800013f7983 */ /* 0x000ea80000300800 */
[----:B------:R-:W2:Y:S04]  /*77e90*/  LDL.LU R62, [R1+0x8fc] ;  /* 0x0008fc00013e7983 */ /* 0x000ea80000300800 */
[----:B------:R-:W0:Y:S01]  /*77ea0*/  LDS.128 R140, [R0] ;  /* 0x00000000008c7984 */ /* 0x000e220000000c00 */
[----:B----4-:R-:W-:-:S03]  /*77eb0*/  PRMT R21, R60, 0x5410, R61 ;  /* 0x000054103c157816 */ /* 0x010fc6000000003d */
[----:B------:R-:W4:Y:S04]  /*77ec0*/  LDL.LU R61, [R1+0x8e0] ;  /* 0x0008e000013d7983 */ /* 0x000f280000300800 */
        /* <DEDUP_REMOVED lines=10> */
[----:B------:R-:W0:Y:S01]  /*77f70*/  LDS.128 R136, [R0] ;  /* 0x0000000000887984 */ /* 0x000e220000000c00 */
[----:B---3--:R-:W-:-:S03]  /*77f80*/  PRMT R20, R70, 0x5410, R71 ;  /* 0x0000541046147816 */ /* 0x008fc60000000047 */
[----:B------:R-:W3:Y:S04]  /*77f90*/  LDL.LU R71, [R1+0x8f8] ;  /* 0x0008f80001477983 */ /* 0x000ee80000300800 */
[----:B------:R-:W3:Y:S01]  /*77fa0*/  LDL.LU R70, [R1+0x90c] ;  /* 0x00090c0001467983 */ /* 0x000ee20000300800 */
[----:B--2---:R-:W-:-:S03]  /*77fb0*/  PRMT R21, R68, 0x5410, R69 ;  /* 0x0000541044157816 */ /* 0x004fc60000000045 */
[----:B------:R-:W2:Y:S04]  /*77fc0*/  LDL.LU R69, [R1+0x8f0] ;  /* 0x0008f00001457983 */ /* 0x000ea80000300800 */
[----:B------:R-:W2:Y:S01]  /*77fd0*/  LDL.LU R68, [R1+0x904] ;  /* 0x0009040001447983 */ /* 0x000ea20000300800 */
[----:B------:R-:W-:-:S03]  /*77fe0*/  PRMT R22, R66, 0x5410, R67 ;  /* 0x0000541042167816 */ /* 0x000fc60000000043 */
[----:B------:R-:W2:Y:S04]  /*77ff0*/  LDL.LU R67, [R1+0x540] ;  /* 0x0005400001437983 */ /* 0x000ea80000300800 */
[----:B------:R-:W2:Y:S01]  /*78000*/  LDL.LU R66, [R1+0x554] ;  /* 0x0005540001427983 */ /* 0x000ea20000300800 */
[----:B------:R-:W-:Y:S01]  /*78010*/  PRMT R23, R64, 0x5410, R65 ;  /* 0x0000541040177816 */ /* 0x000fe20000000041 */
[----:B------:R-:W-:Y:S06]  /*78020*/  BAR.SYNC.DEFER_BLOCKING 0x0 ;  /* 0x0000000000007b1d */ /* 0x000fec0000010000 */
[----:B------:R-:W2:Y:S04]  /*78030*/  LDL.LU R65, [R1+0x538] ;  /* 0x0005380001417983 */ /* 0x000ea80000300800 */
[----:B------:R-:W2:Y:S04]  /*78040*/  LDL.LU R64, [R1+0x54c] ;  /* 0x00054c0001407983 */ /* 0x000ea80000300800 */
[----:B------:R1:W-:Y:S01]  /*78050*/  STSM.16.M88.4 [R47], R20 ;  /* 0x000000142f007844 */ /* 0x0003e20000000200 */
[----:B------:R-:W-:Y:S01]  /*78060*/  BAR.SYNC.DEFER_BLOCKING 0x0 ;  /* 0x0000000000007b1d */ /* 0x000fe20000010000 */
[----:B-1----:R-:W-:-:S05]  /*78070*/  PRMT R20, R62, 0x5410, R63 ;  /* 0x000054103e147816 */ /* 0x002fca000000003f */
[----:B------:R-:W2:Y:S04]  /*78080*/  LDL.LU R63, [R1+0x908] ;  /* 0x00090800013f7983 */ /* 0x000ea80000300800 */
[----:B------:R-:W2:Y:S04]  /*78090*/  LDL.LU R62, [R1+0x91c] ;  /* 0x00091c00013e7983 */ /* 0x000ea80000300800 */
[----:B------:R-:W1:Y:S01]  /*780a0*/  LDS.128 R132, [R0] ;  /* 0x0000000000847984 */ /* 0x000e620000000c00 */
        /* <DEDUP_REMOVED lines=75> */
[----:B------:R-:W-:Y:S01]  /*78560*/  BAR.SYNC.DEFER_BLOCKING 0x0 ;  /* 0x0000000000007b1d */ /* 0x000fe20000010000 */
[----:B------:R-:W-:-:S05]  /*78570*/  VIADD R11, R214, UR5 ;  /* 0x00000005d60b7c36 */ /* 0x000fca0008000000 */
[----:B------:R-:W-:Y:S02]  /*78580*/  ULDC UR5, c[0x0][0x248] ;  /* 0x0000920000057ab9 */ /* 0x000fe40000000800 */
[----:B------:R-:W-:Y:S01]  /*78590*/  VIADD R18, R11, UR5 ;  /* 0x000000050b127c36 */ /* 0x000fe20008000000 */
[----:B------:R-:W-:Y:S01]  /*785a0*/  ULDC UR5, c[0x0][0x248] ;  /* 0x0000920000057ab9 */ /* 0x000fe20000000800 */
[----:B------:R-:W1:Y:S02]  /*785b0*/  LDS.128 R112, [R0] ;  /* 0x0000000000707984 */ /* 0x000e640000000c00 */
[----:B------:R-:W-:Y:S01]  /*785c0*/  VIADD R19, R18, UR5 ;  /* 0x0000000512137c36 */ /* 0x000fe20008000000 */
[----:B------:R-:W-:Y:S01]  /*785d0*/  ULDC UR5, c[0x0][0x248] ;  /* 0x0000920000057ab9 */ /* 0x000fe20000000800 */
[----:B---3--:R-:W-:Y:S02]  /*785e0*/  PRMT R20, R70, 0x5410, R71 ;  /* 0x0000541046147816 */ /* 0x008fe40000000047 */
[----:B------:R-:W-:Y:S01]  /*785f0*/  VIADD R24, R19, UR5 ;  /* 0x0000000513187c36 */ /* 0x000fe20008000000 */
[----:B------:R-:W3:Y:S01]  /*78600*/  LDL.LU R71, [R1+0x958] ;  /* 0x0009580001477983 */ /* 0x000ee20000300800 */
[----:B------:R-:W-:-:S03]  /*78610*/  ULDC UR5, c[0x0][0x248] ;  /* 0x0000920000057ab9 */ /* 0x000fc60000000800 */
[----:B------:R-:W3:Y:S01]  /*78620*/  LDL.LU R70, [R1+0x96c] ;  /* 0x00096c0001467983 */ /* 0x000ee20000300800 */
[----:B------:R-:W-:Y:S01]  /*78630*/  VIADD R25, R24, UR5 ;  /* 0x0000000518197c36 */ /* 0x000fe20008000000 */
[----:B------:R-:W-:Y:S01]  /*78640*/  ULDC UR5, c[0x0][0x248] ;  /* 0x0000920000057ab9 */ /* 0x000fe20000000800 */
[----:B--2---:R-:W-:Y:S02]  /*78650*/  PRMT R21, R68, 0x5410, R69 ;  /* 0x0000541044157816 */ /* 0x004fe40000000045 */
[----:B------:R-:W2:Y:S04]  /*78660*/  LDL.LU R69, [R1+0x950] ;  /* 0x0009500001457983 */ /* 0x000ea80000300800 */
[----:B------:R-:W2:Y:S01]  /*78670*/  LDL.LU R68, [R1+0x964] ;  /* 0x0009640001447983 */ /* 0x000ea20000300800 */
[----:B------:R-:W-:-:S03]  /*78680*/  PRMT R22, R66, 0x5410, R67 ;  /* 0x0000541042167816 */ /* 0x000fc60000000043 */
[----:B------:R-:W2:Y:S01]  /*78690*/  LDL.LU R67, [R1+0x5a0] ;  /* 0x0005a00001437983 */ /* 0x000ea20000300800 */
[----:B------:R-:W-:Y:S01]  /*786a0*/  VIADD R26, R25, UR5 ;  /* 0x00000005191a7c36 */ /* 0x000fe20008000000 */
[----:B------:R-:W-:Y:S02]  /*786b0*/  ULDC UR5, c[0x0][0x248] ;  /* 0x0000920000057ab9 */ /* 0x000fe40000000800 */
[----:B------:R-:W2:Y:S01]  /*786c0*/  LDL.LU R66, [R1+0x5e0] ;  /* 0x0005e00001427983 */ /* 0x000ea20000300800 */
[----:B------:R-:W-:Y:S01]  /*786d0*/  VIADD R27, R26, UR5 ;  /* 0x000000051a1b7c36 */ /* 0x000fe20008000000 */
[----:B------:R-:W-:-:S03]  /*786e0*/  ULDC UR5, c[0x0][0x248] ;  /* 0x0000920000057ab9 */ /* 0x000fc60000000800 */
[----:B------:R-:W-:Y:S01]  /*786f0*/  VIADD R28, R27, UR4 ;  /* 0x000000041b1c7c36 */ /* 0x000fe20008000000 */
[----:B------:R-:W-:Y:S01]  /*78700*/  ULDC UR4, c[0x0][0x248] ;  /* 0x0000920000047ab9 */ /* 0x000fe20000000800 */
[----:B------:R-:W-:Y:S01]  /*78710*/  PRMT R23, R64, 0x5410, R65 ;  /* 0x0000541040177816 */ /* 0x000fe20000000041 */
[----:B------:R-:W-:Y:S06]  /*78720*/  BAR.SYNC.DEFER_BLOCKING 0x0 ;  /* 0x0000000000007b1d */ /* 0x000fec0000010000 */
[----:B------:R-:W2:Y:S04]  /*78730*/  LDL.LU R65, [R1+0x598] ;  /* 0x0005980001417983 */ /* 0x000ea80000300800 */
[----:B------:R-:W2:Y:S04]  /*78740*/  LDL.LU R64, [R1+0x5ac] ;  /* 0x0005ac0001407983 */ /* 0x000ea80000300800 */
[----:B------:R0:W-:Y:S01]  /*78750*/  STSM.16.M88.4 [R47], R20 ;  /* 0x000000142f007844 */ /* 0x0001e20000000200 */
[----:B------:R-:W-:Y:S01]  /*78760*/  VIADD R29, R28, UR5 ;  /* 0x000000051c1d7c36 */ /* 0x000fe20008000000 */
[----:B------:R-:W-:Y:S01]  /*78770*/  ULDC UR5, c[0x0][0x248] ;  /* 0x0000920000057ab9 */ /* 0x000fe20000000800 */
[----:B------:R-:W-:Y:S01]  /*78780*/  ISETP.LT.AND P0, PT, R212, UR30, !P6 ;  /* 0x0000001ed4007c0c */ /* 0x000fe2000f701270 */
[----:B------:R-:W-:Y:S01]  /*78790*/  BAR.SYNC.DEFER_BLOCKING 0x0 ;  /* 0x0000000000007b1d */ /* 0x000fe20000010000 */
[----:B0-----:R-:W-:-:S05]  /*787a0*/  PRMT R20, R62, 0x5410, R63 ;  /* 0x000054103e147816 */ /* 0x001fca000000003f */
[----:B------:R-:W2:Y:S04]  /*787b0*/  LDL.LU R63, [R1+0x968] ;  /* 0x00096800013f7983 */ /* 0x000ea80000300800 */
[----:B------:R-:W2:Y:S01]  /*787c0*/  LDL.LU R62, [R1+0x9cc] ;  /* 0x0009cc00013e7983 */ /* 0x000ea20000300800 */
[----:B------:R-:W-:Y:S01]  /*787d0*/  VIADD R30, R29, UR4 ;  /* 0x000000041d1e7c36 */ /* 0x000fe20008000000 */
[----:B------:R-:W-:-:S03]  /*787e0*/  ULDC UR4, c[0x0][0x248] ;  /* 0x0000920000047ab9 */ /* 0x000fc60000000800 */
[----:B------:R-:W-:Y:S01]  /*787f0*/  VIADD R31, R30, UR4 ;  /* 0x000000041e1f7c36 */ /* 0x000fe20008000000 */
[----:B------:R-:W-:Y:S01]  /*78800*/  ULDC UR4, c[0x0][0x248] ;  /* 0x0000920000047ab9 */ /* 0x000fe20000000800 */
[----:B------:R-:W-:Y:S01]  /*78810*/  ISETP.LT.AND P1, PT, R213, UR31, !P6 ;  /* 0x0000001fd5007c0c */ /* 0x000fe2000f721270 */
[----:B------:R-:W0:Y:S01]  /*78820*/  LDS.128 R108, [R0] ;  /* 0x00000000006c7984 */ /* 0x000e220000000c00 */
[----:B------:R-:W-:Y:S01]  /*78830*/  VIADD R32, R31, UR4 ;  /* 0x000000041f207c36 */ /* 0x000fe20008000000 */
[----:B------:R-:W-:-:S03]  /*78840*/  ULDC UR4, c[0x0][0x248] ;  /* 0x0000920000047ab9 */ /* 0x000fc60000000800 */
        /* <DEDUP_REMOVED lines=21> */
[----:B------:R-:W-:Y:S01]  /*789a0*/  ULDC UR4, c[0x0][0x248] ;  /* 0x0000920000047ab9 */ /* 0x000fe20000000800 */
[----:B----4-:R-:W-:Y:S02]  /*789b0*/  PRMT R21, R60, 0x5410, R61 ;  /* 0x000054103c157816 */ /* 0x010fe4000000003d */
        /* <DEDUP_REMOVED lines=8> */
[----:B------:R-:W-:Y:S01]  /*78a40*/  VIADD R44, R43, UR4 ;  /* 0x000000042b2c7c36 */ /* 0x000fe20008000000 */
[----:B------:R-:W-:Y:S01]  /*78a50*/  ULDC UR4, c[0x0][0x248] ;  /* 0x0000920000047ab9 */ /* 0x000fe20000000800 */
[----:B------:R-:W-:Y:S01]  /*78a60*/  LOP3.LUT R7, R7, 0x7fffffff, RZ, 0xc0, !PT ;  /* 0x7fffffff07077812 */ /* 0x000fe200078ec0ff */
[----:B------:R-:W-:Y:S01]  /*78a70*/  BAR.SYNC.DEFER_BLOCKING 0x0 ;  /* 0x0000000000007b1d */ /* 0x000fe20000010000 */
[----:B------:R-:W-:-:S04]  /*78a80*/  VIADD R45, R44, UR5 ;  /* 0x000000052c2d7c36 */ /* 0x000fc80008000000 */
[----:B------:R-:W-:Y:S01]  /*78a90*/  VIADD R46, R45, UR4 ;  /* 0x000000042d2e7c36 */ /* 0x000fe20008000000 */
[----:B------:R-:W-:Y:S01]  /*78aa0*/  ULDC UR4, c[0x0][0x248] ;  /* 0x0000920000047ab9 */ /* 0x000fe20000000800 */
[----:B------:R-:W-:Y:S02]  /*78ab0*/  ULDC UR5, c[0x0][0x248] ;  /* 0x0000920000057ab9 */ /* 0x000fe40000000800 */
[----:B------:R-:W-:Y:S01]  /*78ac0*/  VIADD R48, R46, UR4 ;  /* 0x000000042e307c36 */ /* 0x000fe20008000000 */
[----:B------:R-:W-:-:S03]  /*78ad0*/  ULDC UR4, c[0x0][0x248] ;  /* 0x0000920000047ab9 */ /* 0x000fc60000000800 */
[----:B------:R-:W-:Y:S01]  /*78ae0*/  VIADD R49, R48, UR4 ;  /* 0x0000000430317c36 */ /* 0x000fe20008000000 */
[----:B------:R-:W-:Y:S01]  /*78af0*/  @P0 LOP3.LUT R7, R7, 0x80000000, RZ, 0xfc, !PT ;  /* 0x8000000007070812 */ /* 0x000fe200078efcff */
[----:B------:R-:W-:Y:S02]  /*78b00*/  ULDC UR4, c[0x0][0x248] ;  /* 0x0000920000047ab9 */ /* 0x000fe40000000800 */
[----:B------:R-:W-:Y:S01]  /*78b10*/  VIADD R50, R49, UR5 ;  /* 0x0000000531327c36 */ /* 0x000fe20008000000 */
[----:B------:R-:W-:Y:S01]  /*78b20*/  LOP3.LUT R7, R7, 0xbfffffff, RZ, 0xc0, !PT ;  /* 0xbfffffff07077812 */ /* 0x000fe200078ec0ff */
[----:B------:R-:W-:Y:S02]  /*78b30*/  ULDC UR5, c[0x0][0x248] ;  /* 0x0000920000057ab9 */ /* 0x000fe40000000800 */
[----:B------:R-:W-:Y:S01]  /*78b40*/  VIADD R51, R50, UR4 ;  /* 0x0000000432337c36 */ /* 0x000fe20008000000 */
[----:B------:R-:W-:Y:S01]  /*78b50*/  ULDC UR4, c[0x0][0x248] ;  /* 0x0000920000047ab9 */ /* 0x000fe20000000800 */
[----:B------:R-:W-:-:S02]  /*78b60*/  @P1 LOP3.LUT R7, R7, 0x40000000, RZ, 0xfc, !PT ;  /* 0x4000000007071812 */ /* 0x000fc400078efcff */
[----:B------:R-:W-:Y:S01]  /*78b70*/  VIADD R52, R51, UR4 ;  /* 0x0000000433347c36 */ /* 0x000fe20008000000 */
[----:B------:R-:W-:Y:S01]  /*78b80*/  ULDC UR4, c[0x0][0x248] ;  /* 0x0000920000047ab9 */ /* 0x000fe20000000800 */
[----:B------:R-:W-:Y:S02]  /*78b90*/  LOP3.LUT R7, R7, 0xdfffffff, RZ, 0xc0, !PT ;  /* 0xdfffffff07077812 */ /* 0x000fe400078ec0ff */
[----:B------:R-:W-:Y:S01]  /*78ba0*/  VIADD R55, R52, UR4 ;  /* 0x0000000434377c36 */ /* 0x000fe20008000000 */
[----:B------:R-:W-:Y:S01]  /*78bb0*/  ISETP.LT.AND P0, PT, R215, UR33, !P6 ;  /* 0x00000021d7007c0c */ /* 0x000fe2000f701270 */
[----:B------:R-:W-:Y:S01]  /*78bc0*/  ULDC UR4, c[0x0][0x248] ;  /* 0x0000920000047ab9 */ /* 0x000fe20000000800 */
[----:B------:R-:W-:Y:S01]  /*78bd0*/  @P2 LOP3.LUT R7, R7, 0x20000000, RZ, 0xfc, !PT ;  /* 0x2000000007072812 */ /* 0x000fe200078efcff */
[----:B------:R-:W-:Y:S01]  /*78be0*/  VIADD R53, R55, UR5 ;  /* 0x0000000537357c36 */ /* 0x000fe20008000000 */
[----:B------:R-:W-:Y:S01]  /*78bf0*/  ISETP.LT.AND P1, PT, R216, UR34, !P6 ;  /* 0x00000022d8007c0c */ /* 0x000fe2000f721270 */
[----:B------:R-:W-:Y:S01]  /*78c00*/  ULDC UR5, c[0x0][0x248] ;  /* 0x0000920000057ab9 */ /* 0x000fe20000000800 */
[----:B------:R-:W-:Y:S01]  /*78c10*/  LOP3.LUT R7, R7, 0xf7ffffff, RZ, 0xc0, !PT ;  /* 0xf7ffffff07077812 */ /* 0x000fe200078ec0ff */
[----:B------:R-:W-:Y:S01]  /*78c20*/  VIADD R54, R53, UR4 ;  /* 0x0000000435367c36 */ /* 0x000fe20008000000 */
[----:B------:R-:W-:-:S02]  /*78c30*/  ULDC UR4, c[0x0][0x248] ;  /* 0x0000920000047ab9 */ /* 0x000fc40000000800 */
[----:B------:R-:W-:Y:S01]  /*78c40*/  LOP3.LUT R7, R7, 0xefffffff, RZ, 0xc0, !PT ;  /* 0xefffffff07077812 */ /* 0x000fe200078ec0ff */
[----:B------:R-:W-:Y:S01]  /*78c50*/  VIADD R181, R54, UR4 ;  /* 0x0000000436b57c36 */ /* 0x000fe20008000000 */
[----:B------:R-:W-:Y:S02]  /*78c60*/  ULDC UR4, c[0x0][0x248] ;  /* 0x0000920000047ab9 */ /* 0x000fe40000000800 */
[----:B------:R-:W-:Y:S01]  /*78c70*/  @P0 LOP3.LUT R7, R7, 0x10000000, RZ, 0xfc, !PT ;  /* 0x1000000007070812 */ /* 0x000fe200078efcff */
        /* <DEDUP_REMOVED lines=9> */
[----:B------:R-:W-:-:S03]  /*78d10*/  ULDC UR4, c[0x0][0x248] ;  /* 0x0000920000047ab9 */ /* 0x000fc60000000800 */
[----:B------:R-:W-:Y:S01]  /*78d20*/  VIADD R185, R182, UR4 ;  /* 0x00000004b6b97c36 */ /* 0x000fe20008000000 */
[----:B------:R-:W-:Y:S01]  /*78d30*/  ULDC UR4, c[0x0][0x248] ;  /* 0x0000920000047ab9 */ /* 0x000fe20000000800 */
[----:B------:R-:W-:Y:S02]  /*78d40*/  @P0 LOP3.LUT R7, R7, 0x4000000, RZ, 0xfc, !PT ;  /* 0x0400000007070812 */ /* 0x000fe400078efcff */
[----:B------:R-:W-:Y:S01]  /*78d50*/  ISETP.LT.AND P1, PT, R219, UR37, !P6 ;  /* 0x00000025db007c0c */ /* 0x000fe2000f721270 */
[----:B------:R-:W-:Y:S01]  /*78d60*/  VIADD R187, R185, UR4 ;  /* 0x00000004b9bb7c36 */ /* 0x000fe20008000000 */
[----:B------:R-:W-:Y:S01]  /*78d70*/  LOP3.LUT R7, R7, 0xfdffffff, RZ, 0xc0, !PT ;  /* 0xfdffffff07077812 */ /* 0x000fe200078ec0ff */
[----:B------:R-:W-:Y:S02]  /*78d80*/  ULDC UR4, c[0x0][0x248] ;  /* 0x0000920000047ab9 */ /* 0x000fe40000000800 */
[----:B------:R-:W-:Y:S01]  /*78d90*/  VIADD R184, R187, UR5 ;  /* 0x00000005bbb87c36 */ /* 0x000fe20008000000 */
[----:B------:R-:W-:Y:S01]  /*78da0*/  @P2 LOP3.LUT R7, R7, 0x2000000, RZ, 0xfc, !PT ;  /* 0x0200000007072812 */ /* 0x000fe200078efcff */
[----:B------:R-:W-:Y:S01]  /*78db0*/  ULDC UR5, c[0x0][0x248] ;  /* 0x0000920000057ab9 */ /* 0x000fe20000000800 */
[----:B------:R-:W-:Y:S01]  /*78dc0*/  ISETP.LT.AND P0, PT, R220, UR38, !P6 ;  /* 0x00000026dc007c0c */ /* 0x000fe2000f701270 */
[----:B------:R-:W-:Y:S01]  /*78dd0*/  VIADD R186, R184, UR4 ;  /* 0x00000004b8ba7c36 */ /* 0x000fe20008000000 */
[----:B------:R-:W-:Y:S01]  /*78de0*/  LOP3.LUT R7, R7, 0xfeffffff, RZ, 0xc0, !PT ;  /* 0xfeffffff07077812 */ /* 0x000fe200078ec0ff */
[----:B------:R-:W-:-:S02]  /*78df0*/  ULDC UR4, c[0x0][0x248] ;  /* 0x0000920000047ab9 */ /* 0x000fc40000000800 */
[----:B------:R-:W-:Y:S01]  /*78e00*/  VIADD R189, R186, UR4 ;  /* 0x00000004babd7c36 */ /* 0x000fe20008000000 */
[----:B------:R-:W-:Y:S01]  /*78e10*/  @P1 LOP3.LUT R7, R7, 0x1000000, RZ, 0xfc, !PT ;  /* 0x0100000007071812 */ /* 0x000fe200078efcff */
[----:B------:R-:W-:Y:S01]  /*78e20*/  ULDC UR4, c[0x0][0x248] ;  /* 0x0000920000047ab9 */ /* 0x000fe20000000800 */
        /* <DEDUP_REMOVED lines=90> */
[----:B------:R3:W-:Y:S01]  /*793d0*/  STSM.16.M88.4 [R47], R20 ;  /* 0x000000142f007844 */ /* 0x0007e20000000200 */
[----:B------:R-:W-:Y:S01]  /*793e0*/  ISETP.LT.AND P1, PT, R234, UR52, !P6 ;  /* 0x00000034ea007c0c */ /* 0x000fe2000f721270 */
[----:B------:R-:W-:Y:S01]  /*793f0*/  VIADD R219, R217, UR4 ;  /* 0x00000004d9db7c36 */ /* 0x000fe20008000000 */
[----:B------:R-:W-:Y:S01]  /*79400*/  LOP3.LUT R7, R7, 0xfffffbff, RZ, 0xc0, !PT ;  /* 0xfffffbff07077812 */ /* 0x000fe200078ec0ff */
[----:B------:R-:W-:Y:S03]  /*79410*/  BAR.SYNC.DEFER_BLOCKING 0x0 ;  /* 0x0000000000007b1d */ /* 0x000fe60000010000 */
[----:B------:R-:W-:-:S03]  /*79420*/  @P2 LOP3.LUT R7, R7, 0x400, RZ, 0xfc, !PT ;  /* 0x0000040007072812 */ /* 0x000fc600078efcff */
[----:B------:R-:W-:Y:S01]  /*79430*/  ULDC UR4, c[0x0][0x248] ;  /* 0x0000920000047ab9 */ /* 0x000fe20000000800 */
[----:B------:R-:W-:Y:S01]  /*79440*/  ULDC UR5, c[0x0][0x248] ;  /* 0x0000920000057ab9 */ /* 0x000fe20000000800 */
[----:B------:R-:W-:Y:S01]  /*79450*/  VIADD R221, R219, UR4 ;  /* 0x00000004dbdd7c36 */ /* 0x000fe20008000000 */
[----:B------:R-:W-:Y:S01]  /*79460*/  ULDC UR4, c[0x0][0x248] ;  /* 0x0000920000047ab9 */ /* 0x000fe20000000800 */
[----:B------:R-:W-:Y:S02]  /*79470*/  ISETP.LT.AND P0, PT, R235, UR53, !P6 ;  /* 0x00000035eb007c0c */ /* 0x000fe4000f701270 */
        /* <DEDUP_REMOVED lines=16> */
[----:B------:R-:W0:Y:S01]  /*79580*/  LDS.128 R104, [R0] ;  /* 0x0000000000687984 */ /* 0x000e220000000c00 */
[----:B------:R-:W-:Y:S01]  /*79590*/  ULDC UR4, c[0x0][0x248] ;  /* 0x0000920000047ab9 */ /* 0x000fe20000000800 */
        /* <DEDUP_REMOVED lines=13> */
[----:B------:R-:W-:Y:S01]  /*79670*/  ULDC UR4, c[0x0][0x248] ;  /* 0x0000920000047ab9 */ /* 0x000fe20000000800 */
[----:B------:R-:W-:Y:S01]  /*79680*/  BAR.SYNC.DEFER_BLOCKING 0x0 ;  /* 0x0000000000007b1d */ /* 0x000fe20000010000 */
[----:B------:R-:W-:Y:S01]  /*79690*/  ISETP.LT.AND P1, PT, R241, UR59, !P6 ;  /* 0x0000003bf1007c0c */ /* 0x000fe2000f721270 */
[----:B------:R-:W-:Y:S01]  /*796a0*/  VIADD R241, R239, UR5 ;  /* 0x00000005eff17c36 */ /* 0x000fe20008000000 */
[----:B------:R-:W-:-:S02]  /*796b0*/  @P0 LOP3.LUT R7, R7, 0x20, RZ, 0xfc, !PT ;  /* 0x0000002007070812 */ /* 0x000fc400078efcff */
[----:B---3--:R-:W-:Y:S02]  /*796c0*/  PRMT R20, R70, 0x5410, R71 ;  /* 0x0000541046147816 */ /* 0x008fe40000000047 */
[----:B--2---:R-:W-:Y:S02]  /*796d0*/  PRMT R21, R68, 0x5410, R69 ;  /* 0x0000541044157816 */ /* 0x004fe40000000045 */
[----:B------:R-:W-:Y:S02]  /*796e0*/  PRMT R22, R66, 0x5410, R67 ;  /* 0x0000541042167816 */ /* 0x000fe40000000043 */
[----:B------:R-:W-:Y:S02]  /*796f0*/  PRMT R23, R64, 0x5410, R65 ;  /* 0x0000541040177816 */ /* 0x000fe40000000041 */
[----:B------:R-:W-:Y:S02]  /*79700*/  ISETP.LT.AND P2, PT, R240, UR58, !P6 ;  /* 0x0000003af0007c0c */ /* 0x000fe4000f741270 */
[----:B------:R-:W-:-:S02]  /*79710*/  ISETP.LT.AND P0, PT, R242, UR60, !P6 ;  /* 0x0000003cf2007c0c */ /* 0x000fc4000f701270 */
[----:B------:R-:W-:Y:S01]  /*79720*/  ISETP.LT.AND P6, PT, R243, UR61, !P6 ;  /* 0x0000003df3007c0c */ /* 0x000fe2000f7c1270 */
[----:B------:R-:W-:Y:S01]  /*79730*/  VIADD R243, R241, UR4 ;  /* 0x00000004f1f37c36 */ /* 0x000fe20008000000 */
[----:B------:R-:W-:Y:S01]  /*79740*/  ULDC UR4, c[0x0][0x248] ;  /* 0x0000920000047ab9 */ /* 0x000fe20000000800 */
[----:B------:R4:W-:Y:S02]  /*79750*/  STSM.16.M88.4 [R47], R20 ;  /* 0x000000142f007844 */ /* 0x0009e40000000200 */
[----:B----4-:R-:W-:Y:S01]  /*79760*/  PRMT R23, R56, 0x5410, R57 ;  /* 0x0000541038177816 */ /* 0x010fe20000000039 */
[----:B------:R-:W-:-:S05]  /*79770*/  VIADD R56, R243, UR4 ;  /* 0x00000004f3387c36 */ /* 0x000fca0008000000 */
[----:B------:R2:W-:Y:S01]  /*79780*/  STL [R1+0xf4c], R56 ;  /* 0x000f4c3801007387 */ /* 0x0005e20000100800 */
[----:B------:R-:W-:Y:S02]  /*79790*/  PRMT R20, R62, 0x5410, R63 ;  /* 0x000054103e147816 */ /* 0x000fe4000000003f */
[----:B------:R-:W-:Y:S02]  /*797a0*/  PRMT R21, R60, 0x5410, R61 ;  /* 0x000054103c157816 */ /* 0x000fe4000000003d */
[----:B------:R-:W-:Y:S01]  /*797b0*/  PRMT R22, R58, 0x5410, R59 ;  /* 0x000054103a167816 */ /* 0x000fe2000000003b */
        /* <DEDUP_REMOVED lines=10> */
[----:B------:R-:W-:Y:S06]  /*79860*/  BAR.SYNC.DEFER_BLOCKING 0x0 ;  /* 0x0000000000007b1d */ /* 0x000fec0000010000 */
[----:B------:R-:W4:Y:S04]  /*79870*/  LDL.LU R59, [R1+0x994] ;  /* 0x00099400013b7983 */ /* 0x000f280000300800 */
[----:B------:R-:W4:Y:S04]  /*79880*/  LDL.LU R58, [R1+0x9f4] ;  /* 0x0009f400013a7983 */ /* 0x000f280000300800 */
[----:B------:R-:W4:Y:S04]  /*79890*/  LDL.LU R73, [R1+0x7b8] ;  /* 0x0007b80001497983 */ /* 0x000f280000300800 */
[----:B------:R-:W4:Y:S04]  /*798a0*/  LDL.LU R72, [R1+0x818] ;  /* 0x0008180001487983 */ /* 0x000f280000300800 */
[----:B------:R-:W4:Y:S04]  /*798b0*/  LDL.LU R57, [R1+0x5d4] ;  /* 0x0005d40001397983 */ /* 0x000f280000300800 */
[----:B--2---:R-:W2:Y:S01]  /*798c0*/  LDL.LU R56, [R1+0x7e8] ;  /* 0x0007e80001387983 */ /* 0x004ea20000300800 */
[----:B------:R-:W-:-:S03]  /*798d0*/  LOP3.LUT R8, R8, 0xbfffffff, RZ, 0xc0, !PT ;  /* 0xbfffffff08087812 */ /* 0x000fc600078ec0ff */
[----:B------:R-:W-:Y:S01]  /*798e0*/  STL.64 [R1+0x1fa0], R174 ;  /* 0x001fa0ae01007387 */ /* 0x000fe20000100a00 */
[----:B------:R-:W-:Y:S02]  /*798f0*/  @P3 LOP3.LUT R8, R8, 0x40000000, RZ, 0xfc, !PT ;  /* 0x4000000008083812 */ /* 0x000fe400078efcff */
[----:B------:R-:W-:Y:S01]  /*79900*/  LOP3.LUT P3, RZ, R7, 0x10, RZ, 0xc0, !PT ;  /* 0x0000001007ff7812 */ /* 0x000fe2000786c0ff */
[----:B------:R-:W0:Y:S01]  /*79910*/  LDS.128 R100, [R0] ;  /* 0x0000000000647984 */ /* 0x000e220000000c00 */
[----:B------:R-:W-:-:S03]  /*79920*/  LOP3.LUT R8, R8, 0xdfffffff, RZ, 0xc0, !PT ;  /* 0xdfffffff08087812 */ /* 0x000fc600078ec0ff */
[----:B------:R-:W-:Y:S01]  /*79930*/  STL.64 [R1+0x1f80], R168 ;  /* 0x001f80a801007387 */ /* 0x000fe20000100a00 */
[----:B------:R-:W-:Y:S01]  /*79940*/  @P2 LOP3.LUT R8, R8, 0x20000000, RZ, 0xfc, !PT ;  /* 0x2000000008082812 */ /* 0x000fe200078efcff */
[----:B------:R-:W-:Y:S03]  /*79950*/  BAR.SYNC.DEFER_BLOCKING 0x0 ;  /* 0x0000000000007b1d */ /* 0x000fe60000010000 */
[----:B------:R-:W-:Y:S02]  /*79960*/  LOP3.LUT R8, R8, 0xefffffff, RZ, 0xc0, !PT ;  /* 0xefffffff08087812 */ /* 0x000fe400078ec0ff */
[C---:B------:R-:W-:Y:S02]  /*79970*/  LOP3.LUT P2, RZ, R7.reuse, 0x8, RZ, 0xc0, !PT ;  /* 0x0000000807ff7812 */ /* 0x040fe4000784c0ff */
[----:B------:R-:W-:Y:S02]  /*79980*/  @P1 LOP3.LUT R8, R8, 0x10000000, RZ, 0xfc, !PT ;  /* 0x1000000008081812 */ /* 0x000fe400078efcff */
[----:B------:R-:W-:Y:S01]  /*79990*/  LOP3.LUT P1, RZ, R7, 0x4, RZ, 0xc0, !PT ;  /* 0x0000000407ff7812 */ /* 0x000fe2000782c0ff */
[----:B------:R-:W-:Y:S01]  /*799a0*/  STL.64 [R1+0x1f78], R170 ;  /* 0x001f78aa01007387 */ /* 0x000fe20000100a00 */
[----:B------:R-:W-:-:S03]  /*799b0*/  LOP3.LUT R8, R8, 0xf7ffffff, RZ, 0xc0, !PT ;  /* 0xf7ffffff08087812 */ /* 0x000fc600078ec0ff */
[----:B------:R-:W-:Y:S01]  /*799c0*/  STL.64 [R1+0x1f50], R164 ;  /* 0x001f50a401007387 */ /* 0x000fe20000100a00 */
        /* <DEDUP_REMOVED lines=10> */
[----:B------:R-:W-:-:S03]  /*79a70*/  @P5 LOP3.LUT R8, R8, 0x2000000, RZ, 0xfc, !PT ;  /* 0x0200000008085812 */ /* 0x000fc600078efcff */
        /* <DEDUP_REMOVED lines=20> */
[----:B------:R3:W-:Y:S04]  /*79bc0*/  STSM.16.M88.4 [R47], R20 ;  /* 0x000000142f007844 */ /* 0x0007e80000000200 */
[----:B------:R-:W-:Y:S01]  /*79bd0*/  STL.64 [R1+0x1e70], R122 ;  /* 0x001e707a01007387 */ /* 0x000fe20000100a00 */
[----:B------:R-:W-:Y:S06]  /*79be0*/  BAR.SYNC.DEFER_BLOCKING 0x0 ;  /* 0x0000000000007b1d */ /* 0x000fec0000010000 */
[----:B-1----:R-:W-:Y:S04]  /*79bf0*/  STL.64 [R1+0x1e68], R116 ;  /* 0x001e687401007387 */ /* 0x002fe80000100a00 */
[----:B------:R-:W-:Y:S04]  /*79c00*/  STL.64 [R1+0x1e60], R246 ;  /* 0x001e60f601007387 */ /* 0x000fe80000100a00 */
[----:B------:R-:W-:Y:S04]  /*79c10*/  STL.64 [R1+0x1e58], R118 ;  /* 0x001e587601007387 */ /* 0x000fe80000100a00 */
[----:B------:R-:W-:Y:S04]  /*79c20*/  STL.64 [R1+0x1e50], R112 ;  /* 0x001e507001007387 */ /* 0x000fe80000100a00 */
[----:B------:R-:W-:Y:S04]  /*79c30*/  STL.64 [R1+0x1e48], R114 ;  /* 0x001e487201007387 */ /* 0x000fe80000100a00 */
[----:B0-----:R-:W-:Y:S04]  /*79c40*/  STL.64 [R1+0x1e40], R108 ;  /* 0x001e406c01007387 */ /* 0x001fe80000100a00 */
[----:B------:R-:W-:Y:S04]  /*79c50*/  STL.64 [R1+0x1e38], R110 ;  /* 0x001e386e01007387 */ /* 0x000fe80000100a00 */
[----:B------:R-:W-:Y:S04]  /*79c60*/  STL.64 [R1+0x1e30], R104 ;  /* 0x001e306801007387 */ /* 0x000fe80000100a00 */
[----:B------:R-:W-:Y:S04]  /*79c70*/  STL.64 [R1+0x1e28], R106 ;  /* 0x001e286a01007387 */ /* 0x000fe80000100a00 */
[----:B------:R-:W-:Y:S04]  /*79c80*/  STL.64 [R1+0x1e10], R248 ;  /* 0x001e10f801007387 */ /* 0x000fe80000100a00 */
[----:B------:R-:W-:Y:S04]  /*79c90*/  STL.64 [R1+0x1dc8], R250 ;  /* 0x001dc8fa01007387 */ /* 0x000fe80000100a00 */
[----:B------:R-:W-:Y:S04]  /*79ca0*/  STL.64 [R1+0x1e20], R100 ;  /* 0x001e206401007387 */ /* 0x000fe80000100a00 */
[----:B------:R-:W-:Y:S04]  /*79cb0*/  STL.64 [R1+0x1e18], R102 ;  /* 0x001e186601007387 */ /* 0x000fe80000100a00 */
[----:B------:R-:W2:Y:S04]  /*79cc0*/  LDL.LU R71, [R1+0x9bc] ;  /* 0x0009bc0001477983 */ /* 0x000ea80000300800 */
[----:B------:R-:W2:Y:S04]  /*79cd0*/  LDL.LU R70, [R1+0xa1c] ;  /* 0x000a1c0001467983 */ /* 0x000ea80000300800 */
[----:B------:R-:W2:Y:S04]  /*79ce0*/  LDL.LU R69, [R1+0x990] ;  /* 0x0009900001457983 */ /* 0x000ea80000300800 */
[----:B------:R-:W2:Y:S04]  /*79cf0*/  LDL.LU R68, [R1+0x9f0] ;  /* 0x0009f00001447983 */ /* 0x000ea80000300800 */
[----:B------:R-:W2:Y:S04]  /*79d00*/  LDL.LU R65, [R1+0x7b4] ;  /* 0x0007b40001417983 */ /* 0x000ea80000300800 */
[----:B------:R-:W2:Y:S04]  /*79d10*/  LDL.LU R64, [R1+0x814] ;  /* 0x0008140001407983 */ /* 0x000ea80000300800 */
[----:B------:R-:W0:Y:S01]  /*79d20*/  LDS.128 R96, [R0] ;  /* 0x0000000000607984 */ /* 0x000e220000000c00 */
[----:B---3--:R-:W-:-:S03]  /*79d30*/  PRMT R20, R62, 0x5410, R63 ;  /* 0x000054103e147816 */ /* 0x008fc6000000003f */
[----:B------:R-:W3:Y:S04]  /*79d40*/  LDL.LU R63, [R1+0x5d0] ;  /* 0x0005d000013f7983 */ /* 0x000ee80000300800 */
[----:B------:R-:W3:Y:S01]  /*79d50*/  LDL.LU R62, [R1+0x7e4] ;  /* 0x0007e400013e7983 */ /* 0x000ee20000300800 */
[----:B----4-:R-:W-:Y:S02]  /*79d60*/  PRMT R21, R76, 0x5410, R77 ;  /* 0x000054104c157816 */ /* 0x010fe4000000004d */
[----:B------:R-:W-:Y:S02]  /*79d70*/  PRMT R22, R74, 0x5410, R75 ;  /* 0x000054104a167816 */ /* 0x000fe4000000004b */
[----:B------:R-:W-:Y:S01]  /*79d80*/  PRMT R23, R66, 0x5410, R67 ;  /* 0x0000541042177816 */ /* 0x000fe20000000043 */
[----:B------:R-:W-:Y:S06]  /*79d90*/  BAR.SYNC.DEFER_BLOCKING 0x0 ;  /* 0x0000000000007b1d */ /* 0x000fec0000010000 */
[----:B0-----:R-:W-:Y:S04]  /*79da0*/  STL.64 [R1+0x1e08], R96 ;  /* 0x001e086001007387 */ /* 0x001fe80000100a00 */
[----:B------:R-:W-:Y:S04]  /*79db0*/  STL.64 [R1+0x1e00], R98 ;  /* 0x001e006201007387 */ /* 0x000fe80000100a00 */
[----:B------:R-:W4:Y:S04]  /*79dc0*/  LDL.LU R67, [R1+0x9b8] ;  /* 0x0009b80001437983 */ /* 0x000f280000300800 */
[----:B------:R-:W4:Y:S04]  /*79dd0*/  LDL.LU R66, [R1+0xa18] ;  /* 0x000a180001427983 */ /* 0x000f280000300800 */
[----:B------:R0:W-:Y:S01]  /*79de0*/  STSM.16.M88.4 [R47], R20 ;  /* 0x000000142f007844 */ /* 0x0001e20000000200 */
[----:B------:R-:W-:Y:S01]  /*79df0*/  BAR.SYNC.DEFER_BLOCKING 0x0 ;  /* 0x0000000000007b1d */ /* 0x000fe20000010000 */
[----:B0-----:R-:W-:-:S05]  /*79e00*/  PRMT R20, R60, 0x5410, R61 ;  /* 0x000054103c147816 */ /* 0x001fca000000003d */
[----:B------:R-:W4:Y:S04]  /*79e10*/  LDL.LU R61, [R1+0x98c] ;  /* 0x00098c00013d7983 */ /* 0x000f280000300800 */
[----:B------:R-:W4:Y:S01]  /*79e20*/  LDL.LU R60, [R1+0x9ec] ;  /* 0x0009ec00013c7983 */ /* 0x000f220000300800 */
[----:B------:R-:W-:-:S03]  /*79e30*/  PRMT R21, R58, 0x5410, R59 ;  /* 0x000054103a157816 */ /* 0x000fc6000000003b */
[----:B------:R-:W4:Y:S01]  /*79e40*/  LDL.LU R59, [R1+0x7b0] ;  /* 0x0007b000013b7983 */ /* 0x000f220000300800 */
[----:B--2---:R-:W-:-:S03]  /*79e50*/  PRMT R23, R56, 0x5410, R57 ;  /* 0x0000541038177816 */ /* 0x004fc60000000039 */
[----:B------:R-:W2:Y:S04]  /*79e60*/  LDL.LU R58, [R1+0x810] ;  /* 0x00081000013a7983 */ /* 0x000ea80000300800 */
[----:B------:R-:W2:Y:S04]  /*79e70*/  LDL.LU R57, [R1+0x5cc] ;  /* 0x0005cc0001397983 */ /* 0x000ea80000300800 */
[----:B------:R-:W2:Y:S04]  /*79e80*/  LDL.LU R56, [R1+0x7e0] ;  /* 0x0007e00001387983 */ /* 0x000ea80000300800 */
[----:B------:R-:W0:Y:S01]  /*79e90*/  LDS.128 R92, [R0] ;  /* 0x00000000005c7984 */ /* 0x000e220000000c00 */
[----:B------:R-:W-:Y:S01]  /*79ea0*/  PRMT R22, R72, 0x5410, R73 ;  /* 0x0000541048167816 */ /* 0x000fe20000000049 */
[----:B------:R-:W-:Y:S06]  /*79eb0*/  BAR.SYNC.DEFER_BLOCKING 0x0 ;  /* 0x0000000000007b1d */ /* 0x000fec0000010000 */
[----:B------:R1:W-:Y:S02]  /*79ec0*/  STSM.16.M88.4 [R47], R20 ;  /* 0x000000142f007844 */ /* 0x0003e40000000200 */
[----:B------:R-:W-:Y:S06]  /*79ed0*/  BAR.SYNC.DEFER_BLOCKING 0x0 ;  /* 0x0000000000007b1d */ /* 0x000fec0000010000 */
[----:B0-----:R-:W-:Y:S04]  /*79ee0*/  STL.64 [R1+0x1df8], R92 ;  /* 0x001df85c01007387 */ /* 0x001fe80000100a00 */
[----:B------:R-:W-:Y:S04]  /*79ef0*/  STL.64 [R1+0x1df0], R94 ;  /* 0x001df05e01007387 */ /* 0x000fe80000100a00 */
[----:B------:R-:W0:Y:S01]  /*79f00*/  LDS.128 R88, [R0] ;  /* 0x0000000000587984 */ /* 0x000e220000000c00 */
[----:B-1----:R-:W-:-:S03]  /*79f10*/  PRMT R22, R64, 0x5410, R65 ;  /* 0x0000541040167816 */ /* 0x002fc60000000041 */
[----:B------:R-:W2:Y:S04]  /*79f20*/  LDL.LU R65, [R1+0x9b4] ;  /* 0x0009b40001417983 */ /* 0x000ea80000300800 */
[----:B------:R-:W2:Y:S01]  /*79f30*/  LDL.LU R64, [R1+0xa14] ;  /* 0x000a140001407983 */ /* 0x000ea20000300800 */
[----:B------:R-:W-:-:S03]  /*79f40*/  PRMT R20, R70, 0x5410, R71 ;  /* 0x0000541046147816 */ /* 0x000fc60000000047 */
[----:B------:R-:W2:Y:S01]  /*79f50*/  LDL.LU R77, [R1+0x988] ;  /* 0x00098800014d7983 */ /* 0x000ea20000300800 */
[----:B------:R-:W-:-:S03]  /*79f60*/  PRMT R21, R68, 0x5410, R69 ;  /* 0x0000541044157816 */ /* 0x000fc60000000045 */
[----:B------:R-:W2:Y:S04]  /*79f70*/  LDL.LU R76, [R1+0x9e8] ;  /* 0x0009e800014c7983 */ /* 0x000ea80000300800 */
[----:B------:R-:W2:Y:S04]  /*79f80*/  LDL.LU R75, [R1+0x5fc] ;  /* 0x0005fc00014b7983 */ /* 0x000ea80000300800 */
[----:B------:R-:W2:Y:S01]  /*79f90*/  LDL.LU R74, [R1+0x80c] ;  /* 0x00080c00014a7983 */ /* 0x000ea20000300800 */
[----:B---3--:R-:W-:Y:S01]  /*79fa0*/  PRMT R23, R62, 0x5410, R63 ;  /* 0x000054103e177816 */ /* 0x008fe2000000003f */
[----:B------:R-:W-:Y:S06]  /*79fb0*/  BAR.SYNC.DEFER_BLOCKING 0x0 ;  /* 0x0000000000007b1d */ /* 0x000fec0000010000 */
[----:B------:R-:W3:Y:S04]  /*79fc0*/  LDL.LU R63, [R1+0x5c8] ;  /* 0x0005c800013f7983 */ /* 0x000ee80000300800 */
[----:B------:R-:W3:Y:S04]  /*79fd0*/  LDL.LU R62, [R1+0x7dc] ;  /* 0x0007dc00013e7983 */ /* 0x000ee80000300800 */
[----:B0-----:R-:W-:Y:S04]  /*79fe0*/  STL.64 [R1+0x1de8], R88 ;  /* 0x001de85801007387 */ /* 0x001fe80000100a00 */
[----:B------:R-:W-:Y:S04]  /*79ff0*/  STL.64 [R1+0x1de0], R90 ;  /* 0x001de05a01007387 */ /* 0x000fe80000100a00 */
[----:B------:R4:W-:Y:S01]  /*7a000*/  STSM.16.M88.4 [R47], R20 ;  /* 0x000000142f007844 */ /* 0x0009e20000000200 */
[----:B------:R-:W-:Y:S06]  /*7a010*/  BAR.SYNC.DEFER_BLOCKING 0x0 ;  /* 0x0000000000007b1d */ /* 0x000fec0000010000 */
[----:B------:R-:W0:Y:S01]  /*7a020*/  LDS.128 R84, [R0] ;  /* 0x0000000000547984 */ /* 0x000e220000000c00 */
[----:B----4-:R-:W-:-:S03]  /*7a030*/  PRMT R21, R60, 0x5410, R61 ;  /* 0x000054103c157816 */ /* 0x010fc6000000003d */
[----:B------:R-:W4:Y:S04]  /*7a040*/  LDL.LU R61, [R1+0x9b0] ;  /* 0x0009b000013d7983 */ /* 0x000f280000300800 */
[----:B------:R-:W4:Y:S01]  /*7a050*/  LDL.LU R60, [R1+0xa10] ;  /* 0x000a1000013c7983 */ /* 0x000f220000300800 */
[----:B--2---:R-:W-:-:S03]  /*7a060*/  PRMT R22, R58, 0x5410, R59 ;  /* 0x000054103a167816 */ /* 0x004fc6000000003b */
[----:B------:R-:W2:Y:S04]  /*7a070*/  LDL.LU R59, [R1+0x984] ;  /* 0x00098400013b7983 */ /* 0x000ea80000300800 */
[----:B------:R-:W2:Y:S01]  /*7a080*/  LDL.LU R58, [R1+0x9e4] ;  /* 0x0009e400013a7983 */ /* 0x000ea20000300800 */
[----:B------:R-:W-:-:S03]  /*7a090*/  PRMT R23, R56, 0x5410, R57 ;  /* 0x0000541038177816 */ /* 0x000fc60000000039 */
[----:B------:R-:W2:Y:S04]  /*7a0a0*/  LDL.LU R73, [R1+0x5f8] ;  /* 0x0005f80001497983 */ /* 0x000ea80000300800 */
[----:B------:R-:W2:Y:S04]  /*7a0b0*/  LDL.LU R72, [R1+0x808] ;  /* 0x0008080001487983 */ /* 0x000ea80000300800 */
[----:B------:R-:W2:Y:S04]  /*7a0c0*/  LDL.LU R57, [R1+0x5c4] ;  /* 0x0005c40001397983 */ /* 0x000ea80000300800 */
[----:B------:R-:W2:Y:S01]  /*7a0d0*/  LDL.LU R56, [R1+0x7d8] ;  /* 0x0007d80001387983 */ /* 0x000ea20000300800 */
[----:B------:R-:W-:Y:S01]  /*7a0e0*/  PRMT R20, R66, 0x5410, R67 ;  /* 0x0000541042147816 */ /* 0x000fe20000000043 */
[----:B------:R-:W-:Y:S06]  /*7a0f0*/  BAR.SYNC.DEFER_BLOCKING 0x0 ;  /* 0x0000000000007b1d */ /* 0x000fec0000010000 */
[----:B0-----:R-:W-:Y:S04]  /*7a100*/  STL.64 [R1+0x1dd8], R84 ;  /* 0x001dd85401007387 */ /* 0x001fe80000100a00 */
[----:B------:R-:W-:Y:S04]  /*7a110*/  STL.64 [R1+0x1dd0], R86 ;  /* 0x001dd05601007387 */ /* 0x000fe80000100a00 */
[----:B------:R-:W2:Y:S04]  /*7a120*/  LDL.LU R71, [R1+0x9ac] ;  /* 0x0009ac0001477983 */ /* 0x000ea80000300800 */
[----:B------:R-:W2:Y:S04]  /*7a130*/  LDL.LU R70, [R1+0xa0c] ;  /* 0x000a0c0001467983 */ /* 0x000ea80000300800 */
[----:B------:R0:W-:Y:S01]  /*7a140*/  STSM.16.M88.4 [R47], R20 ;  /* 0x000000142f007844 */ /* 0x0001e20000000200 */
[----:B------:R-:W-:Y:S06]  /*7a150*/  BAR.SYNC.DEFER_BLOCKING 0x0 ;  /* 0x0000000000007b1d */ /* 0x000fec0000010000 */
[----:B------:R-:W2:Y:S04]  /*7a160*/  LDL.LU R69, [R1+0x980] ;  /* 0x0009800001457983 */ /* 0x000ea80000300800 */
[----:B------:R-:W2:Y:S04]  /*7a170*/  LDL.LU R68, [R1+0x9e0] ;  /* 0x0009e00001447983 */ /* 0x000ea80000300800 */
[----:B------:R-:W2:Y:S04]  /*7a180*/  LDL.LU R67, [R1+0x5f4] ;  /* 0x0005f40001437983 */ /* 0x000ea80000300800 */
[----:B------:R-:W2:Y:S04]  /*7a190*/  LDL.LU R66, [R1+0x804] ;  /* 0x0008040001427983 */ /* 0x000ea80000300800 */
[----:B------:R-:W1:Y:S01]  /*7a1a0*/  LDS.128 R80, [R0] ;  /* 0x0000000000507984 */ /* 0x000e620000000c00 */
[----:B0-----:R-:W-:-:S03]  /*7a1b0*/  PRMT R20, R64, 0x5410, R65 ;  /* 0x0000541040147816 */ /* 0x001fc60000000041 */
[----:B------:R-:W2:Y:S04]  /*7a1c0*/  LDL.LU R65, [R1+0x5c0] ;  /* 0x0005c00001417983 */ /* 0x000ea80000300800 */
[----:B------:R-:W2:Y:S01]  /*7a1d0*/  LDL.LU R64, [R1+0x7d4] ;  /* 0x0007d40001407983 */ /* 0x000ea20000300800 */
[----:B------:R-:W-:Y:S01]  /*7a1e0*/  PRMT R21, R76, 0x5410, R77 ;  /* 0x000054104c157816 */ /* 0x000fe2000000004d */
[----:B------:R-:W-:Y:S01]  /*7a1f0*/  BAR.SYNC.DEFER_BLOCKING 0x0 ;  /* 0x0000000000007b1d */ /* 0x000fe20000010000 */
[----:B------:R-:W-:-:S05]  /*7a200*/  PRMT R22, R74, 0x5410, R75 ;  /* 0x000054104a167816 */ /* 0x000fca000000004b */
[----:B-1----:R-:W-:Y:S04]  /*7a210*/  STL.64 [R1+0x1dc0], R80 ;  /* 0x001dc05001007387 */ /* 0x002fe80000100a00 */
[----:B------:R-:W-:Y:S01]  /*7a220*/  STL.64 [R1+0x1db8], R82 ;  /* 0x001db85201007387 */ /* 0x000fe20000100a00 */
[----:B---3--:R-:W-:-:S03]  /*7a230*/  PRMT R23, R62, 0x5410, R63 ;  /* 0x000054103e177816 */ /* 0x008fc6000000003f */
[----:B------:R-:W3:Y:S04]  /*7a240*/  LDL.LU R63, [R1+0x9a8] ;  /* 0x0009a800013f7983 */ /* 0x000ee80000300800 */
[----:B------:R4:W-:Y:S04]  /*7a250*/  STSM.16.M88.4 [R47], R20 ;  /* 0x000000142f007844 */ /* 0x0009e80000000200 */
[----:B------:R-:W3:Y:S01]  /*7a260*/  LDL.LU R62, [R1+0xa08] ;  /* 0x000a0800013e7983 */ /* 0x000ee20000300800 */
        /* <DEDUP_REMOVED lines=13> */
[----:B0-----:R-:W-:Y:S04]  /*7a340*/  STL.64 [R1+0x1db0], R76 ;  /* 0x001db04c01007387 */ /* 0x001fe80000100a00 */
[----:B------:R0:W-:Y:S01]  /*7a350*/  STSM.16.M88.4 [R47], R20 ;  /* 0x000000142f007844 */ /* 0x0001e20000000200 */
[----:B------:R-:W-:Y:S06]  /*7a360*/  BAR.SYNC.DEFER_BLOCKING 0x0 ;  /* 0x0000000000007b1d */ /* 0x000fec0000010000 */
[----:B------:R-:W-:Y:S04]  /*7a370*/  STL.64 [R1+0x1da8], R78 ;  /* 0x001da84e01007387 */ /* 0x000fe80000100a00 */
[----:B------:R-:W2:Y:S01]  /*7a380*/  LDL.LU R236, [R1+0x9a4] ;  /* 0x0009a40001ec7983 */ /* 0x000ea20000300800 */
[----:B0-----:R-:W-:-:S03]  /*7a390*/  PRMT R22, R66, 0x5410, R67 ;  /* 0x0000541042167816 */ /* 0x001fc60000000043 */
[----:B------:R-:W2:Y:S04]  /*7a3a0*/  LDL.LU R234, [R1+0xa04] ;  /* 0x000a040001ea7983 */ /* 0x000ea80000300800 */
[----:B------:R-:W2:Y:S04]  /*7a3b0*/  LDL.LU R224, [R1+0x978] ;  /* 0x0009780001e07983 */ /* 0x000ea80000300800 */
[----:B------:R-:W2:Y:S04]  /*7a3c0*/  LDL.LU R222, [R1+0x9d8] ;  /* 0x0009d80001de7983 */ /* 0x000ea80000300800 */
[----:B------:R-:W2:Y:S04]  /*7a3d0*/  LDL.LU R67, [R1+0x5ec] ;  /* 0x0005ec0001437983 */ /* 0x000ea80000300800 */
[----:B------:R-:W2:Y:S04]  /*7a3e0*/  LDL.LU R66, [R1+0x7fc] ;  /* 0x0007fc0001427983 */ /* 0x000ea80000300800 */
[----:B------:R-:W0:Y:S01]  /*7a3f0*/  LDS.128 R72, [R0] ;  /* 0x0000000000487984 */ /* 0x000e220000000c00 */
[----:B------:R-:W-:-:S02]  /*7a400*/  PRMT R20, R70, 0x5410, R71 ;  /* 0x0000541046147816 */ /* 0x000fc40000000047 */
[----:B------:R-:W-:Y:S01]  /*7a410*/  PRMT R21, R68, 0x5410, R69 ;  /* 0x0000541044157816 */ /* 0x000fe20000000045 */
[----:B------:R-:W-:Y:S01]  /*7a420*/  BAR.SYNC.DEFER_BLOCKING 0x0 ;  /* 0x0000000000007b1d */ /* 0x000fe20000010000 */
[----:B------:R-:W-:-:S05]  /*7a430*/  PRMT R23, R64, 0x5410, R65 ;  /* 0x0000541040177816 */ /* 0x000fca0000000041 */
[----:B------:R-:W2:Y:S04]  /*7a440*/  LDL.LU R65, [R1+0x5b8] ;  /* 0x0005b80001417983 */ /* 0x000ea80000300800 */
[----:B------:R-:W2:Y:S04]  /*7a450*/  LDL.LU R64, [R1+0x7cc] ;  /* 0x0007cc0001407983 */ /* 0x000ea80000300800 */
[----:B0-----:R-:W-:Y:S04]  /*7a460*/  STL.64 [R1+0x1da0], R72 ;  /* 0x001da04801007387 */ /* 0x001fe80000100a00 */
[----:B------:R-:W-:Y:S04]  /*7a470*/  STL.64 [R1+0x1d98], R74 ;  /* 0x001d984a01007387 */ /* 0x000fe80000100a00 */
[----:B------:R-:W2:Y:S04]  /*7a480*/  LDL.LU R232, [R1+0x9a0] ;  /* 0x0009a00001e87983 */ /* 0x000ea80000300800 */
[----:B------:R-:W2:Y:S04]  /*7a490*/  LDL.LU R230, [R1+0xa00] ;  /* 0x000a000001e67983 */ /* 0x000ea80000300800 */
[----:B------:R3:W-:Y:S04]  /*7a4a0*/  STSM.16.M88.4 [R47], R20 ;  /* 0x000000142f007844 */ /* 0x0007e80000000200 */
[----:B------:R-:W2:Y:S04]  /*7a4b0*/  LDL.LU R220, [R1+0x974] ;  /* 0x0009740001dc7983 */ /* 0x000ea80000300800 */
[----:B------:R-:W2:Y:S01]  /*7a4c0*/  LDL.LU R218, [R1+0x9d4] ;  /* 0x0009d40001da7983 */ /* 0x000ea20000300800 */
[----:B------:R-:W-:Y:S01]  /*7a4d0*/  BAR.SYNC.DEFER_BLOCKING 0x0 ;  /* 0x0000000000007b1d */ /* 0x000fe20000010000 */
[----:B---3--:R-:W-:-:S05]  /*7a4e0*/  PRMT R20, R62, 0x5410, R63 ;  /* 0x000054103e147816 */ /* 0x008fca000000003f */
[----:B------:R-:W3:Y:S04]  /*7a4f0*/  LDL.LU R63, [R1+0x5e8] ;  /* 0x0005e800013f7983 */ /* 0x000ee80000300800 */
[----:B------:R-:W3:Y:S04]  /*7a500*/  LDL.LU R62, [R1+0x7f8] ;  /* 0x0007f800013e7983 */ /* 0x000ee80000300800 */
[----:B------:R-:W0:Y:S01]  /*7a510*/  LDS.128 R68, [R0] ;  /* 0x0000000000447984 */ /* 0x000e220000000c00 */
[----:B----4-:R-:W-:-:S03]  /*7a520*/  PRMT R21, R60, 0x5410, R61 ;  /* 0x000054103c157816 */ /* 0x010fc6000000003d */
[----:B------:R-:W4:Y:S04]  /*7a530*/  LDL.LU R61, [R1+0x5b4] ;  /* 0x0005b400013d7983 */ /* 0x000f280000300800 */
[----:B------:R-:W4:Y:S04]  /*7a540*/  LDL.LU R60, [R1+0x7c8] ;  /* 0x0007c800013c7983 */ /* 0x000f280000300800 */
[----:B------:R-:W4:Y:S04]  /*7a550*/  LDL.LU R228, [R1+0x99c] ;  /* 0x00099c0001e47983 */ /* 0x000f280000300800 */
[----:B------:R-:W4:Y:S04]  /*7a560*/  LDL.LU R226, [R1+0x9fc] ;  /* 0x0009fc0001e27983 */ /* 0x000f280000300800 */
[----:B------:R-:W4:Y:S04]  /*7a570*/  LDL.LU R216, [R1+0x970] ;  /* 0x0009700001d87983 */ /* 0x000f280000300800 */
[----:B------:R-:W4:Y:S01]  /*7a580*/  LDL.LU R212, [R1+0x9d0] ;  /* 0x0009d00001d47983 */ /* 0x000f220000300800 */
[----:B--2---:R-:W-:-:S02]  /*7a590*/  PRMT R22, R58, 0x5410, R59 ;  /* 0x000054103a167816 */ /* 0x004fc4000000003b */
[----:B------:R-:W-:Y:S01]  /*7a5a0*/  PRMT R23, R56, 0x5410, R57 ;  /* 0x0000541038177816 */ /* 0x000fe20000000039 */
[----:B------:R-:W2:Y:S04]  /*7a5b0*/  LDL.LU R59, [R1+0x5e4] ;  /* 0x0005e400013b7983 */ /* 0x000ea80000300800 */
[----:B------:R-:W2:Y:S04]  /*7a5c0*/  LDL.LU R58, [R1+0x7f4] ;  /* 0x0007f400013a7983 */ /* 0x000ea80000300800 */
[----:B------:R-:W2:Y:S04]  /*7a5d0*/  LDL.LU R57, [R1+0x5b0] ;  /* 0x0005b00001397983 */ /* 0x000ea80000300800 */
[----:B------:R-:W2:Y:S01]  /*7a5e0*/  LDL.LU R56, [R1+0x7c4] ;  /* 0x0007c40001387983 */ /* 0x000ea20000300800 */
[----:B------:R-:W-:Y:S06]  /*7a5f0*/  BAR.SYNC.DEFER_BLOCKING 0x0 ;  /* 0x0000000000007b1d */ /* 0x000fec0000010000 */
[----:B------:R1:W-:Y:S04]  /*7a600*/  STSM.16.M88.4 [R47], R20 ;  /* 0x000000142f007844 */ /* 0x0003e80000000200 */
[----:B0-----:R-:W-:Y:S04]  /*7a610*/  STL.64 [R1+0x1d90], R68 ;  /* 0x001d904401007387 */ /* 0x001fe80000100a00 */
[----:B------:R-:W-:Y:S01]  /*7a620*/  STL.64 [R1+0x1d88], R70 ;  /* 0x001d884601007387 */ /* 0x000fe20000100a00 */
[----:B-1----:R-:W-:-:S02]  /*7a630*/  PRMT R22, R66, 0x5410, R67 ;  /* 0x0000541042167816 */ /* 0x002fc40000000043 */
[----:B------:R-:W-:Y:S02]  /*7a640*/  PRMT R21, R222, 0x5410, R224 ;  /* 0x00005410de157816 */ /* 0x000fe400000000e0 */
[----:B------:R-:W2:Y:S01]  /*7a650*/  LDL.LU R224, [R1+0x600] ;  /* 0x0006000001e07983 */ /* 0x000ea20000300800 */
[----:B------:R-:W-:-:S03]  /*7a660*/  PRMT R20, R234, 0x5410, R236 ;  /* 0x00005410ea147816 */ /* 0x000fc600000000ec */
[----:B------:R-:W2:Y:S01]  /*7a670*/  LDL.LU R222, [R1+0x604] ;  /* 0x0006040001de7983 */ /* 0x000ea20000300800 */
[----:B------:R-:W-:Y:S01]  /*7a680*/  PRMT R23, R64, 0x5410, R65 ;  /* 0x0000541040177816 */ /* 0x000fe20000000041 */
[----:B------:R-:W-:Y:S06]  /*7a690*/  BAR.SYNC.DEFER_BLOCKING 0x0 ;  /* 0x0000000000007b1d */ /* 0x000fec0000010000 */
[----:B------:R-:W0:Y:S02]  /*7a6a0*/  LDS.128 R64, [R0] ;  /* 0x0000000000407984 */ /* 0x000e240000000c00 */
[----:B------:R-:W-:Y:S06]  /*7a6b0*/  BAR.SYNC.DEFER_BLOCKING 0x0 ;  /* 0x0000000000007b1d */ /* 0x000fec0000010000 */
[----:B------:R3:W-:Y:S04]  /*7a6c0*/  STSM.16.M88.4 [R47], R20 ;  /* 0x000000142f007844 */ /* 0x0007e80000000200 */
[----:B0-----:R-:W-:Y:S01]  /*7a6d0*/  STL.64 [R1+0x1d80], R64 ;  /* 0x001d804001007387 */ /* 0x001fe20000100a00 */
[----:B---3--:R-:W-:-:S03]  /*7a6e0*/  PRMT R22, R62, 0x5410, R63 ;  /* 0x000054103e167816 */ /* 0x008fc6000000003f */
[----:B------:R-:W-:Y:S01]  /*7a6f0*/  STL.64 [R1+0x1d78], R66 ;  /* 0x001d784201007387 */ /* 0x000fe20000100a00 */
[----:B------:R-:W-:-:S03]  /*7a700*/  PRMT R21, R218, 0x5410, R220 ;  /* 0x00005410da157816 */ /* 0x000fc600000000dc */
[----:B------:R-:W3:Y:S01]  /*7a710*/  LDL.LU R220, [R1+0x608] ;  /* 0x0006080001dc7983 */ /* 0x000ee20000300800 */
[----:B------:R-:W-:-:S03]  /*7a720*/  PRMT R20, R230, 0x5410, R232 ;  /* 0x00005410e6147816 */ /* 0x000fc600000000e8 */
[----:B------:R-:W3:Y:S01]  /*7a730*/  LDL.LU R218, [R1+0x60c] ;  /* 0x00060c0001da7983 */ /* 0x000ee20000300800 */
[----:B----4-:R-:W-:Y:S01]  /*7a740*/  PRMT R23, R60, 0x5410, R61 ;  /* 0x000054103c177816 */ /* 0x010fe2000000003d */
[----:B------:R-:W-:Y:S06]  /*7a750*/  BAR.SYNC.DEFER_BLOCKING 0x0 ;  /* 0x0000000000007b1d */ /* 0x000fec0000010000 */
[----:B------:R-:W0:Y:S02]  /*7a760*/  LDS.128 R60, [R0] ;  /* 0x00000000003c7984 */ /* 0x000e240000000c00 */
[----:B------:R-:W-:Y:S06]  /*7a770*/  BAR.SYNC.DEFER_BLOCKING 0x0 ;  /* 0x0000000000007b1d */ /* 0x000fec0000010000 */
[----:B------:R1:W-:Y:S04]  /*7a780*/  STSM.16.M88.4 [R47], R20 ;  /* 0x000000142f007844 */ /* 0x0003e80000000200 */
[----:B0-----:R-:W-:Y:S04]  /*7a790*/  STL.64 [R1+0x1d60], R60 ;  /* 0x001d603c01007387 */ /* 0x001fe80000100a00 */
[----:B------:R-:W-:Y:S01]  /*7a7a0*/  STL.64 [R1+0x1d58], R62 ;  /* 0x001d583e01007387 */ /* 0x000fe20000100a00 */
[----:B-1----:R-:W-:-:S03]  /*7a7b0*/  PRMT R21, R212, 0x5410, R216 ;  /* 0x00005410d4157816 */ /* 0x002fc600000000d8 */
[----:B------:R-:W4:Y:S01]  /*7a7c0*/  LDL.LU R216, [R1+0x610] ;  /* 0x0006100001d87983 */ /* 0x000f220000300800 */
[----:B--2---:R-:W-:Y:S02]  /*7a7d0*/  PRMT R22, R58, 0x5410, R59 ;  /* 0x000054103a167816 */ /* 0x004fe4000000003b */
[----:B------:R-:W-:Y:S01]  /*7a7e0*/  PRMT R23, R56, 0x5410, R57 ;  /* 0x0000541038177816 */ /* 0x000fe20000000039 */
[----:B------:R-:W-:Y:S06]  /*7a7f0*/  BAR.SYNC.DEFER_BLOCKING 0x0 ;  /* 0x0000000000007b1d */ /* 0x000fec0000010000 */
[----:B------:R-:W0:Y:S01]  /*7a800*/  LDS.128 R56, [R0] ;  /* 0x0000000000387984 */ /* 0x000e220000000c00 */
[----:B------:R-:W-:Y:S01]  /*7a810*/  PRMT R20, R226, 0x5410, R228 ;  /* 0x00005410e2147816 */ /* 0x000fe200000000e4 */
[----:B------:R-:W-:Y:S01]  /*7a820*/  BAR.SYNC.DEFER_BLOCKING 0x0 ;  /* 0x0000000000007b1d */ /* 0x000fe20000010000 */
[----:B------:R-:W-:-:S05]  /*7a830*/  PRMT R212, R176, 0x7770, RZ ;  /* 0x00007770b0d47816 */ /* 0x000fca00000000ff */
[----:B------:R-:W-:Y:S02]  /*7a840*/  STSM.16.M88.4 [R47], R20 ;  /* 0x000000142f007844 */ /* 0x000fe40000000200 */
[----:B------:R-:W-:Y:S06]  /*7a850*/  BAR.SYNC.DEFER_BLOCKING 0x0 ;  /* 0x0000000000007b1d */ /* 0x000fec0000010000 */
[----:B0-----:R-:W-:Y:S04]  /*7a860*/  STL.64 [R1+0x1d70], R56 ;  /* 0x001d703801007387 */ /* 0x001fe80000100a00 */
[----:B------:R-:W-:Y:S04]  /*7a870*/  STL.64 [R1+0x1d68], R58 ;  /* 0x001d683a01007387 */ /* 0x000fe80000100a00 */
[----:B------:R-:W2:Y:S04]  /*7a880*/  LDL.LU R236, [R1+0x614] ;  /* 0x0006140001ec7983 */ /* 0x000ea80000300800 */
[----:B------:R-:W2:Y:S04]  /*7a890*/  LDL.LU R228, [R1+0x618] ;  /* 0x0006180001e47983 */ /* 0x000ea80000300800 */
[----:B------:R-:W2:Y:S04]  /*7a8a0*/  LDL.LU R226, [R1+0x61c] ;  /* 0x00061c0001e27983 */ /* 0x000ea80000300800 */
[----:B------:R0:W-:Y:S02]  /*7a8b0*/  @P4 STG.E.U8 desc[UR6][R12.64], R212 ;  /* 0x000000d40c004986 */ /* 0x0001e4000c101106 */
[----:B0-----:R-:W-:-:S04]  /*7a8c0*/  IADD3 R12, P4, R224, R10, RZ ;  /* 0x0000000ae00c7210 */ /* 0x001fc80007f9e0ff */
[----:B------:R-:W-:Y:S02]  /*7a8d0*/  LEA.HI.X.SX32 R13, R224, R9, 0x1, P4 ;  /* 0x00000009e00d7211 */ /* 0x000fe400020f0eff */
[----:B------:R-:W2:Y:S01]  /*7a8e0*/  LDL.LU R224, [R1+0x620] ;  /* 0x0006200001e07983 */ /* 0x000ea20000300800 */
[----:B------:R-:W-:-:S05]  /*7a8f0*/  PRMT R20, R176, 0x7771, RZ ;  /* 0x00007771b0147816 */ /* 0x000fca00000000ff */
[----:B------:R0:W-:Y:S02]  /*7a900*/  @P6 STG.E.U8 desc[UR6][R14.64], R20 ;  /* 0x000000140e006986 */ /* 0x0001e4000c101106 */
[----:B0-----:R-:W-:-:S04]  /*7a910*/  IADD3 R14, P4, R222, R10, RZ ;  /* 0x0000000ade0e7210 */ /* 0x001fc80007f9e0ff */
[----:B------:R-:W-:Y:S02]  /*7a920*/  LEA.HI.X.SX32 R15, R222, R9, 0x1, P4 ;  /* 0x00000009de0f7211 */ /* 0x000fe400020f0eff */
[----:B------:R-:W2:Y:S01]  /*7a930*/  LDL.LU R222, [R1+0x624] ;  /* 0x0006240001de7983 */ /* 0x000ea20000300800 */
[----:B------:R-:W-:-:S03]  /*7a940*/  PRMT R20, R177, 0x7770, RZ ;  /* 0x00007770b1147816 */ /* 0x000fc600000000ff */
[----:B------:R-:W2:Y:S04]  /*7a950*/  LDL.LU R234, [R1+0x628] ;  /* 0x0006280001ea7983 */ /* 0x000ea80000300800 */
[----:B------:R0:W-:Y:S02]  /*7a960*/  @P0 STG.E.U8 desc[UR6][R16.64], R20 ;  /* 0x0000001410000986 */ /* 0x0001e4000c101106 */
[----:B0-----:R-:W-:-:S05]  /*7a970*/  PRMT R20, R177, 0x7771, RZ ;  /* 0x00007771b1147816 */ /* 0x001fca00000000ff */
[----:B------:R4:W-:Y:S01]  /*7a980*/  @P1 STG.E.U8 desc[UR6][R12.64], R20 ;  /* 0x000000140c001986 */ /* 0x0009e2000c101106 */
[----:B---3--:R-:W-:-:S04]  /*7a990*/  IADD3 R16, P4, R220, R10, RZ ;  /* 0x0000000adc107210 */ /* 0x008fc80007f9e0ff */
[----:B------:R-:W-:Y:S02]  /*7a9a0*/  LEA.HI.X.SX32 R17, R220, R9, 0x1, P4 ;  /* 0x00000009dc117211 */ /* 0x000fe400020f0eff */
[----:B------:R-:W3:Y:S04]  /*7a9b0*/  LDL.LU R220, [R1+0x62c] ;  /* 0x00062c0001dc7983 */ /* 0x000ee80000300800 */
[----:B------:R-:W3:Y:S01]  /*7a9c0*/  LDL.LU R232, [R1+0x630] ;  /* 0x0006300001e87983 */ /* 0x000ee20000300800 */
[----:B------:R-:W-:-:S04]  /*7a9d0*/  IADD3 R22, P4, R218, R10, RZ ;  /* 0x0000000ada167210 */ /* 0x000fc80007f9e0ff */
[----:B------:R-:W-:Y:S02]  /*7a9e0*/  LEA.HI.X.SX32 R23, R218, R9, 0x1, P4 ;  /* 0x00000009da177211 */ /* 0x000fe400020f0eff */
[----:B------:R-:W3:Y:S01]  /*7a9f0*/  LDL.LU R218, [R1+0x634] ;  /* 0x0006340001da7983 */ /* 0x000ee20000300800 */
[----:B----4-:R-:W-:-:S04]  /*7aa00*/  IADD3 R20, P4, R216, R10, RZ ;  /* 0x0000000ad8147210 */ /* 0x010fc80007f9e0ff */
[----:B------:R-:W-:Y:S02]  /*7aa10*/  LEA.HI.X.SX32 R21, R216, R9, 0x1, P4 ;  /* 0x00000009d8157211 */ /* 0x000fe400020f0eff */
[----:B------:R-:W4:Y:S01]  /*7aa20*/  LDL.LU R216, [R1+0x638] ;  /* 0x0006380001d87983 */ /* 0x000f220000300800 */
[----:B------:R-:W-:-:S03]  /*7aa30*/  PRMT R12, R178, 0x7770, RZ ;  /* 0x00007770b20c7816 */ /* 0x000fc600000000ff */
[----:B------:R-:W4:Y:S04]  /*7aa40*/  LDL.LU R230, [R1+0x63c] ;  /* 0x00063c0001e67983 */ /* 0x000f280000300800 */
[----:B------:R0:W-:Y:S04]  /*7aa50*/  @P2 STG.E.U8 desc[UR6][R14.64], R12 ;  /* 0x0000000c0e002986 */ /* 0x0001e8000c101106 */
[----:B------:R-:W4:Y:S01]  /*7aa60*/  LDL.LU R238, [R1+0x640] ;  /* 0x0006400001ee7983 */ /* 0x000f220000300800 */
[----:B0-----:R-:W-:-:S05]  /*7aa70*/  PRMT R12, R178, 0x7771, RZ ;  /* 0x00007771b20c7816 */ /* 0x001fca00000000ff */
[----:B------:R0:W-:Y:S01]  /*7aa80*/  @P3 STG.E.U8 desc[UR6][R16.64], R12 ;  /* 0x0000000c10003986 */ /* 0x0001e2000c101106 */
[----:B--2---:R-:W-:-:S04]  /*7aa90*/  IADD3 R14, P4, R236, R10, RZ ;  /* 0x0000000aec0e7210 */ /* 0x004fc80007f9e0ff */
[----:B------:R-:W-:Y:S02]  /*7aaa0*/  LEA.HI.X.SX32 R15, R236, R9, 0x1, P4 ;  /* 0x00000009ec0f7211 */ /* 0x000fe400020f0eff */
[----:B0-----:R-:W-:-:S04]  /*7aab0*/  IADD3 R12, P4, R228, R10, RZ ;  /* 0x0000000ae40c7210 */ /* 0x001fc80007f9e0ff */
[----:B------:R-:W-:Y:S02]  /*7aac0*/  LEA.HI.X.SX32 R13, R228, R9, 0x1, P4 ;  /* 0x00000009e40d7211 */ /* 0x000fe400020f0eff */
[----:B------:R-:W2:Y:S01]  /*7aad0*/  LDL.LU R228, [R1+0x644] ;  /* 0x0006440001e47983 */ /* 0x000ea20000300800 */
[----:B------:R-:W-:-:S04]  /*7aae0*/  IADD3 R16, P4, R226, R10, RZ ;  /* 0x0000000ae2107210 */ /* 0x000fc80007f9e0ff */
[----:B------:R-:W-:Y:S02]  /*7aaf0*/  LEA.HI.X.SX32 R17, R226, R9, 0x1, P4 ;  /* 0x00000009e2117211 */ /* 0x000fe400020f0eff */
[----:B------:R-:W2:Y:S01]  /*7ab00*/  LDL.LU R226, [R1+0x648] ;  /* 0x0006480001e27983 */ /* 0x000ea20000300800 */
[----:B------:R-:W-:-:S04]  /*7ab10*/  IADD3 R56, P4, R224, R10, RZ ;  /* 0x0000000ae0387210 */ /* 0x000fc80007f9e0ff */
[----:B------:R-:W-:Y:S02]  /*7ab20*/  LEA.HI.X.SX32 R57, R224, R9, 0x1, P4 ;  /* 0x00000009e0397211 */ /* 0x000fe400020f0eff */
[----:B------:R-:W2:Y:S04]  /*7ab30*/  LDL.LU R224, [R1+0x64c] ;  /* 0x00064c0001e07983 */ /* 0x000ea80000300800 */
[----:B------:R-:W2:Y:S01]  /*7ab40*/  LDL.LU R236, [R1+0x650] ;  /* 0x0006500001ec7983 */ /* 0x000ea20000300800 */
[----:B------:R-:W-:-:S04]  /*7ab50*/  IADD3 R58, P4, R222, R10, RZ ;  /* 0x0000000ade3a7210 */ /* 0x000fc80007f9e0ff */
[----:B------:R-:W-:Y:S02]  /*7ab60*/  LEA.HI.X.SX32 R59, R222, R9, 0x1, P4 ;  /* 0x00000009de3b7211 */ /* 0x000fe400020f0eff */
[----:B------:R-:W2:Y:S01]  /*7ab70*/  LDL.LU R222, [R1+0x654] ;  /* 0x0006540001de7983 */ /* 0x000ea20000300800 */
[----:B------:R-:W-:-:S04]  /*7ab80*/  IADD3 R60, P4, R234, R10, RZ ;  /* 0x0000000aea3c7210 */ /* 0x000fc80007f9e0ff */
[----:B------:R-:W-:Y:S02]  /*7ab90*/  LEA.HI.X.SX32 R61, R234, R9, 0x1, P4 ;  /* 0x00000009ea3d7211 */ /* 0x000fe400020f0eff */
[----:B------:R-:W2:Y:S01]  /*7aba0*/  LDL.LU R234, [R1+0x658] ;  /* 0x0006580001ea7983 */ /* 0x000ea20000300800 */
[----:B---3--:R-:W-:-:S04]  /*7abb0*/  IADD3 R2, P4, R220, R10, RZ ;  /* 0x0000000adc027210 */ /* 0x008fc80007f9e0ff */
[----:B------:R-:W-:Y:S02]  /*7abc0*/  LEA.HI.X.SX32 R3, R220, R9, 0x1, P4 ;  /* 0x00000009dc037211 */ /* 0x000fe400020f0eff */
[----:B------:R-:W3:Y:S04]  /*7abd0*/  LDL.LU R220, [R1+0x65c] ;  /* 0x00065c0001dc7983 */ /* 0x000ee80000300800 */
[----:B------:R0:W-:Y:S02]  /*7abe0*/  STL.64 [R1+0xab0], R2 ;  /* 0x000ab00201007387 */ /* 0x0001e40000100a00 */
[----:B0-----:R-:W-:-:S04]  /*7abf0*/  IADD3 R2, P4, R232, R10, RZ ;  /* 0x0000000ae8027210 */ /* 0x001fc80007f9e0ff */
[----:B------:R-:W-:Y:S02]  /*7ac00*/  LEA.HI.X.SX32 R3, R232, R9, 0x1, P4 ;  /* 0x00000009e8037211 */ /* 0x000fe400020f0eff */
[----:B------:R-:W3:Y:S04]  /*7ac10*/  LDL.LU R232, [R1+0x660] ;  /* 0x0006600001e87983 */ /* 0x000ee80000300800 */
[----:B------:R0:W-:Y:S02]  /*7ac20*/  STL.64 [R1+0xaa8], R2 ;  /* 0x000aa80201007387 */ /* 0x0001e40000100a00 */
[----:B0-----:R-:W-:-:S04]  /*7ac30*/  IADD3 R2, P4, R218, R10, RZ ;  /* 0x0000000ada027210 */ /* 0x001fc80007f9e0ff */
[----:B------:R-:W-:Y:S02]  /*7ac40*/  LEA.HI.X.SX32 R3, R218, R9, 0x1, P4 ;  /* 0x00000009da037211 */ /* 0x000fe400020f0eff */
[----:B------:R-:W3:Y:S04]  /*7ac50*/  LDL.LU R218, [R1+0x664] ;  /* 0x0006640001da7983 */ /* 0x000ee80000300800 */
[----:B------:R4:W-:Y:S02]  /*7ac60*/  STL.64 [R1+0xaa0], R2 ;  /* 0x000aa00201007387 */ /* 0x0009e40000100a00 */
[----:B----4-:R-:W-:-:S04]  /*7ac70*/  IADD3 R2, P4, R216, R10, RZ ;  /* 0x0000000ad8027210 */ /* 0x010fc80007f9e0ff */
[----:B------:R-:W-:Y:S02]  /*7ac80*/  LEA.HI.X.SX32 R3, R216, R9, 0x1, P4 ;  /* 0x00000009d8037211 */ /* 0x000fe400020f0eff */
[----:B------:R-:W4:Y:S04]  /*7ac90*/  LDL.LU R216, [R1+0x668] ;  /* 0x0006680001d87983 */ /* 0x000f280000300800 */
[----:B------:R0:W-:Y:S02]  /*7aca0*/  STL.64 [R1+0xa98], R2 ;  /* 0x000a980201007387 */ /* 0x0001e40000100a00 */
[----:B0-----:R-:W-:-:S04]  /*7acb0*/  IADD3 R2, P4, R230, R10, RZ ;  /* 0x0000000ae6027210 */ /* 0x001fc80007f9e0ff */
[----:B------:R-:W-:Y:S02]  /*7acc0*/  LEA.HI.X.SX32 R3, R230, R9, 0x1, P4 ;  /* 0x00000009e6037211 */ /* 0x000fe400020f0eff */
[----:B------:R-:W4:Y:S01]  /*7acd0*/  LDL.LU R230, [R1+0x66c] ;  /* 0x00066c0001e67983 */ /* 0x000f220000300800 */
[----:B------:R-:W-:-:S03]  /*7ace0*/  IADD3 R174, P4, R238, R10, RZ ;  /* 0x0000000aeeae7210 */ /* 0x000fc60007f9e0ff */
[----:B------:R2:W-:Y:S01]  /*7acf0*/  STL.64 [R1+0xa90], R2 ;  /* 0x000a900201007387 */ /* 0x0005e20000100a00 */
[----:B------:R-:W-:Y:S02]  /*7ad00*/  LEA.HI.X.SX32 R175, R238, R9, 0x1, P4 ;  /* 0x00000009eeaf7211 */ /* 0x000fe400020f0eff */
[----:B--2---:R-:W-:-:S04]  /*7ad10*/  IADD3 R2, P4, R228, R10, RZ ;  /* 0x0000000ae4027210 */ /* 0x004fc80007f9e0ff */
[----:B------:R-:W-:Y:S02]  /*7ad20*/  LEA.HI.X.SX32 R3, R228, R9, 0x1, P4 ;  /* 0x00000009e4037211 */ /* 0x000fe400020f0eff */
[----:B------:R-:W2:Y:S04]  /*7ad30*/  LDL.LU R228, [R1+0x670] ;  /* 0x0006700001e47983 */ /* 0x000ea80000300800 */
[----:B------:R0:W-:Y:S02]  /*7ad40*/  STL.64 [R1+0xa80], R2 ;  /* 0x000a800201007387 */ /* 0x0001e40000100a00 */
[----:B0-----:R-:W-:-:S04]  /*7ad50*/  IADD3 R2, P4, R226, R10, RZ ;  /* 0x0000000ae2027210 */ /* 0x001fc80007f9e0ff */
        /* <DEDUP_REMOVED lines=8> */
[----:B------:R-:W-:-:S05]  /*7ade0*/  LEA.HI.X.SX32 R3, R236, R9, 0x1, P4 ;  /* 0x00000009ec037211 */ /* 0x000fca00020f0eff */
        /* <DEDUP_REMOVED lines=24> */
[----:B------:R0:W-:Y:S04]  /*7af70*/  STL.64 [R1+0xa38], R2 ;  /* 0x000a380201007387 */ /* 0x0001e80000100a00 */
[----:B------:R-:W4:Y:S01]  /*7af80*/  LDL.LU R236, [R1+0x694] ;  /* 0x0006940001ec7983 */ /* 0x000f220000300800 */
[----:B0-----:R-:W-:-:S04]  /*7af90*/  IADD3 R2, P4, R230, R10, RZ ;  /* 0x0000000ae6027210 */ /* 0x001fc80007f9e0ff */
[----:B------:R-:W-:Y:S02]  /*7afa0*/  LEA.HI.X.SX32 R3, R230, R9, 0x1, P4 ;  /* 0x00000009e6037211 */ /* 0x000fe400020f0eff */
[----:B------:R-:W4:Y:S04]  /*7afb0*/  LDL.LU R230, [R1+0x698] ;  /* 0x0006980001e67983 */ /* 0x000f280000300800 */
[----:B------:R0:W-:Y:S01]  /*7afc0*/  STL.64 [R1+0xa30], R2 ;  /* 0x000a300201007387 */ /* 0x0001e20000100a00 */
[----:B--2---:R-:W-:-:S04]  /*7afd0*/  IADD3 R168, P4, R228, R10, RZ ;  /* 0x0000000ae4a87210 */ /* 0x004fc80007f9e0ff */
[----:B------:R-:W-:Y:S02]  /*7afe0*/  LEA.HI.X.SX32 R169, R228, R9, 0x1, P4 ;  /* 0x00000009e4a97211 */ /* 0x000fe400020f0eff */
[----:B------:R-:W2:Y:S04]  /*7aff0*/  LDL.LU R228, [R1+0x69c] ;  /* 0x00069c0001e47983 */ /* 0x000ea80000300800 */
[----:B------:R-:W-:Y:S01]  /*7b000*/  STL.64 [R1+0x1f88], R168 ;  /* 0x001f88a801007387 */ /* 0x000fe20000100a00 */
[----:B0-----:R-:W-:-:S04]  /*7b010*/  IADD3 R2, P4, R226, R10, RZ ;  /* 0x0000000ae2027210 */ /* 0x001fc80007f9e0ff */
[----:B------:R-:W-:Y:S02]  /*7b020*/  LEA.HI.X.SX32 R3, R226, R9, 0x1, P4 ;  /* 0x00000009e2037211 */ /* 0x000fe400020f0eff */
[----:B------:R-:W2:Y:S04]  /*7b030*/  LDL.LU R226, [R1+0x6a0] ;  /* 0x0006a00001e27983 */ /* 0x000ea80000300800 */
[----:B------:R0:W-:Y:S01]  /*7b040*/  STL.64 [R1+0xa20], R2 ;  /* 0x000a200201007387 */ /* 0x0001e20000100a00 */
[----:B------:R-:W-:-:S04]  /*7b050*/  IADD3 R170, P4, R224, R10, RZ ;  /* 0x0000000ae0aa7210 */ /* 0x000fc80007f9e0ff */
[----:B------:R-:W-:Y:S02]  /*7b060*/  LEA.HI.X.SX32 R171, R224, R9, 0x1, P4 ;  /* 0x00000009e0ab7211 */ /* 0x000fe400020f0eff */
[----:B------:R-:W2:Y:S04]  /*7b070*/  LDL.LU R224, [R1+0x6a4] ;  /* 0x0006a40001e07983 */ /* 0x000ea80000300800 */
[----:B------:R-:W-:Y:S01]  /*7b080*/  STL.64 [R1+0x1f90], R170 ;  /* 0x001f90aa01007387 */ /* 0x000fe20000100a00 */
        /* <DEDUP_REMOVED lines=25> */
[----:B------:R-:W-:-:S05]  /*7b220*/  LEA.HI.X.SX32 R3, R236, R9, 0x1, P4 ;  /* 0x00000009ec037211 */ /* 0x000fca00020f0eff */
[----:B------:R0:W-:Y:S02]  /*7b230*/  STL.64 [R1+0x9e0], R2 ;  /* 0x0009e00201007387 */ /* 0x0001e40000100a00 */
[----:B0-----:R-:W-:-:S04]  /*7b240*/  IADD3 R2, P4, R230, R10, RZ ;  /* 0x0000000ae6027210 */ /* 0x001fc80007f9e0ff */
[----:B------:R-:W-:Y:S02]  /*7b250*/  LEA.HI.X.SX32 R3, R230, R9, 0x1, P4 ;  /* 0x00000009e6037211 */ /* 0x000fe400020f0eff */
[----:B------:R-:W4:Y:S04]  /*7b260*/  LDL.LU R230, [R1+0x6c0] ;  /* 0x0006c00001e67983 */ /* 0x000f280000300800 */
[----:B------:R0:W-:Y:S04]  /*7b270*/  STL.64 [R1+0x9d8], R2 ;  /* 0x0009d80201007387 */ /* 0x0001e80000100a00 */
[----:B------:R-:W4:Y:S01]  /*7b280*/  LDL.LU R236, [R1+0x6c4] ;  /* 0x0006c40001ec7983 */ /* 0x000f220000300800 */
[----:B--2---:R-:W-:-:S04]  /*7b290*/  IADD3 R164, P4, R228, R10, RZ ;  /* 0x0000000ae4a47210 */ /* 0x004fc80007f9e0ff */
        /* <DEDUP_REMOVED lines=30> */
[----:B------:R0:W-:Y:S01]  /*7b480*/  STL.64 [R1+0x998], R2 ;  /* 0x0009980201007387 */ /* 0x0001e20000100a00 */
[----:B----4-:R-:W-:-:S04]  /*7b490*/  IADD3 R166, P4, R216, R10, RZ ;  /* 0x0000000ad8a67210 */ /* 0x010fc80007f9e0ff */
[----:B------:R-:W-:Y:S02]  /*7b4a0*/  LEA.HI.X.SX32 R167, R216, R9, 0x1, P4 ;  /* 0x00000009d8a77211 */ /* 0x000fe400020f0eff */
[----:B------:R-:W4:Y:S04]  /*7b4b0*/  LDL.LU R216, [R1+0x6e8] ;  /* 0x0006e80001d87983 */ /* 0x000f280000300800 */
[----:B------:R-:W-:Y:S01]  /*7b4c0*/  STL.64 [R1+0x1f60], R166 ;  /* 0x001f60a601007387 */ /* 0x000fe20000100a00 */
[----:B0-----:R-:W-:-:S04]  /*7b4d0*/  IADD3 R2, P4, R230, R10, RZ ;  /* 0x0000000ae6027210 */ /* 0x001fc80007f9e0ff */
[----:B------:R-:W-:Y:S02]  /*7b4e0*/  LEA.HI.X.SX32 R3, R230, R9, 0x1, P4 ;  /* 0x00000009e6037211 */ /* 0x000fe400020f0eff */
[----:B------:R-:W4:Y:S04]  /*7b4f0*/  LDL.LU R230, [R1+0x6ec] ;  /* 0x0006ec0001e67983 */ /* 0x000f280000300800 */
[----:B------:R0:W-:Y:S02]  /*7b500*/  STL.64 [R1+0x988], R2 ;  /* 0x0009880201007387 */ /* 0x0001e40000100a00 */
[----:B0-----:R-:W-:-:S04]  /*7b510*/  IADD3 R2, P4, R236, R10, RZ ;  /* 0x0000000aec027210 */ /* 0x001fc80007f9e0ff */
[----:B------:R-:W-:-:S05]  /*7b520*/  LEA.HI.X.SX32 R3, R236, R9, 0x1, P4 ;  /* 0x00000009ec037211 */ /* 0x000fca00020f0eff */
[----:B------:R2:W-:Y:S02]  /*7b530*/  STL.64 [R1+0x980], R2 ;  /* 0x0009800201007387 */ /* 0x0005e40000100a00 */
        /* <DEDUP_REMOVED lines=15> */
[----:B------:R0:W-:Y:S04]  /*7b630*/  STL.64 [R1+0x960], R2 ;  /* 0x0009600201007387 */ /* 0x0001e80000100a00 */
[----:B------:R-:W2:Y:S01]  /*7b640*/  LDL.LU R238, [R1+0x700] ;  /* 0x0007000001ee7983 */ /* 0x000ea20000300800 */
[----:B0-----:R-:W-:-:S04]  /*7b650*/  IADD3 R2, P4, R234, R10, RZ ;  /* 0x0000000aea027210 */ /* 0x001fc80007f9e0ff */
[----:B------:R-:W-:-:S05]  /*7b660*/  LEA.HI.X.SX32 R3, R234, R9, 0x1, P4 ;  /* 0x00000009ea037211 */ /* 0x000fca00020f0eff */
[----:B------:R3:W-:Y:S02]  /*7b670*/  STL.64 [R1+0x958], R2 ;  /* 0x0009580201007387 */ /* 0x0007e40000100a00 */
[----:B---3--:R-:W-:-:S04]  /*7b680*/  IADD3 R2, P4, R220, R10, RZ ;  /* 0x0000000adc027210 */ /* 0x008fc80007f9e0ff */
[----:B------:R-:W-:Y:S02]  /*7b690*/  LEA.HI.X.SX32 R3, R220, R9, 0x1, P4 ;  /* 0x00000009dc037211 */ /* 0x000fe400020f0eff */
[----:B------:R-:W3:Y:S04]  /*7b6a0*/  LDL.LU R220, [R1+0x704] ;  /* 0x0007040001dc7983 */ /* 0x000ee80000300800 */
[----:B------:R0:W-:Y:S04]  /*7b6b0*/  STL.64 [R1+0x950], R2 ;  /* 0x0009500201007387 */ /* 0x0001e80000100a00 */
[----:B------:R-:W3:Y:S04]  /*7b6c0*/  LDL.LU R236, [R1+0x708] ;  /* 0x0007080001ec7983 */ /* 0x000ee80000300800 */
[----:B------:R-:W3:Y:S01]  /*7b6d0*/  LDL.LU R234, [R1+0x70c] ;  /* 0x00070c0001ea7983 */ /* 0x000ee20000300800 */
[----:B0-----:R-:W-:-:S04]  /*7b6e0*/  IADD3 R2, P4, R232, R10, RZ ;  /* 0x0000000ae8027210 */ /* 0x001fc80007f9e0ff */
[----:B------:R-:W-:-:S05]  /*7b6f0*/  LEA.HI.X.SX32 R3, R232, R9, 0x1, P4 ;  /* 0x00000009e8037211 */ /* 0x000fca00020f0eff */
[----:B------:R4:W-:Y:S01]  /*7b700*/  STL.64 [R1+0x948], R2 ;  /* 0x0009480201007387 */ /* 0x0009e20000100a00 */
[----:B------:R-:W-:-:S04]  /*7b710*/  IADD3 R160, P4, R218, R10, RZ ;  /* 0x0000000adaa07210 */ /* 0x000fc80007f9e0ff */
[----:B------:R-:W-:Y:S02]  /*7b720*/  LEA.HI.X.SX32 R161, R218, R9, 0x1, P4 ;  /* 0x00000009daa17211 */ /* 0x000fe400020f0eff */
[----:B------:R-:W3:Y:S04]  /*7b730*/  LDL.LU R218, [R1+0x710] ;  /* 0x0007100001da7983 */ /* 0x000ee80000300800 */
[----:B------:R-:W-:Y:S01]  /*7b740*/  STL.64 [R1+0x1f30], R160 ;  /* 0x001f30a001007387 */ /* 0x000fe20000100a00 */
[----:B----4-:R-:W-:-:S04]  /*7b750*/  IADD3 R2, P4, R216, R10, RZ ;  /* 0x0000000ad8027210 */ /* 0x010fc80007f9e0ff */
[----:B------:R-:W-:Y:S02]  /*7b760*/  LEA.HI.X.SX32 R3, R216, R9, 0x1, P4 ;  /* 0x00000009d8037211 */ /* 0x000fe400020f0eff */
[----:B------:R-:W4:Y:S04]  /*7b770*/  LDL.LU R216, [R1+0x714] ;  /* 0x0007140001d87983 */ /* 0x000f280000300800 */
[----:B------:R2:W-:Y:S04]  /*7b780*/  STL.64 [R1+0x938], R2 ;  /* 0x0009380201007387 */ /* 0x0005e80000100a00 */
[----:B------:R-:W4:Y:S01]  /*7b790*/  LDL.LU R232, [R1+0x718] ;  /* 0x0007180001e87983 */ /* 0x000f220000300800 */
[----:B------:R-:W-:-:S04]  /*7b7a0*/  IADD3 R162, P4, R230, R10, RZ ;  /* 0x0000000ae6a27210 */ /* 0x000fc80007f9e0ff */
[----:B------:R-:W-:Y:S02]  /*7b7b0*/  LEA.HI.X.SX32 R163, R230, R9, 0x1, P4 ;  /* 0x00000009e6a37211 */ /* 0x000fe400020f0eff */
[----:B------:R-:W4:Y:S04]  /*7b7c0*/  LDL.LU R230, [R1+0x71c] ;  /* 0x00071c0001e67983 */ /* 0x000f280000300800 */
[----:B------:R-:W-:Y:S01]  /*7b7d0*/  STL.64 [R1+0x1f38], R162 ;  /* 0x001f38a201007387 */ /* 0x000fe20000100a00 */
        /* <DEDUP_REMOVED lines=19> */
[----:B---3--:R-:W-:-:S04]  /*7b910*/  IADD3 R2, P4, R220, R10, RZ ;  /* 0x0000000adc027210 */ /* 0x008fc80007f9e0ff */
[----:B------:R-:W-:Y:S02]  /*7b920*/  LEA.HI.X.SX32 R3, R220, R9, 0x1, P4 ;  /* 0x00000009dc037211 */ /* 0x000fe400020f0eff */
[----:B------:R-:W3:Y:S04]  /*7b930*/  LDL.LU R220, [R1+0x730] ;  /* 0x0007300001dc7983 */ /* 0x000ee80000300800 */
[----:B------:R0:W-:Y:S02]  /*7b940*/  STL.64 [R1+0x900], R2 ;  /* 0x0009000201007387 */ /* 0x0001e40000100a00 */
[----:B0-----:R-:W-:-:S04]  /*7b950*/  IADD3 R2, P4, R236, R10, RZ ;  /* 0x0000000aec027210 */ /* 0x001fc80007f9e0ff */
[----:B------:R-:W-:-:S05]  /*7b960*/  LEA.HI.X.SX32 R3, R236, R9, 0x1, P4 ;  /* 0x00000009ec037211 */ /* 0x000fca00020f0eff */
        /* <DEDUP_REMOVED lines=15> */
[----:B------:R-:W4:Y:S04]  /*7ba60*/  LDL.LU R232, [R1+0x740] ;  /* 0x0007400001e87983 */ /* 0x000f280000300800 */
[----:B------:R0:W-:Y:S02]  /*7ba70*/  STL.64 [R1+0x8d8], R2 ;  /* 0x0008d80201007387 */ /* 0x0001e40000100a00 */
[----:B0-----:R-:W-:-:S04]  /*7ba80*/  IADD3 R2, P4, R230, R10, RZ ;  /* 0x0000000ae6027210 */ /* 0x001fc80007f9e0ff */
[----:B------:R-:W-:Y:S02]  /*7ba90*/  LEA.HI.X.SX32 R3, R230, R9, 0x1, P4 ;  /* 0x00000009e6037211 */ /* 0x000fe400020f0eff */
[----:B------:R-:W4:Y:S04]  /*7baa0*/  LDL.LU R230, [R1+0x744] ;  /* 0x0007440001e67983 */ /* 0x000f280000300800 */
[----:B------:R2:W-:Y:S02]  /*7bab0*/  STL.64 [R1+0x8d0], R2 ;  /* 0x0008d00201007387 */ /* 0x0005e40000100a00 */
[----:B--2---:R-:W-:-:S04]  /*7bac0*/  IADD3 R2, P4, R228, R10, RZ ;  /* 0x0000000ae4027210 */ /* 0x004fc80007f9e0ff */
[----:B------:R-:W-:Y:S02]  /*7bad0*/  LEA.HI.X.SX32 R3, R228, R9, 0x1, P4 ;  /* 0x00000009e4037211 */ /* 0x000fe400020f0eff */
[----:B------:R-:W2:Y:S04]  /*7bae0*/  LDL.LU R228, [R1+0x748] ;  /* 0x0007480001e47983 */ /* 0x000ea80000300800 */
[----:B------:R0:W-:Y:S04]  /*7baf0*/  STL.64 [R1+0x8c8], R2 ;  /* 0x0008c80201007387 */ /* 0x0001e80000100a00 */
[----:B------:R-:W2:Y:S01]  /*7bb00*/  LDL.LU R236, [R1+0x74c] ;  /* 0x00074c0001ec7983 */ /* 0x000ea20000300800 */
[----:B0-----:R-:W-:-:S04]  /*7bb10*/  IADD3 R2, P4, R226, R10, RZ ;  /* 0x0000000ae2027210 */ /* 0x001fc80007f9e0ff */
[----:B------:R-:W-:-:S05]  /*7bb20*/  LEA.HI.X.SX32 R3, R226, R9, 0x1, P4 ;  /* 0x00000009e2037211 */ /* 0x000fca00020f0eff */
[----:B------:R0:W-:Y:S04]  /*7bb30*/  STL.64 [R1+0x8c0], R2 ;  /* 0x0008c00201007387 */ /* 0x0001e80000100a00 */
[----:B------:R-:W2:Y:S01]  /*7bb40*/  LDL.LU R226, [R1+0x750] ;  /* 0x0007500001e27983 */ /* 0x000ea20000300800 */
[----:B0-----:R-:W-:-:S04]  /*7bb50*/  IADD3 R2, P4, R224, R10, RZ ;  /* 0x0000000ae0027210 */ /* 0x001fc80007f9e0ff */
[----:B------:R-:W-:-:S05]  /*7bb60*/  LEA.HI.X.SX32 R3, R224, R9, 0x1, P4 ;  /* 0x00000009e0037211 */ /* 0x000fca00020f0eff */
[----:B------:R0:W-:Y:S04]  /*7bb70*/  STL.64 [R1+0x8b8], R2 ;  /* 0x0008b80201007387 */ /* 0x0001e80000100a00 */
[----:B------:R-:W2:Y:S01]  /*7bb80*/  LDL.LU R224, [R1+0x754] ;  /* 0x0007540001e07983 */ /* 0x000ea20000300800 */
[----:B------:R-:W-:-:S04]  /*7bb90*/  IADD3 R156, P4, R222, R10, RZ ;  /* 0x0000000ade9c7210 */ /* 0x000fc80007f9e0ff */
[----:B------:R-:W-:-:S05]  /*7bba0*/  LEA.HI.X.SX32 R157, R222, R9, 0x1, P4 ;  /* 0x00000009de9d7211 */ /* 0x000fca00020f0eff */
[----:B------:R-:W-:Y:S04]  /*7bbb0*/  STL.64 [R1+0x1f40], R156 ;  /* 0x001f409c01007387 */ /* 0x000fe80000100a00 */
[----:B------:R-:W2:Y:S01]  /*7bbc0*/  LDL.LU R222, [R1+0x758] ;  /* 0x0007580001de7983 */ /* 0x000ea20000300800 */
[----:B---3--:R-:W-:-:S04]  /*7bbd0*/  IADD3 R158, P4, R220, R10, RZ ;  /* 0x0000000adc9e7210 */ /* 0x008fc80007f9e0ff */
[----:B------:R-:W-:Y:S02]  /*7bbe0*/  LEA.HI.X.SX32 R159, R220, R9, 0x1, P4 ;  /* 0x00000009dc9f7211 */ /* 0x000fe400020f0eff */
[----:B------:R-:W3:Y:S04]  /*7bbf0*/  LDL.LU R220, [R1+0x75c] ;  /* 0x00075c0001dc7983 */ /* 0x000ee80000300800 */
[----:B------:R-:W-:Y:S01]  /*7bc00*/  STL.64 [R1+0x1f68], R158 ;  /* 0x001f689e01007387 */ /* 0x000fe20000100a00 */
        /* <DEDUP_REMOVED lines=11> */
[----:B------:R0:W-:Y:S01]  /*7bcc0*/  STL.64 [R1+0x1f70], R2 ;  /* 0x001f700201007387 */ /* 0x0001e20000100a00 */
[----:B------:R-:W-:-:S04]  /*7bcd0*/  IADD3 R62, P4, R232, R10, RZ ;  /* 0x0000000ae83e7210 */ /* 0x000fc80007f9e0ff */
[----:B------:R-:W-:Y:S02]  /*7bce0*/  LEA.HI.X.SX32 R63, R232, R9, 0x1, P4 ;  /* 0x00000009e83f7211 */ /* 0x000fe400020f0eff */
[----:B------:R-:W4:Y:S04]  /*7bcf0*/  LDL.LU R232, [R1+0x76c] ;  /* 0x00076c0001e87983 */ /* 0x000f280000300800 */
[----:B------:R-:W-:Y:S01]  /*7bd00*/  STL.64 [R1+0x888], R62 ;  /* 0x0008883e01007387 */ /* 0x000fe20000100a00 */
[----:B0-----:R-:W-:-:S04]  /*7bd10*/  IADD3 R2, P4, R230, R10, RZ ;  /* 0x0000000ae6027210 */ /* 0x001fc80007f9e0ff */
[----:B------:R-:W-:Y:S02]  /*7bd20*/  LEA.HI.X.SX32 R3, R230, R9, 0x1, P4 ;  /* 0x00000009e6037211 */ /* 0x000fe400020f0eff */
[----:B------:R-:W4:Y:S04]  /*7bd30*/  LDL.LU R230, [R1+0x770] ;  /* 0x0007700001e67983 */ /* 0x000f280000300800 */
        /* <DEDUP_REMOVED lines=42> */
[----:B------:R-:W-:Y:S02]  /*7bfe0*/  LEA.HI.X.SX32 R3, R230, R9, 0x1, P4 ;  /* 0x00000009e6037211 */ /* 0x000fe400020f0eff */
[----:B------:R-:W4:Y:S04]  /*7bff0*/  LDL.LU R230, [R1+0x79c] ;  /* 0x00079c0001e67983 */ /* 0x000f280000300800 */
[----:B------:R0:W-:Y:S01]  /*7c000*/  STL.64 [R1+0x828], R2 ;  /* 0x0008280201007387 */ /* 0x0001e20000100a00 */
[----:B--2---:R-:W-:-:S04]  /*7c010*/  IADD3 R154, P4, R228, R10, RZ ;  /* 0x0000000ae49a7210 */ /* 0x004fc80007f9e0ff */
[----:B------:R-:W-:Y:S02]  /*7c020*/  LEA.HI.X.SX32 R155, R228, R9, 0x1, P4 ;  /* 0x00000009e49b7211 */ /* 0x000fe400020f0eff */
[----:B------:R-:W2:Y:S01]  /*7c030*/  LDL.LU R228, [R1+0x7a0] ;  /* 0x0007a00001e47983 */ /* 0x000ea20000300800 */
        /* <DEDUP_REMOVED lines=47> */
[----:B------:R0:W-:Y:S01]  /*7c330*/  STL.64 [R1+0x7c0], R2 ;  /* 0x0007c00201007387 */ /* 0x0001e20000100a00 */
[----:B------:R-:W-:-:S04]  /*7c340*/  IADD3 R148, P4, R226, R10, RZ ;  /* 0x0000000ae2947210 */ /* 0x000fc80007f9e0ff */
        /* <DEDUP_REMOVED lines=9> */
[----:B------:R0:W-:Y:S01]  /*7c3e0*/  STL.64 [R1+0x7a8], R2 ;  /* 0x0007a80201007387 */ /* 0x0001e20000100a00 */
[----:B---3--:R-:W-:-:S04]  /*7c3f0*/  IADD3 R150, P4, R220, R10, RZ ;  /* 0x0000000adc967210 */ /* 0x008fc80007f9e0ff */
[----:B------:R-:W-:Y:S02]  /*7c400*/  LEA.HI.X.SX32 R151, R220, R9, 0x1, P4 ;  /* 0x00000009dc977211 */ /* 0x000fe400020f0eff */
[----:B------:R-:W3:Y:S01]  /*7c410*/  LDL.LU R220, [R1+0xb28] ;  /* 0x000b280001dc7983 */ /* 0x000ee20000300800 */
        /* <DEDUP_REMOVED lines=54> */
[----:B------:R-:W4:Y:S01]  /*7c780*/  LDL.LU R216, [R1+0xb68] ;  /* 0x000b680001d87983 */ /* 0x000f220000300800 */
        /* <DEDUP_REMOVED lines=45> */
[----:B------:R-:W4:Y:S01]  /*7ca60*/  LDL.LU R232, [R1+0xba0] ;  /* 0x000ba00001e87983 */ /* 0x000f220000300800 */
        /* <DEDUP_REMOVED lines=73> */
[----:B------:R4:W-:Y:S01]  /*7cf00*/  STL.64 [R1+0x638], R2 ;  /* 0x0006380201007387 */ /* 0x0009e20000100a00 */
[----:B------:R-:W-:-:S04]  /*7cf10*/  IADD3 R138, P4, R218, R10, RZ ;  /* 0x0000000ada8a7210 */ /* 0x000fc80007f9e0ff */
[----:B------:R-:W-:Y:S02]  /*7cf20*/  LEA.HI.X.SX32 R139, R218, R9, 0x1, P4 ;  /* 0x00000009da8b7211 */ /* 0x000fe400020f0eff */
[----:B------:R-:W3:Y:S01]  /*7cf30*/  LDL.LU R218, [R1+0xbf8] ;  /* 0x000bf80001da7983 */ /* 0x000ee20000300800 */
        /* <DEDUP_REMOVED lines=51> */
[----:B------:R2:W-:Y:S01]  /*7d270*/  STL.64 [R1+0x5c8], R2 ;  /* 0x0005c80201007387 */ /* 0x0005e20000100a00 */
[----:B------:R-:W-:-:S04]  /*7d280*/  IADD3 R132, P4, R230, R10, RZ ;  /* 0x0000000ae6847210 */ /* 0x000fc80007f9e0ff */
[----:B------:R-:W-:Y:S02]  /*7d290*/  LEA.HI.X.SX32 R133, R230, R9, 0x1, P4 ;  /* 0x00000009e6857211 */ /* 0x000fe400020f0eff */
[----:B------:R-:W4:Y:S01]  /*7d2a0*/  LDL.LU R230, [R1+0xcf8] ;  /* 0x000cf80001e67983 */ /* 0x000f220000300800 */
        /* <DEDUP_REMOVED lines=235> */
[----:B------:R0:W-:Y:S01]  /*7e160*/  STL.64 [R1+0x3d8], R2 ;  /* 0x0003d80201007387 */ /* 0x0001e20000100a00 */
[----:B------:R-:W-:-:S04]  /*7e170*/  IADD3 R116, P4, R234, R10, RZ ;  /* 0x0000000aea747210 */ /* 0x000fc80007f9e0ff */
[----:B------:R-:W-:Y:S02]  /*7e180*/  LEA.HI.X.SX32 R117, R234, R9, 0x1, P4 ;  /* 0x00000009ea757211 */ /* 0x000fe400020f0eff */
[----:B------:R-:W3:Y:S01]  /*7e190*/  LDL.LU R234, [R1+0xf9c] ;  /* 0x000f9c0001ea7983 */ /* 0x000ee20000300800 */
        /* <DEDUP_REMOVED lines=19> */
[----:B------:R0:W-:Y:S01]  /*7e2d0*/  STL.64 [R1+0x3a8], R2 ;  /* 0x0003a80201007387 */ /* 0x0001e20000100a00 */
[----:B------:R-:W-:-:S04]  /*7e2e0*/  IADD3 R246, P4, R236, R10, RZ ;  /* 0x0000000aecf67210 */ /* 0x000fc80007f9e0ff */
[----:B------:R-:W-:Y:S02]  /*7e2f0*/  LEA.HI.X.SX32 R247, R236, R9, 0x1, P4 ;  /* 0x00000009ecf77211 */ /* 0x000fe400020f0eff */
[----:B------:R-:W2:Y:S01]  /*7e300*/  LDL.LU R236, [R1+0xfcc] ;  /* 0x000fcc0001ec7983 */ /* 0x000ea20000300800 */
        /* <DEDUP_REMOVED lines=549> */
[----:B------:R-:W-:-:S04]  /*80560*/  IADD3 R82, P4, R236, R10, RZ ;  /* 0x0000000aec527210 */ /* 0x000fc80007f9e0ff */
[----:B------:R-:W-:Y:S02]  /*80570*/  LEA.HI.X.SX32 R83, R236, R9, 0x1, P4 ;  /* 0x00000009ec537211 */ /* 0x000fe400020f0eff */
        /* <DEDUP_REMOVED lines=50> */
[----:B------:R-:W2:Y:S01]  /*808a0*/  LDL.LU R224, [R1+0xe2c] ;  /* 0x000e2c0001e07983 */ /* 0x000ea20000300800 */
[----:B------:R-:W-:-:S03]  /*808b0*/  IADD3 R76, P4, R236, R10, RZ ;  /* 0x0000000aec4c7210 */ /* 0x000fc60007f9e0ff */
[----:B------:R0:W-:Y:S01]  /*808c0*/  STL.64 [R1+0xde0], R2 ;  /* 0x000de00201007387 */ /* 0x0001e20000100a00 */
[----:B------:R-:W-:Y:S02]  /*808d0*/  LEA.HI.X.SX32 R77, R236, R9, 0x1, P4 ;  /* 0x00000009ec4d7211 */ /* 0x000fe400020f0eff */
        /* <DEDUP_REMOVED lines=20> */
[----:B------:R-:W-:-:S05]  /*80a20*/  LEA.HI.X.SX32 R3, R232, R9, 0x1, P4 ;  /* 0x00000009e8037211 */ /* 0x000fca00020f0eff */
[----:B------:R0:W-:Y:S04]  /*80a30*/  STL.64 [R1+0xdc8], R2 ;  /* 0x000dc80201007387 */ /* 0x0001e80000100a00 */
[----:B------:R-:W4:Y:S04]  /*80a40*/  LDL.LU R75, [R1+0xe44] ;  /* 0x000e4400014b7983 */ /* 0x000f280000300800 */
[----:B------:R-:W4:Y:S01]  /*80a50*/  LDL.LU R242, [R1+0xe48] ;  /* 0x000e480001f27983 */ /* 0x000f220000300800 */
[----:B0-----:R-:W-:-:S04]  /*80a60*/  IADD3 R2, P4, R230, R10, RZ ;  /* 0x0000000ae6027210 */ /* 0x001fc80007f9e0ff */
[----:B------:R-:W-:-:S05]  /*80a70*/  LEA.HI.X.SX32 R3, R230, R9, 0x1, P4 ;  /* 0x00000009e6037211 */ /* 0x000fca00020f0eff */
[----:B------:R2:W-:Y:S04]  /*80a80*/  STL.64 [R1+0xd60], R2 ;  /* 0x000d600201007387 */ /* 0x0005e80000100a00 */
[----:B------:R-:W4:Y:S04]  /*80a90*/  LDL.LU R240, [R1+0xe4c] ;  /* 0x000e4c0001f07983 */ /* 0x000f280000300800 */
[----:B------:R-:W4:Y:S01]  /*80aa0*/  LDL.LU R238, [R1+0xe50] ;  /* 0x000e500001ee7983 */ /* 0x000f220000300800 */
[----:B--2---:R-:W-:-:S04]  /*80ab0*/  IADD3 R2, P4, R228, R10, RZ ;  /* 0x0000000ae4027210 */ /* 0x004fc80007f9e0ff */
[----:B------:R-:W-:-:S05]  /*80ac0*/  LEA.HI.X.SX32 R3, R228, R9, 0x1, P4 ;  /* 0x00000009e4037211 */ /* 0x000fca00020f0eff */
[----:B------:R0:W-:Y:S04]  /*80ad0*/  STL.64 [R1+0xd38], R2 ;  /* 0x000d380201007387 */ /* 0x0001e80000100a00 */
[----:B------:R-:W2:Y:S04]  /*80ae0*/  LDL.LU R236, [R1+0xe54] ;  /* 0x000e540001ec7983 */ /* 0x000ea80000300800 */
[----:B------:R-:W2:Y:S01]  /*80af0*/  LDL.LU R234, [R1+0xe58] ;  /* 0x000e580001ea7983 */ /* 0x000ea20000300800 */
[----:B0-----:R-:W-:-:S04]  /*80b00*/  IADD3 R2, P4, R226, R10, RZ ;  /* 0x0000000ae2027210 */ /* 0x001fc80007f9e0ff */
        /* <DEDUP_REMOVED lines=14> */
[----:B---3--:R-:W-:-:S04]  /*80bf0*/  IADD3 R2, P4, R220, R10, RZ ;  /* 0x0000000adc027210 */ /* 0x008fc80007f9e0ff */
[----:B------:R-:W-:-:S05]  /*80c00*/  LEA.HI.X.SX32 R3, R220, R9, 0x1, P4 ;  /* 0x00000009dc037211 */ /* 0x000fca00020f0eff */
[----:B------:R0:W-:Y:S04]  /*80c10*/  STL.64 [R1+0xc28], R2 ;  /* 0x000c280201007387 */ /* 0x0001e80000100a00 */
        /* <DEDUP_REMOVED lines=11> */
[----:B------:R-:W-:-:S03]  /*80cd0*/  IADD3 R72, P4, R75, R10, RZ ;  /* 0x0000000a4b487210 */ /* 0x000fc60007f9e0ff */
[----:B------:R0:W-:Y:S01]  /*80ce0*/  STL.64 [R1+0xb80], R2 ;  /* 0x000b800201007387 */ /* 0x0001e20000100a00 */
[----:B------:R-:W-:Y:S02]  /*80cf0*/  LEA.HI.X.SX32 R73, R75, R9, 0x1, P4 ;  /* 0x000000094b497211 */ /* 0x000fe400020f0eff */
[----:B0-----:R-:W-:-:S04]  /*80d00*/  IADD3 R2, P4, R242, R10, RZ ;  /* 0x0000000af2027210 */ /* 0x001fc80007f9e0ff */
[----:B------:R-:W-:-:S05]  /*80d10*/  LEA.HI.X.SX32 R3, R242, R9, 0x1, P4 ;  /* 0x00000009f2037211 */ /* 0x000fca00020f0eff */
[----:B------:R0:W-:Y:S02]  /*80d20*/  STL.64 [R1+0xb00], R2 ;  /* 0x000b000201007387 */ /* 0x0001e40000100a00 */
[----:B0-----:R-:W-:-:S04]  /*80d30*/  IADD3 R2, P4, R240, R10, RZ ;  /* 0x0000000af0027210 */ /* 0x001fc80007f9e0ff */
[----:B------:R-:W-:Y:S02]  /*80d40*/  LEA.HI.X.SX32 R3, R240, R9, 0x1, P4 ;  /* 0x00000009f0037211 */ /* 0x000fe400020f0eff */
[----:B------:R-:W-:-:S03]  /*80d50*/  IADD3 R74, P4, R238, R10, RZ ;  /* 0x0000000aee4a7210 */ /* 0x000fc60007f9e0ff */
[----:B------:R2:W-:Y:S01]  /*80d60*/  STL.64 [R1+0x148], R2 ;  /* 0x0001480201007387 */ /* 0x0005e20000100a00 */
[----:B------:R-:W-:Y:S02]  /*80d70*/  LEA.HI.X.SX32 R75, R238, R9, 0x1, P4 ;  /* 0x00000009ee4b7211 */ /* 0x000fe400020f0eff */
[----:B--2---:R-:W-:-:S04]  /*80d80*/  IADD3 R2, P4, R236, R10, RZ ;  /* 0x0000000aec027210 */ /* 0x004fc80007f9e0ff */
[----:B------:R-:W-:-:S05]  /*80d90*/  LEA.HI.X.SX32 R3, R236, R9, 0x1, P4 ;  /* 0x00000009ec037211 */ /* 0x000fca00020f0eff */
[----:B------:R0:W-:Y:S02]  /*80da0*/  STL.64 [R1+0x138], R2 ;  /* 0x0001380201007387 */ /* 0x0001e40000100a00 */
[----:B0-----:R-:W-:-:S04]  /*80db0*/  IADD3 R2, P4, R234, R10, RZ ;  /* 0x0000000aea027210 */ /* 0x001fc80007f9e0ff */
        /* <DEDUP_REMOVED lines=20> */
[----:B---3--:R-:W-:-:S04]  /*80f00*/  IADD3 R2, P4, R220, R10, RZ ;  /* 0x0000000adc027210 */ /* 0x008fc80007f9e0ff */
[----:B------:R-:W-:-:S05]  /*80f10*/  LEA.HI.X.SX32 R3, R220, R9, 0x1, P4 ;  /* 0x00000009dc037211 */ /* 0x000fca00020f0eff */
[----:B------:R0:W-:Y:S02]  /*80f20*/  STL.64 [R1+0xf8], R2 ;  /* 0x0000f80201007387 */ /* 0x0001e40000100a00 */
[----:B0-----:R-:W-:-:S04]  /*80f30*/  IADD3 R2, P4, R218, R10, RZ ;  /* 0x0000000ada027210 */ /* 0x001fc80007f9e0ff */
[----:B------:R-:W-:-:S05]  /*80f40*/  LEA.HI.X.SX32 R3, R218, R9, 0x1, P4 ;  /* 0x00000009da037211 */ /* 0x000fca00020f0eff */
[----:B------:R4:W-:Y:S02]  /*80f50*/  STL.64 [R1+0xf0], R2 ;  /* 0x0000f00201007387 */ /* 0x0009e40000100a00 */
[----:B----4-:R-:W-:-:S04]  /*80f60*/  IADD3 R2, P4, R216, R10, RZ ;  /* 0x0000000ad8027210 */ /* 0x010fc80007f9e0ff */
[----:B------:R-:W-:-:S05]  /*80f70*/  LEA.HI.X.SX32 R3, R216, R9, 0x1, P4 ;  /* 0x00000009d8037211 */ /* 0x000fca00020f0eff */
[----:B------:R0:W-:Y:S02]  /*80f80*/  STL.64 [R1+0xe8], R2 ;  /* 0x0000e80201007387 */ /* 0x0001e40000100a00 */
        /* <DEDUP_REMOVED lines=70> */
[----:B------:R0:W-:Y:S01]  /*813f0*/  STL.64 [R1+0x20], R2 ;  /* 0x0000200201007387 */ /* 0x0001e20000100a00 */
[----:B------:R-:W-:Y:S01]  /*81400*/  IMAD.MOV.U32 R164, RZ, RZ, R56 ;  /* 0x000000ffffa47224 */ /* 0x000fe200078e0038 */
[CC--:B------:R-:W-:Y:S02]  /*81410*/  IADD3 R56, P4, R45.reuse, R10.reuse, RZ ;  /* 0x0000000a2d387210 */ /* 0x0c0fe40007f9e0ff */
[----:B0-----:R-:W2:Y:S01]  /*81420*/  LDL.LU R3, [R1+0xf4c] ;  /* 0x000f4c0001037983 */ /* 0x001ea20000300800 */
[----:B------:R-:W-:Y:S01]  /*81430*/  IMAD.MOV.U32 R165, RZ, RZ, R57 ;  /* 0x000000ffffa57224 */ /* 0x000fe200078e0039 */
[-C--:B------:R-:W-:Y:S01]  /*81440*/  LEA.HI.X.SX32 R57, R45, R9.reuse, 0x1, P4 ;  /* 0x000000092d397211 */ /* 0x080fe200020f0eff */
[----:B------:R-:W-:Y:S01]  /*81450*/  IMAD.MOV.U32 R170, RZ, RZ, R58 ;  /* 0x000000ffffaa7224 */ /* 0x000fe200078e003a */
[C---:B------:R-:W-:Y:S01]  /*81460*/  IADD3 R58, P4, R46.reuse, R10, RZ ;  /* 0x0000000a2e3a7210 */ /* 0x040fe20007f9e0ff */
[----:B------:R-:W-:Y:S02]  /*81470*/  IMAD.MOV.U32 R171, RZ, RZ, R59 ;  /* 0x000000ffffab7224 */ /* 0x000fe400078e003b */
[----:B------:R-:W-:Y:S01]  /*81480*/  IMAD.MOV.U32 R168, RZ, RZ, R60 ;  /* 0x000000ffffa87224 */ /* 0x000fe200078e003c */
[----:B------:R-:W-:-:S02]  /*81490*/  LEA.HI.X.SX32 R59, R46, R9, 0x1, P4 ;  /* 0x000000092e3b7211 */ /* 0x000fc400020f0eff */
[----:B------:R-:W-:Y:S01]  /*814a0*/  IADD3 R60, P4, R48, R10, RZ ;  /* 0x0000000a303c7210 */ /* 0x000fe20007f9e0ff */
[----:B------:R-:W-:-:S03]  /*814b0*/  IMAD.MOV.U32 R169, RZ, RZ, R61 ;  /* 0x000000ffffa97224 */ /* 0x000fc600078e003d */
[----:B------:R-:W-:Y:S02]  /*814c0*/  LEA.HI.X.SX32 R61, R48, R9, 0x1, P4 ;  /* 0x00000009303d7211 */ /* 0x000fe400020f0eff */
[----:B------:R-:W-:Y:S01]  /*814d0*/  IADD3 R62, P4, R49, R10, RZ ;  /* 0x0000000a313e7210 */ /* 0x000fe20007f9e0ff */
[----:B------:R-:W-:-:S03]  /*814e0*/  IMAD.MOV.U32 R160, RZ, RZ, R12 ;  /* 0x000000ffffa07224 */ /* 0x000fc600078e000c */
[-C--:B------:R-:W-:Y:S02]  /*814f0*/  LEA.HI.X.SX32 R63, R49, R9.reuse, 0x1, P4 ;  /* 0x00000009313f7211 */ /* 0x080fe400020f0eff */
[CC--:B------:R-:W-:Y:S01]  /*81500*/  IADD3 R12, P4, R50.reuse, R10.reuse, RZ ;  /* 0x0000000a320c7210 */ /* 0x0c0fe20007f9e0ff */
[----:B------:R-:W-:Y:S02]  /*81510*/  IMAD.MOV.U32 R161, RZ, RZ, R13 ;  /* 0x000000ffffa17224 */ /* 0x000fe400078e000d */
[----:B------:R-:W-:Y:S01]  /*81520*/  IMAD.MOV.U32 R162, RZ, RZ, R14 ;  /* 0x000000ffffa27224 */ /* 0x000fe200078e000e */
[-C--:B------:R-:W-:Y:S02]  /*81530*/  LEA.HI.X.SX32 R13, R50, R9.reuse, 0x1, P4 ;  /* 0x00000009320d7211 */ /* 0x080fe400020f0eff */
        /* <DEDUP_REMOVED lines=13> */
[----:B------:R-:W-:Y:S02]  /*81610*/  LEA.HI.X.SX32 R21, R53, R9, 0x1, P4 ;  /* 0x0000000935157211 */ /* 0x000fe400020f0eff */
[----:B------:R-:W-:Y:S01]  /*81620*/  IADD3 R22, P4, R54, R10, RZ ;  /* 0x0000000a36167210 */ /* 0x000fe20007f9e0ff */
[----:B------:R-:W-:-:S03]  /*81630*/  IMAD.MOV.U32 R159, RZ, RZ, R23 ;  /* 0x000000ffff9f7224 */ /* 0x000fc600078e0017 */
[----:B------:R-:W-:Y:S02]  /*81640*/  LEA.HI.X.SX32 R23, R54, R9, 0x1, P4 ;  /* 0x0000000936177211 */ /* 0x000fe400020f0eff */
[----:B------:R-:W-:-:S04]  /*81650*/  IADD3 R24, P4, R181, R10, RZ ;  /* 0x0000000ab5187210 */ /* 0x000fc80007f9e0ff */
        /* <DEDUP_REMOVED lines=95> */
[----:B--2---:R-:W-:-:S04]  /*81c50*/  IADD3 R10, P4, R3, R10, RZ ;  /* 0x0000000a030a7210 */ /* 0x004fc80007f9e0ff */
[----:B------:R-:W-:Y:S02]  /*81c60*/  LEA.HI.X.SX32 R11, R3, R9, 0x1, P4 ;  /* 0x00000009030b7211 */ /* 0x000fe400020f0eff */
[C---:B------:R-:W-:Y:S02]  /*81c70*/  LOP3.LUT P4, RZ, R6.reuse, 0x2000, RZ, 0xc0, !PT ;  /* 0x0000200006ff7812 */ /* 0x040fe4000788c0ff */
[C---:B------:R-:W-:Y:S02]  /*81c80*/  LOP3.LUT P5, RZ, R6.reuse, 0x4000, RZ, 0xc0, !PT ;  /* 0x0000400006ff7812 */ /* 0x040fe400078ac0ff */
[----:B------:R-:W-:Y:S02]  /*81c90*/  PRMT R2, R179, 0x7770, RZ ;  /* 0x00007770b3027816 */ /* 0x000fe400000000ff */
[C---:B------:R-:W-:Y:S02]  /*81ca0*/  LOP3.LUT P6, RZ, R6.reuse, 0x8000, RZ, 0xc0, !PT ;  /* 0x0000800006ff7812 */ /* 0x040fe400078cc0ff */
[----:B------:R-:W-:-:S05]  /*81cb0*/  LOP3.LUT P0, RZ, R6, 0x10000, RZ, 0xc0, !PT ;  /* 0x0001000006ff7812 */ /* 0x000fca000780c0ff */
[----:B------:R0:W-:Y:S01]  /*81cc0*/  @P4 STG.E.U8 desc[UR6][R158.64], R2 ;  /* 0x000000029e004986 */ /* 0x0001e2000c101106 */
[----:B------:R-:W-:Y:S02]  /*81cd0*/  LOP3.LUT P1, RZ, R6, 0x20000, RZ, 0xc0, !PT ;  /* 0x0002000006ff7812 */ /* 0x000fe4000782c0ff */
[----:B0-----:R-:W-:-:S05]  /*81ce0*/  PRMT R2, R179, 0x7771, RZ ;  /* 0x00007771b3027816 */ /* 0x001fca00000000ff */
[----:B------:R0:W-:Y:S01]  /*81cf0*/  @P5 STG.E.U8 desc[UR6][R156.64], R2 ;  /* 0x000000029c005986 */ /* 0x0001e2000c101106 */
[----:B------:R-:W-:Y:S02]  /*81d00*/  LOP3.LUT P2, RZ, R6, 0x40000, RZ, 0xc0, !PT ;  /* 0x0004000006ff7812 */ /* 0x000fe4000784c0ff */
[----:B0-----:R-:W-:-:S05]  /*81d10*/  PRMT R2, R176, 0x7772, RZ ;  /* 0x00007772b0027816 */ /* 0x001fca00000000ff */
[----:B------:R0:W-:Y:S01]  /*81d20*/  @P6 STG.E.U8 desc[UR6][R162.64], R2 ;  /* 0x00000002a2006986 */ /* 0x0001e2000c101106 */
[----:B------:R-:W-:Y:S02]  /*81d30*/  LOP3.LUT P3, RZ, R6, 0x80000, RZ, 0xc0, !PT ;  /* 0x0008000006ff7812 */ /* 0x000fe4000786c0ff */
[----:B0-----:R-:W-:-:S05]  /*81d40*/  PRMT R2, R176, 0x7773, RZ ;  /* 0x00007773b0027816 */ /* 0x001fca00000000ff */
[----:B------:R0:W-:Y:S02]  /*81d50*/  @P0 STG.E.U8 desc[UR6][R160.64], R2 ;  /* 0x00000002a0000986 */ /* 0x0001e4000c101106 */
[C---:B0-----:R-:W-:Y:S02]  /*81d60*/  PRMT R2, R177.reuse, 0x7772, RZ ;  /* 0x00007772b1027816 */ /* 0x041fe400000000ff */
[----:B------:R-:W-:-:S03]  /*81d70*/  PRMT R177, R177, 0x7773, RZ ;  /* 0x00007773b1b17816 */ /* 0x000fc600000000ff */
[----:B------:R-:W-:Y:S04]  /*81d80*/  @P1 STG.E.U8 desc[UR6][R166.64], R2 ;  /* 0x00000002a6001986 */ /* 0x000fe8000c101106 */
[----:B------:R0:W-:Y:S02]  /*81d90*/  @P2 STG.E.U8 desc[UR6][R164.64], R177 ;  /* 0x000000b1a4002986 */ /* 0x0001e4000c101106 */
[----:B0-----:R-:W-:-:S05]  /*81da0*/  PRMT R177, R178, 0x7772, RZ ;  /* 0x00007772b2b17816 */ /* 0x001fca00000000ff */
[----:B------:R0:W-:Y:S02]  /*81db0*/  @P3 STG.E.U8 desc[UR6][R170.64], R177 ;  /* 0x000000b1aa003986 */ /* 0x0001e4000c101106 */
[----:B0-----:R-:W-:Y:S02]  /*81dc0*/  IMAD.MOV.U32 R170, RZ, RZ, R168 ;  /* 0x000000ffffaa7224 */ /* 0x001fe400078e00a8 */
[----:B------:R-:W-:Y:S02]  /*81dd0*/  IMAD.MOV.U32 R171, RZ, RZ, R169 ;  /* 0x000000ffffab7224 */ /* 0x000fe400078e00a9 */
[----:B------:R-:W2:Y:S04]  /*81de0*/  LDL.LU.64 R168, [R1+0xab0] ;  /* 0x000ab00001a87983 */ /* 0x000ea80000300a00 */
[----:B------:R-:W3:Y:S04]  /*81df0*/  LDL.LU.64 R162, [R1+0xaa8] ;  /* 0x000aa80001a27983 */ /* 0x000ee80000300a00 */
[----:B------:R-:W4:Y:S04]  /*81e00*/  LDL.LU.64 R160, [R1+0xaa0] ;  /* 0x000aa00001a07983 */ /* 0x000f280000300a00 */
[----:B------:R-:W4:Y:S04]  /*81e10*/  LDL.LU.64 R166, [R1+0xa98] ;  /* 0x000a980001a67983 */ /* 0x000f280000300a00 */
[----:B------:R-:W4:Y:S01]  /*81e20*/  LDL.LU.64 R164, [R1+0xa90] ;  /* 0x000a900001a47983 */ /* 0x000f220000300a00 */
[----:B------:R-:W-:-:S02]  /*81e30*/  LOP3.LUT P4, RZ, R5, 0x1, RZ, 0xc0, !PT ;  /* 0x0000000105ff7812 */ /* 0x000fc4000788c0ff */
[----:B------:R-:W-:Y:S01]  /*81e40*/  LOP3.LUT R9, R9, 0xefffffff, RZ, 0xc0, !PT ;  /* 0xefffffff09097812 */ /* 0x000fe200078ec0ff */
[----:B------:R-:W4:Y:S10]  /*81e50*/  LDL.LU.64 R152, [R1+0xa80] ;  /* 0x000a800001987983 */ /* 0x000f340000300a00 */
[----:B------:R-:W-:-:S02]  /*81e60*/  @P4 LOP3.LUT R9, R9, 0x10000000, RZ, 0xfc, !PT ;  /* 0x1000000009094812 */ /* 0x000fc400078efcff */
[----:B------:R-:W-:Y:S02]  /*81e70*/  LOP3.LUT P4, RZ, R6, 0x80000000, RZ, 0xc0, !PT ;  /* 0x8000000006ff7812 */ /* 0x000fe4000788c0ff */
[----:B------:R-:W-:-:S11]  /*81e80*/  LOP3.LUT R9, R9, 0xdfffffff, RZ, 0xc0, !PT ;  /* 0xdfffffff09097812 */ /* 0x000fd600078ec0ff */
[----:B------:R-:W-:Y:S02]  /*81e90*/  @P4 LOP3.LUT R9, R9, 0x20000000, RZ, 0xfc, !PT ;  /* 0x2000000009094812 */ /* 0x000fe400078efcff */
        /* <DEDUP_REMOVED lines=13> */
[----:B------:R-:W-:Y:S02]  /*81f70*/  LOP3.LUT R176, R176, 0xfffffffb, RZ, 0xc0, !PT ;  /* 0xfffffffbb0b07812 */ /* 0x000fe400078ec0ff */
[C---:B------:R-:W-:Y:S02]  /*81f80*/  LOP3.LUT P0, RZ, R6.reuse, 0x100000, RZ, 0xc0, !PT ;  /* 0x0010000006ff7812 */ /* 0x040fe4000780c0ff */
[----:B------:R-:W-:-:S07]  /*81f90*/  LOP3.LUT P1, RZ, R6, 0x200000, RZ, 0xc0, !PT ;  /* 0x0020000006ff7812 */ /* 0x000fce000782c0ff */
[----:B------:R-:W-:Y:S02]  /*81fa0*/  @P4 LOP3.LUT R176, R176, 0x4, RZ, 0xfc, !PT ;  /* 0x00000004b0b04812 */ /* 0x000fe400078efcff */
[C---:B------:R-:W-:Y:S02]  /*81fb0*/  LOP3.LUT P4, RZ, R6.reuse, 0x2000000, RZ, 0xc0, !PT ;  /* 0x0200000006ff7812 */ /* 0x040fe4000788c0ff */
[C---:B------:R-:W-:Y:S02]  /*81fc0*/  LOP3.LUT P2, RZ, R6.reuse, 0x400000, RZ, 0xc0, !PT ;  /* 0x0040000006ff7812 */ /* 0x040fe4000784c0ff */
[----:B------:R-:W-:Y:S02]  /*81fd0*/  LOP3.LUT P3, RZ, R6, 0x800000, RZ, 0xc0, !PT ;  /* 0x0080000006ff7812 */ /* 0x000fe4000786c0ff */
[----:B------:R-:W-:Y:S02]  /*81fe0*/  LOP3.LUT R176, R176, 0xfffffff7, RZ, 0xc0, !PT ;  /* 0xfffffff7b0b07812 */ /* 0x000fe400078ec0ff */
[----:B------:R-:W-:-:S02]  /*81ff0*/  PRMT R178, R178, 0x7773, RZ ;  /* 0x00007773b2b27816 */ /* 0x000fc400000000ff */
[----:B------:R-:W-:-:S03]  /*82000*/  PRMT R177, R179, 0x7772, RZ ;  /* 0x00007772b3b17816 */ /* 0x000fc600000000ff */
[----:B------:R-:W-:Y:S01]  /*82010*/  @P4 LOP3.LUT R176, R176, 0x8, RZ, 0xfc, !PT ;  /* 0x00000008b0b04812 */ /* 0x000fe200078efcff */
[----:B------:R0:W-:Y:S01]  /*82020*/  @P0 STG.E.U8 desc[UR6][R170.64], R178 ;  /* 0x000000b2aa000986 */ /* 0x0001e2000c101106 */
[----:B------:R-:W-:Y:S02]  /*82030*/  LOP3.LUT P4, RZ, R6, 0x1000000, RZ, 0xc0, !PT ;  /* 0x0100000006ff7812 */ /* 0x000fe4000788c0ff */
[----:B------:R-:W-:Y:S01]  /*82040*/  PRMT R179, R179, 0x7773, RZ ;  /* 0x00007773b3b37816 */ /* 0x000fe200000000ff */
[----:B0-----:R-:W4:Y:S04]  /*82050*/  LDL.LU.64 R170, [R1+0xa78] ;  /* 0x000a780001aa7983 */ /* 0x001f280000300a00 */
[----:B--2---:R0:W-:Y:S04]  /*82060*/  @P1 STG.E.U8 desc[UR6][R168.64], R177 ;  /* 0x000000b1a8001986 */ /* 0x0041e8000c101106 */
[----:B---3--:R1:W-:Y:S01]  /*82070*/  @P2 STG.E.U8 desc[UR6][R162.64], R179 ;  /* 0x000000b3a2002986 */ /* 0x0083e2000c101106 */
[----:B0-----:R-:W-:-:S03]  /*82080*/  PRMT R177, R172, 0x7770, RZ ;  /* 0x00007770acb17816 */ /* 0x001fc600000000ff */
[----:B------:R-:W2:Y:S04]  /*82090*/  LDL.LU.64 R168, [R1+0xa70] ;  /* 0x000a700001a87983 */ /* 0x000ea80000300a00 */
[----:B----4-:R0:W-:Y:S04]  /*820a0*/  @P3 STG.E.U8 desc[UR6][R160.64], R177 ;  /* 0x000000b1a0003986 */ /* 0x0101e8000c101106 */
[----:B-1----:R-:W3:Y:S04]  /*820b0*/  LDL.LU.64 R178, [R1+0xa68] ;  /* 0x000a680001b27983 */ /* 0x002ee80000300a00 */
[----:B------:R-:W4:Y:S01]  /*820c0*/  LDL.LU.64 R2, [R1+0xa60] ;  /* 0x000a600001027983 */ /* 0x000f220000300a00 */
[----:B0-----:R-:W-:-:S03]  /*820d0*/  PRMT R177, R172, 0x7771, RZ ;  /* 0x00007771acb17816 */ /* 0x001fc600000000ff */
[----:B------:R-:W4:Y:S04]  /*820e0*/  LDL.LU.64 R158, [R1+0xa58] ;  /* 0x000a5800019e7983 */ /* 0x000f280000300a00 */
[----:B------:R0:W-:Y:S01]  /*820f0*/  @P4 STG.E.U8 desc[UR6][R166.64], R177 ;  /* 0x000000b1a6004986 */ /* 0x0001e2000c101106 */
[----:B------:R-:W-:-:S03]  /*82100*/  LOP3.LUT P4, RZ, R176, 0x8, RZ, 0xc0, !PT ;  /* 0x00000008b0ff7812 */ /* 0x000fc6000788c0ff */
[----:B------:R-:W4:Y:S04]  /*82110*/  LDL.LU.64 R156, [R1+0xa50] ;  /* 0x000a5000019c7983 */ /* 0x000f280000300a00 */
[----:B------:R-:W4:Y:S01]  /*82120*/  LDL.LU.64 R162, [R1+0xa48] ;  /* 0x000a480001a27983 */ /* 0x000f220000300a00 */
[----:B0-----:R-:W-:-:S03]  /*82130*/  PRMT R177, R173, 0x7770, RZ ;  /* 0x00007770adb17816 */ /* 0x001fc600000000ff */
[----:B------:R-:W4:Y:S04]  /*82140*/  LDL.LU.64 R160, [R1+0xa40] ;  /* 0x000a400001a07983 */ /* 0x000f280000300a00 */
[----:B------:R0:W-:Y:S01]  /*82150*/  @P4 STG.E.U8 desc[UR6][R164.64], R177 ;  /* 0x000000b1a4004986 */ /* 0x0001e2000c101106 */
[----:B------:R-:W-:-:S03]  /*82160*/  LOP3.LUT P4, RZ, R176, 0x4, RZ, 0xc0, !PT ;  /* 0x00000004b0ff7812 */ /* 0x000fc6000788c0ff */
[----:B------:R-:W4:Y:S01]  /*82170*/  LDL.LU.64 R166, [R1+0xa38] ;  /* 0x000a380001a67983 */ /* 0x000f220000300a00 */
[----:B0-----:R-:W-:-:S03]  /*82180*/  PRMT R177, R173, 0x7771, RZ ;  /* 0x00007771adb17816 */ /* 0x001fc600000000ff */
[----:B------:R-:W4:Y:S06]  /*82190*/  LDL.LU.64 R164, [R1+0xa30] ;  /* 0x000a300001a47983 */ /* 0x000f2c0000300a00 */
[----:B------:R0:W-:Y:S04]  /*821a0*/  @P4 STG.E.U8 desc[UR6][R174.64], R177 ;  /* 0x000000b1ae004986 */ /* 0x0001e8000c101106 */
[----:B0-----:R-:W2:Y:S01]  /*821b0*/  LDL.LU.64 R174, [R1+0x1fa0] ;  /* 0x001fa00001ae7983 */ /* 0x001ea20000300a00 */
[----:B------:R-:W-:-:S02]  /*821c0*/  LOP3.LUT P4, RZ, R176, 0x2, RZ, 0xc0, !PT ;  /* 0x00000002b0ff7812 */ /* 0x000fc4000788c0ff */
[----:B--2---:R-:W-:-:S11]  /*821d0*/  PRMT R177, R174, 0x7770, RZ ;  /* 0x00007770aeb17816 */ /* 0x004fd600000000ff */
[----:B------:R0:W-:Y:S01]  /*821e0*/  @P4 STG.E.U8 desc[UR6][R152.64], R177 ;  /* 0x000000b198004986 */ /* 0x0001e2000c101106 */
[----:B------:R-:W-:Y:S02]  /*821f0*/  LOP3.LUT P4, RZ, R176, 0x1, RZ, 0xc0, !PT ;  /* 0x00000001b0ff7812 */ /* 0x000fe4000788c0ff */
[----:B------:R-:W-:Y:S01]  /*82200*/  PRMT R176, R174, 0x7771, RZ ;  /* 0x00007771aeb07816 */ /* 0x000fe200000000ff */
[----:B0-----:R-:W2:Y:S10]  /*82210*/  LDL.LU.64 R152, [R1+0x1f98] ;  /* 0x001f980001987983 */ /* 0x001eb40000300a00 */
[----:B------:R0:W-:Y:S01]  /*82220*/  @P4 STG.E.U8 desc[UR6][R170.64], R176 ;  /* 0x000000b0aa004986 */ /* 0x0001e2000c101106 */
[----:B------:R-:W-:-:S02]  /*82230*/  LOP3.LUT P4, RZ, R9, 0x80000000, RZ, 0xc0, !PT ;  /* 0x8000000009ff7812 */ /* 0x000fc4000788c0ff */
[----:B0-----:R-:W-:Y:S01]  /*82240*/  PRMT R176, R175, 0x7770, RZ ;  /* 0x00007770afb07816 */ /* 0x001fe200000000ff */
[----:B------:R-:W2:Y:S10]  /*82250*/  LDL.LU.64 R170, [R1+0x1f90] ;  /* 0x001f900001aa7983 */ /* 0x000eb40000300a00 */
[----:B------:R0:W-:Y:S04]  /*82260*/  @P4 STG.E.U8 desc[UR6][R168.64], R176 ;  /* 0x000000b0a8004986 */ /* 0x0001e8000c101106 */
[----:B0-----:R-:W2:Y:S01]  /*82270*/  LDL.LU.64 R168, [R1+0x1f88] ;  /* 0x001f880001a87983 */ /* 0x001ea20000300a00 */
[----:B------:R-:W-:-:S02]  /*82280*/  LOP3.LUT P4, RZ, R9, 0x40000000, RZ, 0xc0, !PT ;  /* 0x4000000009ff7812 */ /* 0x000fc4000788c0ff */
[----:B------:R-:W-:-:S11]  /*82290*/  PRMT R176, R175, 0x7771, RZ ;  /* 0x00007771afb07816 */ /* 0x000fd600000000ff */
[----:B---3--:R0:W-:Y:S01]  /*822a0*/  @P4 STG.E.U8 desc[UR6][R178.64], R176 ;  /* 0x000000b0b2004986 */ /* 0x0081e2000c101106 */
[----:B------:R-:W-:Y:S02]  /*822b0*/  LOP3.LUT P4, RZ, R9, 0x20000000, RZ, 0xc0, !PT ;  /* 0x2000000009ff7812 */ /* 0x000fe4000788c0ff */
[----:B0-----:R-:W-:-:S11]  /*822c0*/  PRMT R176, R172, 0x7772, RZ ;  /* 0x00007772acb07816 */ /* 0x001fd600000000ff */
[----:B----4-:R-:W-:Y:S01]  /*822d0*/  @P4 STG.E.U8 desc[UR6][R2.64], R176 ;  /* 0x000000b002004986 */ /* 0x010fe2000c101106 */
[----:B------:R-:W-:Y:S02]  /*822e0*/  LOP3.LUT P4, RZ, R9, 0x10000000, RZ, 0xc0, !PT ;  /* 0x1000000009ff7812 */ /* 0x000fe4000788c0ff */
[C---:B------:R-:W-:Y:S02]  /*822f0*/  LOP3.LUT P5, RZ, R5.reuse, 0x2, RZ, 0xc0, !PT ;  /* 0x0000000205ff7812 */ /* 0x040fe400078ac0ff */
[----:B------:R-:W-:Y:S02]  /*82300*/  PRMT R172, R172, 0x7773, RZ ;  /* 0x00007773acac7816 */ /* 0x000fe400000000ff */
[C---:B------:R-:W-:Y:S02]  /*82310*/  LOP3.LUT P6, RZ, R5.reuse, 0x4, RZ, 0xc0, !PT ;  /* 0x0000000405ff7812 */ /* 0x040fe400078cc0ff */
[----:B------:R-:W-:-:S05]  /*82320*/  LOP3.LUT P0, RZ, R5, 0x8, RZ, 0xc0, !PT ;  /* 0x0000000805ff7812 */ /* 0x000fca000780c0ff */
[----:B------:R0:W-:Y:S01]  /*82330*/  @P4 STG.E.U8 desc[UR6][R158.64], R172 ;  /* 0x000000ac9e004986 */ /* 0x0001e2000c101106 */
[C---:B------:R-:W-:Y:S02]  /*82340*/  LOP3.LUT P1, RZ, R5.reuse, 0x10, RZ, 0xc0, !PT ;  /* 0x0000001005ff7812 */ /* 0x040fe4000782c0ff */
[C---:B------:R-:W-:Y:S02]  /*82350*/  LOP3.LUT P2, RZ, R5.reuse, 0x20, RZ, 0xc0, !PT ;  /* 0x0000002005ff7812 */ /* 0x040fe4000784c0ff */
[----:B------:R-:W-:Y:S02]  /*82360*/  LOP3.LUT P3, RZ, R5, 0x40, RZ, 0xc0, !PT ;  /* 0x0000004005ff7812 */ /* 0x000fe4000786c0ff */
[C---:B0-----:R-:W-:Y:S02]  /*82370*/  PRMT R172, R173.reuse, 0x7772, RZ ;  /* 0x00007772adac7816 */ /* 0x041fe400000000ff */
[----:B------:R-:W-:-:S03]  /*82380*/  PRMT R173, R173, 0x7773, RZ ;  /* 0x00007773adad7816 */ /* 0x000fc600000000ff */
[----:B------:R0:W-:Y:S04]  /*82390*/  @P5 STG.E.U8 desc[UR6][R156.64], R172 ;  /* 0x000000ac9c005986 */ /* 0x0001e8000c101106 */
[----:B------:R-:W-:Y:S01]  /*823a0*/  @P6 STG.E.U8 desc[UR6][R162.64], R173 ;  /* 0x000000ada2006986 */ /* 0x000fe2000c101106 */
[C---:B0-----:R-:W-:Y:S02]  /*823b0*/  PRMT R172, R174.reuse, 0x7772, RZ ;  /* 0x00007772aeac7816 */ /* 0x041fe400000000ff */
[----:B------:R-:W-:-:S03]  /*823c0*/  PRMT R174, R174, 0x7773, RZ ;  /* 0x00007773aeae7816 */ /* 0x000fc600000000ff */
[----:B------:R0:W-:Y:S04]  /*823d0*/  @P0 STG.E.U8 desc[UR6][R160.64], R172 ;  /* 0x000000aca0000986 */ /* 0x0001e8000c101106 */
[----:B------:R-:W-:Y:S01]  /*823e0*/  @P1 STG.E.U8 desc[UR6][R166.64], R174 ;  /* 0x000000aea6001986 */ /* 0x000fe2000c101106 */
[C---:B0-----:R-:W-:Y:S02]  /*823f0*/  PRMT R172, R175.reuse, 0x7772, RZ ;  /* 0x00007772afac7816 */ /* 0x041fe400000000ff */
[----:B------:R-:W-:-:S03]  /*82400*/  PRMT R175, R175, 0x7773, RZ ;  /* 0x00007773afaf7816 */ /* 0x000fc600000000ff */
[----:B------:R-:W-:Y:S04]  /*82410*/  @P2 STG.E.U8 desc[UR6][R164.64], R172 ;  /* 0x000000aca4002986 */ /* 0x000fe8000c101106 */
[----:B--2---:R0:W-:Y:S04]  /*82420*/  @P3 STG.E.U8 desc[UR6][R168.64], R175 ;  /* 0x000000afa8003986 */ /* 0x0041e8000c101106 */
[----:B0-----:R-:W2:Y:S04]  /*82430*/  LDL.LU.64 R168, [R1+0x1f80] ;  /* 0x001f800001a87983 */ /* 0x001ea80000300a00 */
[----:B------:R-:W3:Y:S01]  /*82440*/  LDL.LU.64 R164, [R1+0xa20] ;  /* 0x000a200001a47983 */ /* 0x000ee20000300a00 */
[----:B------:R-:W-:-:S02]  /*82450*/  LOP3.LUT P0, RZ, R5, 0x80, RZ, 0xc0, !PT ;  /* 0x0000008005ff7812 */ /* 0x000fc4000780c0ff */
[C---:B------:R-:W-:Y:S01]  /*82460*/  LOP3.LUT P1, RZ, R5.reuse, 0x100, RZ, 0xc0, !PT ;  /* 0x0000010005ff7812 */ /* 0x040fe2000782c0ff */
[----:B------:R-:W4:Y:S04]  /*82470*/  LDL.LU.64 R178, [R1+0xa10] ;  /* 0x000a100001b27983 */ /* 0x000f280000300a00 */
[----:B------:R-:W4:Y:S04]  /*82480*/  LDL.LU.64 R156, [R1+0xa08] ;  /* 0x000a0800019c7983 */ /* 0x000f280000300a00 */
[----:B------:R-:W4:Y:S04]  /*82490*/  LDL.LU.64 R162, [R1+0xa00] ;  /* 0x000a000001a27983 */ /* 0x000f280000300a00 */
[----:B------:R-:W4:Y:S04]  /*824a0*/  LDL.LU.64 R160, [R1+0x9f8] ;  /* 0x0009f80001a07983 */ /* 0x000f280000300a00 */
[----:B------:R-:W4:Y:S04]  /*824b0*/  LDL.LU.64 R2, [R1+0x9f0] ;  /* 0x0009f00001027983 */ /* 0x000f280000300a00 */
[----:B------:R-:W4:Y:S04]  /*824c0*/  LDL.LU.64 R158, [R1+0x9e8] ;  /* 0x0009e800019e7983 */ /* 0x000f280000300a00 */
[----:B------:R-:W4:Y:S01]  /*824d0*/  LDL.LU.64 R166, [R1+0x9e0] ;  /* 0x0009e00001a67983 */ /* 0x000f220000300a00 */
[----:B------:R-:W-:-:S02]  /*824e0*/  LOP3.LUT P4, RZ, R5, 0x80000, RZ, 0xc0, !PT ;  /* 0x0008000005ff7812 */ /* 0x000fc4000788c0ff */
[----:B------:R-:W-:-:S11]  /*824f0*/  LOP3.LUT R9, R9, 0xffefffff, RZ, 0xc0, !PT ;  /* 0xffefffff09097812 */ /* 0x000fd600078ec0ff */
[----:B------:R-:W-:Y:S02]  /*82500*/  @P4 LOP3.LUT R9, R9, 0x100000, RZ, 0xfc, !PT ;  /* 0x0010000009094812 */ /* 0x000fe400078efcff */
[----:B------:R-:W-:Y:S02]  /*82510*/  LOP3.LUT P4, RZ, R5, 0x40000, RZ, 0xc0, !PT ;  /* 0x0004000005ff7812 */ /* 0x000fe4000788c0ff */
[----:B------:R-:W-:-:S11]  /*82520*/  LOP3.LUT R9, R9, 0xffdfffff, RZ, 0xc0, !PT ;  /* 0xffdfffff09097812 */ /* 0x000fd600078ec0ff */
[----:B------:R-:W-:Y:S02]  /*82530*/  @P4 LOP3.LUT R9, R9, 0x200000, RZ, 0xfc, !PT ;  /* 0x0020000009094812 */ /* 0x000fe400078efcff */
[----:B------:R-:W-:Y:S02]  /*82540*/  LOP3.LUT P4, RZ, R5, 0x20000, RZ, 0xc0, !PT ;  /* 0x0002000005ff7812 */ /* 0x000fe4000788c0ff */
[----:B------:R-:W-:Y:S02]  /*82550*/  LOP3.LUT R9, R9, 0xffbfffff, RZ, 0xc0, !PT ;  /* 0xffbfffff09097812 */ /* 0x000fe400078ec0ff */
[----:B--2---:R-:W-:-:S05]  /*82560*/  PRMT R172, R168, 0x7770, RZ ;  /* 0x00007770a8ac7816 */ /* 0x004fca00000000ff */
[----:B---3--:R0:W-:Y:S02]  /*82570*/  @P0 STG.E.U8 desc[UR6][R164.64], R172 ;  /* 0x000000aca4000986 */ /* 0x0081e4000c101106 */
[----:B0-----:R-:W-:-:S05]  /*82580*/  PRMT R172, R168, 0x7771, RZ ;  /* 0x00007771a8ac7816 */ /* 0x001fca00000000ff */
[----:B------:R0:W-:Y:S04]  /*82590*/  @P1 STG.E.U8 desc[UR6][R170.64], R172 ;  /* 0x000000acaa001986 */ /* 0x0001e8000c101106 */
[----:B0-----:R-:W2:Y:S04]  /*825a0*/  LDL.LU.64 R170, [R1+0x1f78] ;  /* 0x001f780001aa7983 */ /* 0x001ea80000300a00 */
[----:B------:R-:W3:Y:S01]  /*825b0*/  LDL.LU.64 R164, [R1+0x9d8] ;  /* 0x0009d80001a47983 */ /* 0x000ee20000300a00 */
[----:B------:R-:W-:Y:S02]  /*825c0*/  @P4 LOP3.LUT R9, R9, 0x400000, RZ, 0xfc, !PT ;  /* 0x0040000009094812 */ /* 0x000fe400078efcff */
[----:B------:R-:W-:Y:S01]  /*825d0*/  LOP3.LUT P4, RZ, R5, 0x10000, RZ, 0xc0, !PT ;  /* 0x0001000005ff7812 */ /* 0x000fe2000788c0ff */
[----:B------:R-:W3:Y:S01]  /*825e0*/  LDL.LU.64 R174, [R1+0x9c0] ;  /* 0x0009c00001ae7983 */ /* 0x000ee20000300a00 */
[----:B------:R-:W-:-:S02]  /*825f0*/  LOP3.LUT R9, R9, 0xff7fffff, RZ, 0xc0, !PT ;  /* 0xff7fffff09097812 */ /* 0x000fc400078ec0ff */
[----:B------:R-:W-:Y:S01]  /*82600*/  LOP3.LUT P2, RZ, R5, 0x200, RZ, 0xc0, !PT ;  /* 0x0000020005ff7812 */ /* 0x000fe2000784c0ff */
[----:B------:R-:W3:Y:S08]  /*82610*/  LDL.LU.64 R176, [R1+0x9b8] ;  /* 0x0009b80001b07983 */ /* 0x000ef00000300a00 */
[----:B------:R-:W-:Y:S02]  /*82620*/  @P4 LOP3.LUT R9, R9, 0x800000, RZ, 0xfc, !PT ;  /* 0x0080000009094812 */ /* 0x000fe400078efcff */
        /* <DEDUP_REMOVED lines=8> */
[----:B------:R-:W-:-:S09]  /*826b0*/  LOP3.LUT P3, RZ, R5, 0x400, RZ, 0xc0, !PT ;  /* 0x0000040005ff7812 */ /* 0x000fd2000786c0ff */
[----:B------:R-:W-:Y:S02]  /*826c0*/  @P4 LOP3.LUT R9, R9, 0x4000000, RZ, 0xfc, !PT ;  /* 0x0400000009094812 */ /* 0x000fe400078efcff */
[----:B------:R-:W-:Y:S02]  /*826d0*/  LOP3.LUT P4, RZ, R5, 0x1000, RZ, 0xc0, !PT ;  /* 0x0000100005ff7812 */ /* 0x000fe4000788c0ff */
[----:B------:R-:W-:Y:S02]  /*826e0*/  LOP3.LUT R9, R9, 0xf7ffffff, RZ, 0xc0, !PT ;  /* 0xf7ffffff09097812 */ /* 0x000fe400078ec0ff */
[----:B------:R-:W-:-:S05]  /*826f0*/  PRMT R172, R169, 0x7770, RZ ;  /* 0x00007770a9ac7816 */ /* 0x000fca00000000ff */
[----:B----4-:R0:W-:Y:S04]  /*82700*/  @P2 STG.E.U8 desc[UR6][R178.64], R172 ;  /* 0x000000acb2002986 */ /* 0x0101e8000c101106 */
[----:B------:R-:W-:Y:S02]  /*82710*/  @P4 LOP3.LUT R9, R9, 0x8000000, RZ, 0xfc, !PT ;  /* 0x0800000009094812 */ /* 0x000fe400078efcff */
[----:B------:R-:W-:Y:S02]  /*82720*/  LOP3.LUT P4, RZ, R5, 0x800, RZ, 0xc0, !PT ;  /* 0x0000080005ff7812 */ /* 0x000fe4000788c0ff */
[----:B0-----:R-:W-:Y:S01]  /*82730*/  PRMT R172, R169, 0x7771, RZ ;  /* 0x00007771a9ac7816 */ /* 0x001fe200000000ff */
[----:B------:R-:W4:Y:S04]  /*82740*/  LDL.LU.64 R178, [R1+0x9b0] ;  /* 0x0009b00001b27983 */ /* 0x000f280000300a00 */
[----:B------:R0:W-:Y:S04]  /*82750*/  @P3 STG.E.U8 desc[UR6][R156.64], R172 ;  /* 0x000000ac9c003986 */ /* 0x0001e8000c101106 */
[----:B0-----:R-:W4:Y:S01]  /*82760*/  LDL.LU.64 R156, [R1+0x9a8] ;  /* 0x0009a800019c7983 */ /* 0x001f220000300a00 */
[----:B--2---:R-:W-:-:S05]  /*82770*/  PRMT R172, R170, 0x7770, RZ ;  /* 0x00007770aaac7816 */ /* 0x004fca00000000ff */
[----:B------:R0:W-:Y:S01]  /*82780*/  @P4 STG.E.U8 desc[UR6][R162.64], R172 ;  /* 0x000000aca2004986 */ /* 0x0001e2000c101106 */
[C---:B------:R-:W-:Y:S02]  /*82790*/  LOP3.LUT P4, RZ, R9.reuse, 0x8000000, RZ, 0xc0, !PT ;  /* 0x0800000009ff7812 */ /* 0x040fe4000788c0ff */
[----:B0-----:R-:W-:Y:S01]  /*827a0*/  PRMT R172, R170, 0x7771, RZ ;  /* 0x00007771aaac7816 */ /* 0x001fe200000000ff */
[----:B------:R-:W2:Y:S10]  /*827b0*/  LDL.LU.64 R162, [R1+0x9a0] ;  /* 0x0009a00001a27983 */ /* 0x000eb40000300a00 */
[----:B------:R0:W-:Y:S01]  /*827c0*/  @P4 STG.E.U8 desc[UR6][R160.64], R172 ;  /* 0x000000aca0004986 */ /* 0x0001e2000c101106 */
[----:B------:R-:W-:-:S02]  /*827d0*/  LOP3.LUT P4, RZ, R9, 0x4000000, RZ, 0xc0, !PT ;  /* 0x0400000009ff7812 */ /* 0x000fc4000788c0ff */
        /* <DEDUP_REMOVED lines=12> */
[----:B------:R-:W-:Y:S01]  /*828a0*/  PRMT R168, R168, 0x7773, RZ ;  /* 0x00007773a8a87816 */ /* 0x000fe200000000ff */
[----:B0-----:R-:W2:Y:S04]  /*828b0*/  LDL.LU.64 R166, [R1+0x1f60] ;  /* 0x001f600001a67983 */ /* 0x001ea80000300a00 */
[----:B------:R-:W4:Y:S06]  /*828c0*/  LDL.LU.64 R172, [R1+0x9c8] ;  /* 0x0009c80001ac7983 */ /* 0x000f2c0000300a00 */
[----:B---3--:R0:W-:Y:S04]  /*828d0*/  @P4 STG.E.U8 desc[UR6][R164.64], R168 ;  /* 0x000000a8a4004986 */ /* 0x0081e8000c101106 */
[----:B0-----:R-:W3:Y:S01]  /*828e0*/  LDL.LU.64 R164, [R1+0x1f58] ;  /* 0x001f580001a47983 */ /* 0x001ee20000300a00 */
[----:B------:R-:W-:-:S02]  /*828f0*/  LOP3.LUT P4, RZ, R9, 0x400000, RZ, 0xc0, !PT ;  /* 0x0040000009ff7812 */ /* 0x000fc4000788c0ff */
[C---:B------:R-:W-:Y:S02]  /*82900*/  PRMT R168, R169.reuse, 0x7772, RZ ;  /* 0x00007772a9a87816 */ /* 0x040fe400000000ff */
[----:B------:R-:W-:Y:S02]  /*82910*/  PRMT R169, R169, 0x7773, RZ ;  /* 0x00007773a9a97816 */ /* 0x000fe400000000ff */
[C---:B------:R-:W-:Y:S02]  /*82920*/  LOP3.LUT P5, RZ, R5.reuse, 0x100000, RZ, 0xc0, !PT ;  /* 0x0010000005ff7812 */ /* 0x040fe400078ac0ff */
[----:B------:R-:W-:-:S05]  /*82930*/  LOP3.LUT P6, RZ, R5, 0x200000, RZ, 0xc0, !PT ;  /* 0x0020000005ff7812 */ /* 0x000fca00078cc0ff */
[----:B---3--:R0:W-:Y:S04]  /*82940*/  @P4 STG.E.U8 desc[UR6][R164.64], R168 ;  /* 0x000000a8a4004986 */ /* 0x0081e8000c101106 */
[----:B0-----:R-:W3:Y:S01]  /*82950*/  LDL.LU.64 R164, [R1+0x1f50] ;  /* 0x001f500001a47983 */ /* 0x001ee20000300a00 */
[----:B------:R-:W-:Y:S02]  /*82960*/  LOP3.LUT P4, RZ, R9, 0x200000, RZ, 0xc0, !PT ;  /* 0x0020000009ff7812 */ /* 0x000fe4000788c0ff */
[----:B------:R-:W-:-:S11]  /*82970*/  PRMT R168, R170, 0x7772, RZ ;  /* 0x00007772aaa87816 */ /* 0x000fd600000000ff */
[----:B----4-:R-:W-:Y:S01]  /*82980*/  @P4 STG.E.U8 desc[UR6][R172.64], R169 ;  /* 0x000000a9ac004986 */ /* 0x010fe2000c101106 */
[----:B------:R-:W-:Y:S02]  /*82990*/  LOP3.LUT P4, RZ, R9, 0x100000, RZ, 0xc0, !PT ;  /* 0x0010000009ff7812 */ /* 0x000fe4000788c0ff */
[C---:B------:R-:W-:Y:S02]  /*829a0*/  LOP3.LUT P0, RZ, R5.reuse, 0x400000, RZ, 0xc0, !PT ;  /* 0x0040000005ff7812 */ /* 0x040fe4000780c0ff */
[C---:B------:R-:W-:Y:S02]  /*829b0*/  LOP3.LUT P1, RZ, R5.reuse, 0x800000, RZ, 0xc0, !PT ;  /* 0x0080000005ff7812 */ /* 0x040fe4000782c0ff */
[----:B------:R-:W-:Y:S02]  /*829c0*/  PRMT R170, R170, 0x7773, RZ ;  /* 0x00007773aaaa7816 */ /* 0x000fe400000000ff */
[----:B------:R-:W-:-:S05]  /*829d0*/  LOP3.LUT P2, RZ, R5, 0x1000000, RZ, 0xc0, !PT ;  /* 0x0100000005ff7812 */ /* 0x000fca000784c0ff */
[----:B------:R0:W-:Y:S04]  /*829e0*/  @P4 STG.E.U8 desc[UR6][R174.64], R168 ;  /* 0x000000a8ae004986 */ /* 0x0001e8000c101106 */
[----:B------:R-:W-:Y:S01]  /*829f0*/  @P5 STG.E.U8 desc[UR6][R176.64], R170 ;  /* 0x000000aab0005986 */ /* 0x000fe2000c101106 */
[C---:B0-----:R-:W-:Y:S02]  /*82a00*/  PRMT R168, R171.reuse, 0x7772, RZ ;  /* 0x00007772aba87816 */ /* 0x041fe400000000ff */
[----:B------:R-:W-:-:S03]  /*82a10*/  PRMT R171, R171, 0x7773, RZ ;  /* 0x00007773abab7816 */ /* 0x000fc600000000ff */
[----:B------:R3:W-:Y:S01]  /*82a20*/  @P6 STG.E.U8 desc[UR6][R178.64], R168 ;  /* 0x000000a8b2006986 */ /* 0x0007e2000c101106 */
[----:B------:R-:W-:-:S03]  /*82a30*/  LOP3.LUT P3, RZ, R5, 0x2000000, RZ, 0xc0, !PT ;  /* 0x0200000005ff7812 */ /* 0x000fc6000786c0ff */
[----:B------:R-:W-:Y:S01]  /*82a40*/  @P0 STG.E.U8 desc[UR6][R156.64], R171 ;  /* 0x000000ab9c000986 */ /* 0x000fe2000c101106 */
[----:B---3--:R-:W-:-:S05]  /*82a50*/  PRMT R168, R164, 0x7770, RZ ;  /* 0x00007770a4a87816 */ /* 0x008fca00000000ff */
[----:B--2---:R0:W-:Y:S02]  /*82a60*/  @P1 STG.E.U8 desc[UR6][R162.64], R168 ;  /* 0x000000a8a2001986 */ /* 0x0041e4000c101106 */
[----:B0-----:R-:W-:-:S05]  /*82a70*/  PRMT R168, R164, 0x7771, RZ ;  /* 0x00007771a4a87816 */ /* 0x001fca00000000ff */
[----:B------:R0:W-:Y:S02]  /*82a80*/  @P2 STG.E.U8 desc[UR6][R160.64], R168 ;  /* 0x000000a8a0002986 */ /* 0x0001e4000c101106 */
[----:B0-----:R-:W-:-:S05]  /*82a90*/  PRMT R168, R165, 0x7770, RZ ;  /* 0x00007770a5a87816 */ /* 0x001fca00000000ff */
[----:B------:R0:W-:Y:S04]  /*82aa0*/  @P3 STG.E.U8 desc[UR6][R166.64], R168 ;  /* 0x000000a8a6003986 */ /* 0x0001e8000c101106 */
[----:B0-----:R-:W2:Y:S04]  /*82ab0*/  LDL.LU.64 R166, [R1+0x1f48] ;  /* 0x001f480001a67983 */ /* 0x001ea80000300a00 */
[----:B------:R-:W3:Y:S04]  /*82ac0*/  LDL.LU.64 R160, [R1+0x988] ;  /* 0x0009880001a07983 */ /* 0x000ee80000300a00 */
[----:B------:R-:W4:Y:S04]  /*82ad0*/  LDL.LU.64 R156, [R1+0x980] ;  /* 0x00098000019c7983 */ /* 0x000f280000300a00 */
[----:B------:R-:W4:Y:S04]  /*82ae0*/  LDL.LU.64 R170, [R1+0x978] ;  /* 0x0009780001aa7983 */ /* 0x000f280000300a00 */
[----:B------:R-:W4:Y:S04]  /*82af0*/  LDL.LU.64 R172, [R1+0x970] ;  /* 0x0009700001ac7983 */ /* 0x000f280000300a00 */
[----:B------:R-:W4:Y:S04]  /*82b00*/  LDL.LU.64 R174, [R1+0x968] ;  /* 0x0009680001ae7983 */ /* 0x000f280000300a00 */
[----:B------:R-:W4:Y:S04]  /*82b10*/  LDL.LU.64 R176, [R1+0x960] ;  /* 0x0009600001b07983 */ /* 0x000f280000300a00 */
[----:B------:R-:W4:Y:S01]  /*82b20*/  LDL.LU.64 R178, [R1+0x958] ;  /* 0x0009580001b27983 */ /* 0x000f220000300a00 */
[----:B------:R-:W-:-:S03]  /*82b30*/  LOP3.LUT P0, RZ, R5, 0x4000000, RZ, 0xc0, !PT ;  /* 0x0400000005ff7812 */ /* 0x000fc6000780c0ff */
[----:B------:R-:W4:Y:S01]  /*82b40*/  LDL.LU.64 R162, [R1+0x950] ;  /* 0x0009500001a27983 */ /* 0x000f220000300a00 */
[----:B------:R-:W-:Y:S02]  /*82b50*/  PRMT R168, R165, 0x7771, RZ ;  /* 0x00007771a5a87816 */ /* 0x000fe400000000ff */
        /* <DEDUP_REMOVED lines=15> */
[----:B------:R-:W-:Y:S01]  /*82c50*/  LOP3.LUT P4, RZ, R4, 0x2, RZ, 0xc0, !PT ;  /* 0x0000000204ff7812 */ /* 0x000fe2000788c0ff */
[----:B---3--:R0:W-:Y:S04]  /*82c60*/  @P0 STG.E.U8 desc[UR6][R160.64], R168 ;  /* 0x000000a8a0000986 */ /* 0x0081e8000c101106 */
[----:B0-----:R-:W3:Y:S01]  /*82c70*/  LDL.LU.64 R160, [R1+0x948] ;  /* 0x0009480001a07983 */ /* 0x001ee20000300a00 */
[----:B------:R-:W-:-:S07]  /*82c80*/  LOP3.LUT R9, R9, 0xfffdffff, RZ, 0xc0, !PT ;  /* 0xfffdffff09097812 */ /* 0x000fce00078ec0ff */
[----:B------:R-:W-:Y:S02]  /*82c90*/  @P4 LOP3.LUT R9, R9, 0x20000, RZ, 0xfc, !PT ;  /* 0x0002000009094812 */ /* 0x000fe400078efcff */
[----:B------:R-:W-:Y:S02]  /*82ca0*/  LOP3.LUT P4, RZ, R4, 0x1, RZ, 0xc0, !PT ;  /* 0x0000000104ff7812 */ /* 0x000fe4000788c0ff */
[----:B------:R-:W-:Y:S02]  /*82cb0*/  LOP3.LUT R9, R9, 0xfffbffff, RZ, 0xc0, !PT ;  /* 0xfffbffff09097812 */ /* 0x000fe400078ec0ff */
[C---:B------:R-:W-:Y:S02]  /*82cc0*/  LOP3.LUT P1, RZ, R5.reuse, 0x8000000, RZ, 0xc0, !PT ;  /* 0x0800000005ff7812 */ /* 0x040fe4000782c0ff */
[----:B------:R-:W-:Y:S02]  /*82cd0*/  LOP3.LUT P2, RZ, R5, 0x10000000, RZ, 0xc0, !PT ;  /* 0x1000000005ff7812 */ /* 0x000fe4000784c0ff */
[----:B--2---:R-:W-:-:S05]  /*82ce0*/  PRMT R168, R166, 0x7770, RZ ;  /* 0x00007770a6a87816 */ /* 0x004fca00000000ff */
[----:B------:R-:W-:Y:S02]  /*82cf0*/  @P4 LOP3.LUT R9, R9, 0x40000, RZ, 0xfc, !PT ;  /* 0x0004000009094812 */ /* 0x000fe400078efcff */
[C---:B------:R-:W-:Y:S02]  /*82d00*/  LOP3.LUT P4, RZ, R5.reuse, 0x80000000, RZ, 0xc0, !PT ;  /* 0x8000000005ff7812 */ /* 0x040fe4000788c0ff */
[----:B------:R-:W-:Y:S01]  /*82d10*/  LOP3.LUT P3, RZ, R5, 0x20000000, RZ, 0xc0, !PT ;  /* 0x2000000005ff7812 */ /* 0x000fe2000786c0ff */
[----:B----4-:R0:W-:Y:S01]  /*82d20*/  @P1 STG.E.U8 desc[UR6][R156.64], R168 ;  /* 0x000000a89c001986 */ /* 0x0101e2000c101106 */
[----:B------:R-:W-:Y:S02]  /*82d30*/  LOP3.LUT R9, R9, 0xfff7ffff, RZ, 0xc0, !PT ;  /* 0xfff7ffff09097812 */ /* 0x000fe400078ec0ff */
[----:B0-----:R-:W-:Y:S01]  /*82d40*/  PRMT R168, R166, 0x7771, RZ ;  /* 0x00007771a6a87816 */ /* 0x001fe200000000ff */
[----:B------:R-:W2:Y:S06]  /*82d50*/  LDL.LU.64 R156, [R1+0x1f40] ;  /* 0x001f4000019c7983 */ /* 0x000eac0000300a00 */
[----:B------:R-:W-:-:S02]  /*82d60*/  @P4 LOP3.LUT R9, R9, 0x80000, RZ, 0xfc, !PT ;  /* 0x0008000009094812 */ /* 0x000fc400078efcff */
[----:B------:R-:W-:Y:S01]  /*82d70*/  LOP3.LUT P4, RZ, R5, 0x40000000, RZ, 0xc0, !PT ;  /* 0x4000000005ff7812 */ /* 0x000fe2000788c0ff */
[----:B------:R0:W-:Y:S02]  /*82d80*/  @P2 STG.E.U8 desc[UR6][R170.64], R168 ;  /* 0x000000a8aa002986 */ /* 0x0001e4000c101106 */
[C---:B0-----:R-:W-:Y:S02]  /*82d90*/  PRMT R168, R167.reuse, 0x7770, RZ ;  /* 0x00007770a7a87816 */ /* 0x041fe400000000ff */
[----:B------:R-:W4:Y:S04]  /*82da0*/  LDL.LU.64 R170, [R1+0x918] ;  /* 0x0009180001aa7983 */ /* 0x000f280000300a00 */
[----:B------:R0:W-:Y:S02]  /*82db0*/  @P3 STG.E.U8 desc[UR6][R172.64], R168 ;  /* 0x000000a8ac003986 */ /* 0x0001e4000c101106 */
[----:B0-----:R-:W-:-:S02]  /*82dc0*/  PRMT R168, R167, 0x7771, RZ ;  /* 0x00007771a7a87816 */ /* 0x001fc400000000ff */
[----:B------:R-:W2:Y:S04]  /*82dd0*/  LDL.LU.64 R172, [R1+0x910] ;  /* 0x0009100001ac7983 */ /* 0x000ea80000300a00 */
[----:B------:R0:W-:Y:S01]  /*82de0*/  @P4 STG.E.U8 desc[UR6][R174.64], R168 ;  /* 0x000000a8ae004986 */ /* 0x0001e2000c101106 */
[----:B------:R-:W-:Y:S02]  /*82df0*/  LOP3.LUT P4, RZ, R9, 0x80000, RZ, 0xc0, !PT ;  /* 0x0008000009ff7812 */ /* 0x000fe4000788c0ff */
[----:B0-----:R-:W-:-:S11]  /*82e00*/  PRMT R168, R164, 0x7772, RZ ;  /* 0x00007772a4a87816 */ /* 0x001fd600000000ff */
[----:B------:R0:W-:Y:S01]  /*82e10*/  @P4 STG.E.U8 desc[UR6][R176.64], R168 ;  /* 0x000000a8b0004986 */ /* 0x0001e2000c101106 */
[C---:B------:R-:W-:Y:S02]  /*82e20*/  LOP3.LUT P4, RZ, R9.reuse, 0x40000, RZ, 0xc0, !PT ;  /* 0x0004000009ff7812 */ /* 0x040fe4000788c0ff */
[----:B------:R-:W-:Y:S01]  /*82e30*/  PRMT R164, R164, 0x7773, RZ ;  /* 0x00007773a4a47816 */ /* 0x000fe200000000ff */
[----:B0-----:R-:W4:Y:S10]  /*82e40*/  LDL.LU.64 R168, [R1+0x920] ;  /* 0x0009200001a87983 */ /* 0x001f340000300a00 */
[----:B------:R0:W-:Y:S01]  /*82e50*/  @P4 STG.E.U8 desc[UR6][R178.64], R164 ;  /* 0x000000a4b2004986 */ /* 0x0001e2000c101106 */
[----:B------:R-:W-:-:S03]  /*82e60*/  LOP3.LUT P4, RZ, R9, 0x20000, RZ, 0xc0, !PT ;  /* 0x0002000009ff7812 */ /* 0x000fc6000788c0ff */
[----:B------:R-:W2:Y:S04]  /*82e70*/  LDL.LU.64 R174, [R1+0x908] ;  /* 0x0009080001ae7983 */ /* 0x000ea80000300a00 */
[----:B------:R-:W2:Y:S01]  /*82e80*/  LDL.LU.64 R176, [R1+0x900] ;  /* 0x0009000001b07983 */ /* 0x000ea20000300a00 */
[----:B0-----:R-:W-:-:S03]  /*82e90*/  PRMT R164, R165, 0x7772, RZ ;  /* 0x00007772a5a47816 */ /* 0x001fc600000000ff */
[----:B------:R-:W2:Y:S04]  /*82ea0*/  LDL.LU.64 R178, [R1+0x8f8] ;  /* 0x0008f80001b27983 */ /* 0x000ea80000300a00 */
[----:B------:R0:W-:Y:S01]  /*82eb0*/  @P4 STG.E.U8 desc[UR6][R162.64], R164 ;  /* 0x000000a4a2004986 */ /* 0x0001e2000c101106 */
[----:B------:R-:W-:Y:S02]  /*82ec0*/  LOP3.LUT P4, RZ, R9, 0x10000, RZ, 0xc0, !PT ;  /* 0x0001000009ff7812 */ /* 0x000fe4000788c0ff */
[----:B------:R-:W-:Y:S01]  /*82ed0*/  PRMT R165, R165, 0x7773, RZ ;  /* 0x00007773a5a57816 */ /* 0x000fe200000000ff */
[----:B0-----:R-:W4:Y:S10]  /*82ee0*/  LDL.LU.64 R162, [R1+0x1f38] ;  /* 0x001f380001a27983 */ /* 0x001f340000300a00 */
[----:B---3--:R0:W-:Y:S04]  /*82ef0*/  @P4 STG.E.U8 desc[UR6][R160.64], R165 ;  /* 0x000000a5a0004986 */ /* 0x0081e8000c101106 */
[----:B0-----:R-:W3:Y:S01]  /*82f00*/  LDL.LU.64 R160, [R1+0x1f30] ;  /* 0x001f300001a07983 */ /* 0x001ee20000300a00 */
[----:B------:R-:W-:-:S02]  /*82f10*/  LOP3.LUT P4, RZ, R9, 0x8000, RZ, 0xc0, !PT ;  /* 0x0000800009ff7812 */ /* 0x000fc4000788c0ff */
[----:B------:R-:W-:-:S11]  /*82f20*/  PRMT R164, R166, 0x7772, RZ ;  /* 0x00007772a6a47816 */ /* 0x000fd600000000ff */
[----:B---3--:R0:W-:Y:S04]  /*82f30*/  @P4 STG.E.U8 desc[UR6][R160.64], R164 ;  /* 0x000000a4a0004986 */ /* 0x0081e8000c101106 */
[----:B0-----:R-:W3:Y:S04]  /*82f40*/  LDL.LU.64 R160, [R1+0x1f28] ;  /* 0x001f280001a07983 */ /* 0x001ee80000300a00 */
[----:B------:R-:W2:Y:S01]  /*82f50*/  LDL.LU.64 R164, [R1+0x938] ;  /* 0x0009380001a47983 */ /* 0x000ea20000300a00 */
[----:B------:R-:W-:Y:S02]  /*82f60*/  LOP3.LUT P4, RZ, R9, 0x4000, RZ, 0xc0, !PT ;  /* 0x0000400009ff7812 */ /* 0x000fe4000788c0ff */
[----:B------:R-:W-:-:S11]  /*82f70*/  PRMT R166, R166, 0x7773, RZ ;  /* 0x00007773a6a67816 */ /* 0x000fd600000000ff */
[----:B--2---:R0:W-:Y:S01]  /*82f80*/  @P4 STG.E.U8 desc[UR6][R164.64], R166 ;  /* 0x000000a6a4004986 */ /* 0x0041e2000c101106 */
[----:B------:R-:W-:Y:S02]  /*82f90*/  LOP3.LUT P4, RZ, R9, 0x2000, RZ, 0xc0, !PT ;  /* 0x0000200009ff7812 */ /* 0x000fe4000788c0ff */
[----:B0-----:R-:W-:-:S11]  /*82fa0*/  PRMT R164, R167, 0x7772, RZ ;  /* 0x00007772a7a47816 */ /* 0x001fd600000000ff */
[----:B----4-:R0:W-:Y:S04]  /*82fb0*/  @P4 STG.E.U8 desc[UR6][R162.64], R164 ;  /* 0x000000a4a2004986 */ /* 0x0101e8000c101106 */
[----:B0-----:R-:W2:Y:S04]  /*82fc0*/  LDL.LU.64 R162, [R1+0x1f20] ;  /* 0x001f200001a27983 */ /* 0x001ea80000300a00 */
[----:B------:R-:W4:Y:S01]  /*82fd0*/  LDL.LU.64 R164, [R1+0x928] ;  /* 0x0009280001a47983 */ /* 0x000f220000300a00 */
[----:B------:R-:W-:Y:S02]  /*82fe0*/  LOP3.LUT P4, RZ, R9, 0x1000, RZ, 0xc0, !PT ;  /* 0x0000100009ff7812 */ /* 0x000fe4000788c0ff */
[----:B------:R-:W-:-:S02]  /*82ff0*/  LOP3.LUT P5, RZ, R4, 0x80, RZ, 0xc0, !PT ;  /* 0x0000008004ff7812 */ /* 0x000fc400078ac0ff */
[----:B------:R-:W-:Y:S02]  /*83000*/  PRMT R167, R167, 0x7773, RZ ;  /* 0x00007773a7a77816 */ /* 0x000fe400000000ff */
[C---:B------:R-:W-:Y:S02]  /*83010*/  LOP3.LUT P6, RZ, R4.reuse, 0x100, RZ, 0xc0, !PT ;  /* 0x0000010004ff7812 */ /* 0x040fe400078cc0ff */
[C---:B------:R-:W-:Y:S02]  /*83020*/  LOP3.LUT P0, RZ, R4.reuse, 0x200, RZ, 0xc0, !PT ;  /* 0x0000020004ff7812 */ /* 0x040fe4000780c0ff */
[C---:B------:R-:W-:Y:S02]  /*83030*/  LOP3.LUT P1, RZ, R4.reuse, 0x400, RZ, 0xc0, !PT ;  /* 0x0000040004ff7812 */ /* 0x040fe4000782c0ff */
[C---:B------:R-:W-:Y:S02]  /*83040*/  LOP3.LUT P2, RZ, R4.reuse, 0x800, RZ, 0xc0, !PT ;  /* 0x0000080004ff7812 */ /* 0x040fe4000784c0ff */
[----:B------:R-:W-:-:S02]  /*83050*/  LOP3.LUT P3, RZ, R4, 0x1000, RZ, 0xc0, !PT ;  /* 0x0000100004ff7812 */ /* 0x000fc4000786c0ff */
[----:B------:R-:W-:Y:S01]  /*83060*/  LOP3.LUT R9, R9, 0xffffffef, RZ, 0xc0, !PT ;  /* 0xffffffef09097812 */ /* 0x000fe200078ec0ff */
[----:B----4-:R3:W-:Y:S02]  /*83070*/  @P4 STG.E.U8 desc[UR6][R164.64], R167 ;  /* 0x000000a7a4004986 */ /* 0x0107e4000c101106 */
[C---:B---3--:R-:W-:Y:S02]  /*83080*/  PRMT R164, R160.reuse, 0x7770, RZ ;  /* 0x00007770a0a47816 */ /* 0x048fe400000000ff */
[----:B------:R-:W3:Y:S04]  /*83090*/  LDL.LU.64 R166, [R1+0x8f0] ;  /* 0x0008f00001a67983 */ /* 0x000ee80000300a00 */
[----:B------:R0:W-:Y:S02]  /*830a0*/  @P5 STG.E.U8 desc[UR6][R168.64], R164 ;  /* 0x000000a4a8005986 */ /* 0x0001e4000c101106 */
[----:B0-----:R-:W-:-:S02]  /*830b0*/  PRMT R164, R160, 0x7771, RZ ;  /* 0x00007771a0a47816 */ /* 0x001fc400000000ff */
[----:B------:R-:W4:Y:S04]  /*830c0*/  LDL.LU.64 R168, [R1+0x8e8] ;  /* 0x0008e80001a87983 */ /* 0x000f280000300a00 */
[----:B------:R0:W-:Y:S02]  /*830d0*/  @P6 STG.E.U8 desc[UR6][R170.64], R164 ;  /* 0x000000a4aa006986 */ /* 0x0001e4000c101106 */
[C---:B0-----:R-:W-:Y:S02]  /*830e0*/  PRMT R164, R161.reuse, 0x7770, RZ ;  /* 0x00007770a1a47816 */ /* 0x041fe400000000ff */
[----:B------:R-:W4:Y:S04]  /*830f0*/  LDL.LU.64 R170, [R1+0x8e0] ;  /* 0x0008e00001aa7983 */ /* 0x000f280000300a00 */
[----:B------:R0:W-:Y:S02]  /*83100*/  @P0 STG.E.U8 desc[UR6][R172.64], R164 ;  /* 0x000000a4ac000986 */ /* 0x0001e4000c101106 */
[----:B0-----:R-:W-:-:S02]  /*83110*/  PRMT R164, R161, 0x7771, RZ ;  /* 0x00007771a1a47816 */ /* 0x001fc400000000ff */
[----:B------:R-:W4:Y:S04]  /*83120*/  LDL.LU.64 R172, [R1+0x8d8] ;  /* 0x0008d80001ac7983 */ /* 0x000f280000300a00 */
[----:B------:R0:W-:Y:S04]  /*83130*/  @P1 STG.E.U8 desc[UR6][R174.64], R164 ;  /* 0x000000a4ae001986 */ /* 0x0001e8000c101106 */
[----:B0-----:R-:W4:Y:S01]  /*83140*/  LDL.LU.64 R174, [R1+0x8d0] ;  /* 0x0008d00001ae7983 */ /* 0x001f220000300a00 */
[----:B--2---:R-:W-:-:S05]  /*83150*/  PRMT R164, R162, 0x7770, RZ ;  /* 0x00007770a2a47816 */ /* 0x004fca00000000ff */
[----:B------:R0:W-:Y:S04]  /*83160*/  @P2 STG.E.U8 desc[UR6][R176.64], R164 ;  /* 0x000000a4b0002986 */ /* 0x0001e8000c101106 */
[----:B0-----:R-:W2:Y:S01]  /*83170*/  LDL.LU.64 R176, [R1+0x8c8] ;  /* 0x0008c80001b07983 */ /* 0x001ea20000300a00 */
[----:B------:R-:W-:-:S05]  /*83180*/  PRMT R164, R162, 0x7771, RZ ;  /* 0x00007771a2a47816 */ /* 0x000fca00000000ff */
[----:B------:R0:W-:Y:S04]  /*83190*/  @P3 STG.E.U8 desc[UR6][R178.64], R164 ;  /* 0x000000a4b2003986 */ /* 0x0001e8000c101106 */
[----:B0-----:R-:W2:Y:S01]  /*831a0*/  LDL.LU.64 R178, [R1+0x8c0] ;  /* 0x0008c00001b27983 */ /* 0x001ea20000300a00 */
[----:B------:R-:W-:-:S13]  /*831b0*/  LOP3.LUT P4, RZ, R4, 0x2000000, RZ, 0xc0, !PT ;  /* 0x0200000004ff7812 */ /* 0x000fda000788c0ff */
        /* <DEDUP_REMOVED lines=16> */
[C---:B------:R-:W-:Y:S02]  /*832c0*/  LOP3.LUT P4, RZ, R4.reuse, 0x80000, RZ, 0xc0, !PT ;  /* 0x0008000004ff7812 */ /* 0x040fe4000788c0ff */
[C---:B------:R-:W-:Y:S02]  /*832d0*/  LOP3.LUT P0, RZ, R4.reuse, 0x2000, RZ, 0xc0, !PT ;  /* 0x0000200004ff7812 */ /* 0x040fe4000780c0ff */
[----:B------:R-:W-:Y:S02]  /*832e0*/  LOP3.LUT R9, R9, 0xfffffbff, RZ, 0xc0, !PT ;  /* 0xfffffbff09097812 */ /* 0x000fe400078ec0ff */
[----:B------:R-:W-:Y:S02]  /*832f0*/  LOP3.LUT P1, RZ, R4, 0x4000, RZ, 0xc0, !PT ;  /* 0x0000400004ff7812 */ /* 0x000fe4000782c0ff */
[----:B------:R-:W-:-:S05]  /*83300*/  PRMT R164, R163, 0x7770, RZ ;  /* 0x00007770a3a47816 */ /* 0x000fca00000000ff */
[----:B------:R-:W-:Y:S02]  /*83310*/  @P4 LOP3.LUT R9, R9, 0x400, RZ, 0xfc, !PT ;  /* 0x0000040009094812 */ /* 0x000fe400078efcff */
[C---:B------:R-:W-:Y:S02]  /*83320*/  LOP3.LUT P4, RZ, R4.reuse, 0x40000, RZ, 0xc0, !PT ;  /* 0x0004000004ff7812 */ /* 0x040fe4000788c0ff */
[C---:B------:R-:W-:Y:S02]  /*83330*/  LOP3.LUT P2, RZ, R4.reuse, 0x8000, RZ, 0xc0, !PT ;  /* 0x0000800004ff7812 */ /* 0x040fe4000784c0ff */
[----:B------:R-:W-:Y:S02]  /*83340*/  LOP3.LUT P3, RZ, R4, 0x10000, RZ, 0xc0, !PT ;  /* 0x0001000004ff7812 */ /* 0x000fe4000786c0ff */
[----:B------:R-:W-:-:S07]  /*83350*/  LOP3.LUT R9, R9, 0xfffff7ff, RZ, 0xc0, !PT ;  /* 0xfffff7ff09097812 */ /* 0x000fce00078ec0ff */
[----:B------:R-:W-:Y:S02]  /*83360*/  @P4 LOP3.LUT R9, R9, 0x800, RZ, 0xfc, !PT ;  /* 0x0000080009094812 */ /* 0x000fe400078efcff */
[----:B------:R-:W-:Y:S01]  /*83370*/  LOP3.LUT P4, RZ, R4, 0x20000, RZ, 0xc0, !PT ;  /* 0x0002000004ff7812 */ /* 0x000fe2000788c0ff */
[----:B---3--:R0:W-:Y:S02]  /*83380*/  @P0 STG.E.U8 desc[UR6][R166.64], R164 ;  /* 0x000000a4a6000986 */ /* 0x0081e4000c101106 */
[----:B0-----:R-:W-:-:S05]  /*83390*/  PRMT R164, R163, 0x7771, RZ ;  /* 0x00007771a3a47816 */ /* 0x001fca00000000ff */
[----:B----4-:R0:W-:Y:S02]  /*833a0*/  @P1 STG.E.U8 desc[UR6][R168.64], R164 ;  /* 0x000000a4a8001986 */ /* 0x0101e4000c101106 */
[C---:B0-----:R-:W-:Y:S02]  /*833b0*/  PRMT R164, R160.reuse, 0x7772, RZ ;  /* 0x00007772a0a47816 */ /* 0x041fe400000000ff */
[----:B------:R-:W-:-:S03]  /*833c0*/  PRMT R160, R160, 0x7773, RZ ;  /* 0x00007773a0a07816 */ /* 0x000fc600000000ff */
[----:B------:R0:W-:Y:S04]  /*833d0*/  @P2 STG.E.U8 desc[UR6][R170.64], R164 ;  /* 0x000000a4aa002986 */ /* 0x0001e8000c101106 */
[----:B0-----:R-:W3:Y:S04]  /*833e0*/  LDL.LU.64 R164, [R1+0x8a0] ;  /* 0x0008a00001a47983 */ /* 0x001ee80000300a00 */
[----:B------:R-:W4:Y:S04]  /*833f0*/  LDL.LU.64 R166, [R1+0x898] ;  /* 0x0008980001a67983 */ /* 0x000f280000300a00 */
[----:B------:R0:W-:Y:S04]  /*83400*/  @P3 STG.E.U8 desc[UR6][R172.64], R160 ;  /* 0x000000a0ac003986 */ /* 0x0001e8000c101106 */
[----:B------:R-:W4:Y:S04]  /*83410*/  LDL.LU.64 R168, [R1+0x888] ;  /* 0x0008880001a87983 */ /* 0x000f280000300a00 */
[----:B------:R-:W4:Y:S01]  /*83420*/  LDL.LU.64 R170, [R1+0x880] ;  /* 0x0008800001aa7983 */ /* 0x000f220000300a00 */
[----:B0-----:R-:W-:-:S03]  /*83430*/  PRMT R160, R161, 0x7772, RZ ;  /* 0x00007772a1a07816 */ /* 0x001fc600000000ff */
[----:B------:R-:W4:Y:S04]  /*83440*/  LDL.LU.64 R172, [R1+0x878] ;  /* 0x0008780001ac7983 */ /* 0x000f280000300a00 */
[----:B------:R0:W-:Y:S01]  /*83450*/  @P4 STG.E.U8 desc[UR6][R174.64], R160 ;  /* 0x000000a0ae004986 */ /* 0x0001e2000c101106 */
[----:B------:R-:W-:Y:S02]  /*83460*/  LOP3.LUT P4, RZ, R9, 0x800, RZ, 0xc0, !PT ;  /* 0x0000080009ff7812 */ /* 0x000fe4000788c0ff */
[----:B------:R-:W-:Y:S02]  /*83470*/  PRMT R161, R161, 0x7773, RZ ;  /* 0x00007773a1a17816 */ /* 0x000fe400000000ff */
[----:B0-----:R-:W-:Y:S01]  /*83480*/  PRMT R160, R162, 0x7772, RZ ;  /* 0x00007772a2a07816 */ /* 0x001fe200000000ff */
[----:B------:R-:W4:Y:S08]  /*83490*/  LDL.LU.64 R174, [R1+0x870] ;  /* 0x0008700001ae7983 */ /* 0x000f300000300a00 */
[----:B--2---:R0:W-:Y:S01]  /*834a0*/  @P4 STG.E.U8 desc[UR6][R176.64], R161 ;  /* 0x000000a1b0004986 */ /* 0x0041e2000c101106 */
[----:B------:R-:W-:-:S03]  /*834b0*/  LOP3.LUT P4, RZ, R9, 0x400, RZ, 0xc0, !PT ;  /* 0x0000040009ff7812 */ /* 0x000fc6000788c0ff */
[----:B0-----:R-:W2:Y:S10]  /*834c0*/  LDL.LU.64 R176, [R1+0x868] ;  /* 0x0008680001b07983 */ /* 0x001eb40000300a00 */
[----:B------:R0:W-:Y:S04]  /*834d0*/  @P4 STG.E.U8 desc[UR6][R178.64], R160 ;  /* 0x000000a0b2004986 */ /* 0x0001e8000c101106 */
[----:B0-----:R-:W3:Y:S01]  /*834e0*/  LDL.LU.64 R160, [R1+0x8b8] ;  /* 0x0008b80001a07983 */ /* 0x001ee20000300a00 */
[----:B------:R-:W-:-:S02]  /*834f0*/  LOP3.LUT P4, RZ, R9, 0x200, RZ, 0xc0, !PT ;  /* 0x0000020009ff7812 */ /* 0x000fc4000788c0ff */
[----:B------:R-:W-:Y:S01]  /*83500*/  PRMT R162, R162, 0x7773, RZ ;  /* 0x00007773a2a27816 */ /* 0x000fe200000000ff */
[----:B------:R-:W2:Y:S10]  /*83510*/  LDL.LU.64 R178, [R1+0x860] ;  /* 0x0008600001b27983 */ /* 0x000eb40000300a00 */
[----:B---3--:R0:W-:Y:S01]  /*83520*/  @P4 STG.E.U8 desc[UR6][R160.64], R162 ;  /* 0x000000a2a0004986 */ /* 0x0081e2000c101106 */
[----:B------:R-:W-:-:S02]  /*83530*/  LOP3.LUT P4, RZ, R9, 0x100, RZ, 0xc0, !PT ;  /* 0x0000010009ff7812 */ /* 0x000fc4000788c0ff */
[----:B0-----:R-:W-:-:S11]  /*83540*/  PRMT R160, R163, 0x7772, RZ ;  /* 0x00007772a3a07816 */ /* 0x001fd600000000ff */
[----:B------:R0:W-:Y:S04]  /*83550*/  @P4 STG.E.U8 desc[UR6][R156.64], R160 ;  /* 0x000000a09c004986 */ /* 0x0001e8000c101106 */
[----:B0-----:R-:W3:Y:S01]  /*83560*/  LDL.LU.64 R156, [R1+0x1f18] ;  /* 0x001f1800019c7983 */ /* 0x001ee20000300a00 */
[----:B------:R-:W-:Y:S02]  /*83570*/  LOP3.LUT P4, RZ, R9, 0x80, RZ, 0xc0, !PT ;  /* 0x0000008009ff7812 */ /* 0x000fe4000788c0ff */
[----:B------:R-:W-:-:S11]  /*83580*/  PRMT R163, R163, 0x7773, RZ ;  /* 0x00007773a3a37816 */ /* 0x000fd600000000ff */
[----:B------:R0:W-:Y:S04]  /*83590*/  @P4 STG.E.U8 desc[UR6][R158.64], R163 ;  /* 0x000000a39e004986 */ /* 0x0001e8000c101106 */
[----:B0-----:R-:W2:Y:S01]  /*835a0*/  LDL.LU.64 R158, [R1+0x1f10] ;  /* 0x001f1000019e7983 */ /* 0x001ea20000300a00 */
[----:B------:R-:W-:Y:S02]  /*835b0*/  LOP3.LUT P4, RZ, R9, 0x40, RZ, 0xc0, !PT ;  /* 0x0000004009ff7812 */ /* 0x000fe4000788c0ff */
[C---:B------:R-:W-:Y:S02]  /*835c0*/  LOP3.LUT P5, RZ, R4.reuse, 0x4000000, RZ, 0xc0, !PT ;  /* 0x0400000004ff7812 */ /* 0x040fe400078ac0ff */
[C---:B------:R-:W-:Y:S02]  /*835d0*/  LOP3.LUT P6, RZ, R4.reuse, 0x8000000, RZ, 0xc0, !PT ;  /* 0x0800000004ff7812 */ /* 0x040fe400078cc0ff */
[----:B------:R-:W-:-:S02]  /*835e0*/  LOP3.LUT P0, RZ, R4, 0x10000000, RZ, 0xc0, !PT ;  /* 0x1000000004ff7812 */ /* 0x000fc4000780c0ff */
[----:B------:R-:W-:Y:S02]  /*835f0*/  LOP3.LUT P1, RZ, R4, 0x20000000, RZ, 0xc0, !PT ;  /* 0x2000000004ff7812 */ /* 0x000fe4000782c0ff */
[----:B---3--:R-:W-:-:S05]  /*83600*/  PRMT R160, R156, 0x7770, RZ ;  /* 0x000077709ca07816 */ /* 0x008fca00000000ff */
[----:B------:R0:W-:Y:S01]  /*83610*/  @P4 STG.E.U8 desc[UR6][R164.64], R160 ;  /* 0x000000a0a4004986 */ /* 0x0001e2000c101106 */
[----:B------:R-:W-:Y:S02]  /*83620*/  LOP3.LUT P4, RZ, R9, 0x20, RZ, 0xc0, !PT ;  /* 0x0000002009ff7812 */ /* 0x000fe4000788c0ff */
[----:B0-----:R-:W-:-:S11]  /*83630*/  PRMT R160, R156, 0x7771, RZ ;  /* 0x000077719ca07816 */ /* 0x001fd600000000ff */
[----:B----4-:R0:W-:Y:S01]  /*83640*/  @P4 STG.E.U8 desc[UR6][R166.64], R160 ;  /* 0x000000a0a6004986 */ /* 0x0101e2000c101106 */
[----:B------:R-:W-:Y:S02]  /*83650*/  LOP3.LUT P4, RZ, R9, 0x10, RZ, 0xc0, !PT ;  /* 0x0000001009ff7812 */ /* 0x000fe4000788c0ff */
[----:B0-----:R-:W-:-:S11]  /*83660*/  PRMT R160, R157, 0x7770, RZ ;  /* 0x000077709da07816 */ /* 0x001fd600000000ff */
[----:B------:R0:W-:Y:S04]  /*83670*/  @P4 STG.E.U8 desc[UR6][R2.64], R160 ;  /* 0x000000a002004986 */ /* 0x0001e8000c101106 */
[----:B0-----:R-:W3:Y:S01]  /*83680*/  LDL.LU.64 R2, [R1+0x1f08] ;  /* 0x001f080001027983 */ /* 0x001ee20000300a00 */
[----:B------:R-:W-:-:S05]  /*83690*/  PRMT R160, R157, 0x7771, RZ ;  /* 0x000077719da07816 */ /* 0x000fca00000000ff */
[----:B------:R2:W-:Y:S02]  /*836a0*/  @P5 STG.E.U8 desc[UR6][R168.64], R160 ;  /* 0x000000a0a8005986 */ /* 0x0005e4000c101106 */
[C---:B--2---:R-:W-:Y:S02]  /*836b0*/  PRMT R160, R158.reuse, 0x7770, RZ ;  /* 0x000077709ea07816 */ /* 0x044fe400000000ff */
[----:B------:R-:W2:Y:S04]  /*836c0*/  LDL.LU.64 R168, [R1+0x858] ;  /* 0x0008580001a87983 */ /* 0x000ea80000300a00 */
[----:B------:R0:W-:Y:S02]  /*836d0*/  @P6 STG.E.U8 desc[UR6][R170.64], R160 ;  /* 0x000000a0aa006986 */ /* 0x0001e4000c101106 */
[----:B0-----:R-:W-:-:S02]  /*836e0*/  PRMT R160, R158, 0x7771, RZ ;  /* 0x000077719ea07816 */ /* 0x001fc400000000ff */
[----:B------:R-:W4:Y:S04]  /*836f0*/  LDL.LU.64 R170, [R1+0x850] ;  /* 0x0008500001aa7983 */ /* 0x000f280000300a00 */
[----:B------:R0:W-:Y:S02]  /*83700*/  @P0 STG.E.U8 desc[UR6][R172.64], R160 ;  /* 0x000000a0ac000986 */ /* 0x0001e4000c101106 */
[----:B0-----:R-:W-:Y:S02]  /*83710*/  PRMT R160, R159, 0x7770, RZ ;  /* 0x000077709fa07816 */ /* 0x001fe400000000ff */
[----:B------:R-:W4:Y:S04]  /*83720*/  LDL.LU.64 R172, [R1+0x848] ;  /* 0x0008480001ac7983 */ /* 0x000f280000300a00 */
[----:B------:R0:W-:Y:S04]  /*83730*/  @P1 STG.E.U8 desc[UR6][R174.64], R160 ;  /* 0x000000a0ae001986 */ /* 0x0001e8000c101106 */
[----:B0-----:R-:W4:Y:S01]  /*83740*/  LDL.LU.64 R174, [R1+0x840] ;  /* 0x0008400001ae7983 */ /* 0x001f220000300a00 */
[----:B------:R-:W-:-:S02]  /*83750*/  LOP3.LUT P2, RZ, R4, 0x40000000, RZ, 0xc0, !PT ;  /* 0x4000000004ff7812 */ /* 0x000fc4000784c0ff */
[C---:B------:R-:W-:Y:S02]  /*83760*/  LOP3.LUT P3, RZ, R4.reuse, 0x80000000, RZ, 0xc0, !PT ;  /* 0x8000000004ff7812 */ /* 0x040fe4000786c0ff */
[----:B------:R-:W-:Y:S02]  /*83770*/  LOP3.LUT R4, R4, 0xefffffff, RZ, 0xc0, !PT ;  /* 0xefffffff04047812 */ /* 0x000fe400078ec0ff */
[----:B------:R-:W-:Y:S02]  /*83780*/  LOP3.LUT R9, R9, 0xfffffffe, RZ, 0xc0, !PT ;  /* 0xfffffffe09097812 */ /* 0x000fe400078ec0ff */
[----:B------:R-:W-:-:S05]  /*83790*/  PRMT R160, R159, 0x7771, RZ ;  /* 0x000077719fa07816 */ /* 0x000fca00000000ff */
[----:B------:R0:W-:Y:S04]  /*837a0*/  @P2 STG.E.U8 desc[UR6][R176.64], R160 ;  /* 0x000000a0b0002986 */ /* 0x0001e8000c101106 */
[----:B0-----:R-:W4:Y:S01]  /*837b0*/  LDL.LU.64 R176, [R1+0x830] ;  /* 0x0008300001b07983 */ /* 0x001f220000300a00 */
[----:B------:R-:W-:-:S05]  /*837c0*/  PRMT R160, R156, 0x7772, RZ ;  /* 0x000077729ca07816 */ /* 0x000fca00000000ff */
[----:B------:R0:W-:Y:S04]  /*837d0*/  @P3 STG.E.U8 desc[UR6][R178.64], R160 ;  /* 0x000000a0b2003986 */ /* 0x0001e8000c101106 */
[----:B0-----:R-:W4:Y:S01]  /*837e0*/  LDL.LU.64 R178, [R1+0x828] ;  /* 0x0008280001b27983 */ /* 0x001f220000300a00 */
[----:B------:R-:W-:-:S03]  /*837f0*/  PRMT R156, R156, 0x7773, RZ ;  /* 0x000077739c9c7816 */ /* 0x000fc600000000ff */
[----:B------:R-:W4:Y:S04]  /*83800*/  LDL.LU.64 R160, [R1+0x810] ;  /* 0x0008100001a07983 */ /* 0x000f280000300a00 */
[----:B------:R-:W4:Y:S04]  /*83810*/  LDL.LU.64 R162, [R1+0x808] ;  /* 0x0008080001a27983 */ /* 0x000f280000300a00 */
[----:B------:R-:W4:Y:S04]  /*83820*/  LDL.LU.64 R164, [R1+0x800] ;  /* 0x0008000001a47983 */ /* 0x000f280000300a00 */
[----:B------:R-:W4:Y:S01]  /*83830*/  LDL.LU.64 R166, [R1+0x7f8] ;  /* 0x0007f80001a67983 */ /* 0x000f220000300a00 */
[----:B---3--:R-:W-:-:S13]  /*83840*/  LOP3.LUT P4, RZ, R3, 0x1000, RZ, 0xc0, !PT ;  /* 0x0000100003ff7812 */ /* 0x008fda000788c0ff */
        /* <DEDUP_REMOVED lines=10> */
[----:B------:R-:W-:-:S13]  /*838f0*/  LOP3.LUT P4, RZ, R3, 0x100, RZ, 0xc0, !PT ;  /* 0x0000010003ff7812 */ /* 0x000fda000788c0ff */
        /* <DEDUP_REMOVED lines=8> */
[C---:B------:R-:W-:Y:S02]  /*83980*/  LOP3.LUT P4, RZ, R3.reuse, 0x20, RZ, 0xc0, !PT ;  /* 0x0000002003ff7812 */ /* 0x040fe4000788c0ff */
[----:B------:R-:W-:Y:S02]  /*83990*/  LOP3.LUT P1, RZ, R3, 0x2, RZ, 0xc0, !PT ;  /* 0x0000000203ff7812 */ /* 0x000fe4000782c0ff */
[----:B------:R-:W-:Y:S02]  /*839a0*/  LOP3.LUT R9, R9, 0xfffffff7, RZ, 0xc0, !PT ;  /* 0xfffffff709097812 */ /* 0x000fe400078ec0ff */
[C---:B------:R-:W-:Y:S01]  /*839b0*/  LOP3.LUT P2, RZ, R3.reuse, 0x4, RZ, 0xc0, !PT ;  /* 0x0000000403ff7812 */ /* 0x040fe2000784c0ff */
[----:B--2---:R0:W-:Y:S01]  /*839c0*/  @P0 STG.E.U8 desc[UR6][R168.64], R156 ;  /* 0x0000009ca8000986 */ /* 0x0041e2000c101106 */
[----:B------:R-:W-:-:S05]  /*839d0*/  LOP3.LUT P3, RZ, R3, 0x8, RZ, 0xc0, !PT ;  /* 0x0000000803ff7812 */ /* 0x000fca000786c0ff */
[----:B------:R-:W-:Y:S02]  /*839e0*/  @P4 LOP3.LUT R9, R9, 0x8, RZ, 0xfc, !PT ;  /* 0x0000000809094812 */ /* 0x000fe400078efcff */
[----:B------:R-:W-:Y:S02]  /*839f0*/  LOP3.LUT P4, RZ, R3, 0x10, RZ, 0xc0, !PT ;  /* 0x0000001003ff7812 */ /* 0x000fe4000788c0ff */
[C---:B0-----:R-:W-:Y:S02]  /*83a00*/  PRMT R156, R157.reuse, 0x7772, RZ ;  /* 0x000077729d9c7816 */ /* 0x041fe400000000ff */
[----:B------:R-:W-:-:S03]  /*83a10*/  PRMT R157, R157, 0x7773, RZ ;  /* 0x000077739d9d7816 */ /* 0x000fc600000000ff */
[----:B----4-:R0:W-:Y:S04]  /*83a20*/  @P1 STG.E.U8 desc[UR6][R170.64], R156 ;  /* 0x0000009caa001986 */ /* 0x0101e8000c101106 */
[----:B------:R-:W-:Y:S01]  /*83a30*/  @P2 STG.E.U8 desc[UR6][R172.64], R157 ;  /* 0x0000009dac002986 */ /* 0x000fe2000c101106 */
[C---:B0-----:R-:W-:Y:S02]  /*83a40*/  PRMT R156, R158.reuse, 0x7772, RZ ;  /* 0x000077729e9c7816 */ /* 0x041fe400000000ff */
[----:B------:R-:W-:-:S03]  /*83a50*/  PRMT R158, R158, 0x7773, RZ ;  /* 0x000077739e9e7816 */ /* 0x000fc600000000ff */
[----:B------:R-:W-:Y:S04]  /*83a60*/  @P3 STG.E.U8 desc[UR6][R174.64], R156 ;  /* 0x0000009cae003986 */ /* 0x000fe8000c101106 */
[----:B------:R0:W-:Y:S04]  /*83a70*/  @P4 STG.E.U8 desc[UR6][R152.64], R158 ;  /* 0x0000009e98004986 */ /* 0x0001e8000c101106 */
[----:B0-----:R-:W2:Y:S01]  /*83a80*/  LDL.LU.64 R152, [R1+0x1f00] ;  /* 0x001f000001987983 */ /* 0x001ea20000300a00 */
[----:B------:R-:W-:Y:S02]  /*83a90*/  LOP3.LUT P4, RZ, R9, 0x8, RZ, 0xc0, !PT ;  /* 0x0000000809ff7812 */ /* 0x000fe4000788c0ff */
[C---:B------:R-:W-:Y:S01]  /*83aa0*/  PRMT R156, R159.reuse, 0x7772, RZ ;  /* 0x000077729f9c7816 */ /* 0x040fe200000000ff */
[----:B------:R-:W3:Y:S01]  /*83ab0*/  LDL.LU.64 R168, [R1+0x7f0] ;  /* 0x0007f00001a87983 */ /* 0x000ee20000300a00 */
[----:B------:R-:W-:-:S03]  /*83ac0*/  PRMT R159, R159, 0x7773, RZ ;  /* 0x000077739f9f7816 */ /* 0x000fc600000000ff */
[----:B------:R-:W4:Y:S04]  /*83ad0*/  LDL.LU.64 R170, [R1+0x7e8] ;  /* 0x0007e80001aa7983 */ /* 0x000f280000300a00 */
[----:B------:R-:W4:Y:S04]  /*83ae0*/  LDL.LU.64 R172, [R1+0x7e0] ;  /* 0x0007e00001ac7983 */ /* 0x000f280000300a00 */
[----:B------:R0:W-:Y:S01]  /*83af0*/  @P4 STG.E.U8 desc[UR6][R176.64], R156 ;  /* 0x0000009cb0004986 */ /* 0x0001e2000c101106 */
[----:B------:R-:W-:-:S03]  /*83b00*/  LOP3.LUT P4, RZ, R9, 0x4, RZ, 0xc0, !PT ;  /* 0x0000000409ff7812 */ /* 0x000fc6000788c0ff */
[----:B------:R-:W4:Y:S04]  /*83b10*/  LDL.LU.64 R174, [R1+0x7d8] ;  /* 0x0007d80001ae7983 */ /* 0x000f280000300a00 */
[----:B0-----:R-:W4:Y:S06]  /*83b20*/  LDL.LU.64 R176, [R1+0x7d0] ;  /* 0x0007d00001b07983 */ /* 0x001f2c0000300a00 */
[----:B------:R0:W-:Y:S04]  /*83b30*/  @P4 STG.E.U8 desc[UR6][R178.64], R159 ;  /* 0x0000009fb2004986 */ /* 0x0001e8000c101106 */
[----:B0-----:R-:W3:Y:S01]  /*83b40*/  LDL.LU.64 R158, [R1+0x818] ;  /* 0x00081800019e7983 */ /* 0x001ee20000300a00 */
[----:B------:R-:W-:-:S03]  /*83b50*/  LOP3.LUT P4, RZ, R9, 0x2, RZ, 0xc0, !PT ;  /* 0x0000000209ff7812 */ /* 0x000fc6000788c0ff */
[----:B------:R-:W4:Y:S01]  /*83b60*/  LDL.LU.64 R178, [R1+0x7c8] ;  /* 0x0007c80001b27983 */ /* 0x000f220000300a00 */
[----:B--2---:R-:W-:-:S09]  /*83b70*/  PRMT R156, R152, 0x7770, RZ ;  /* 0x00007770989c7816 */ /* 0x004fd200000000ff */
[----:B------:R0:W-:Y:S04]  /*83b80*/  @P4 STG.E.U8 desc[UR6][R154.64], R156 ;  /* 0x0000009c9a004986 */ /* 0x0001e8000c101106 */
[----:B0-----:R-:W2:Y:S01]  /*83b90*/  LDL.LU.64 R154, [R1+0x1ef8] ;  /* 0x001ef800019a7983 */ /* 0x001ea20000300a00 */
[----:B------:R-:W-:Y:S02]  /*83ba0*/  LOP3.LUT P4, RZ, R9, 0x1, RZ, 0xc0, !PT ;  /* 0x0000000109ff7812 */ /* 0x000fe4000788c0ff */
[----:B------:R-:W-:-:S11]  /*83bb0*/  PRMT R9, R152, 0x7771, RZ ;  /* 0x0000777198097816 */ /* 0x000fd600000000ff */
[----:B---3--:R0:W-:Y:S01]  /*83bc0*/  @P4 STG.E.U8 desc[UR6][R158.64], R9 ;  /* 0x000000099e004986 */ /* 0x0081e2000c101106 */
[----:B------:R-:W-:Y:S02]  /*83bd0*/  LOP3.LUT P4, RZ, R4, 0x80000000, RZ, 0xc0, !PT ;  /* 0x8000000004ff7812 */ /* 0x000fe4000788c0ff */
[----:B0-----:R-:W-:-:S11]  /*83be0*/  PRMT R9, R153, 0x7770, RZ ;  /* 0x0000777099097816 */ /* 0x001fd600000000ff */
[----:B------:R0:W-:Y:S01]  /*83bf0*/  @P4 STG.E.U8 desc[UR6][R160.64], R9 ;  /* 0x00000009a0004986 */ /* 0x0001e2000c101106 */
[----:B------:R-:W-:Y:S02]  /*83c00*/  LOP3.LUT P4, RZ, R4, 0x40000000, RZ, 0xc0, !PT ;  /* 0x4000000004ff7812 */ /* 0x000fe4000788c0ff */
[----:B0-----:R-:W-:-:S11]  /*83c10*/  PRMT R9, R153, 0x7771, RZ ;  /* 0x0000777199097816 */ /* 0x001fd600000000ff */
[----:B------:R2:W-:Y:S01]  /*83c20*/  @P4 STG.E.U8 desc[UR6][R162.64], R9 ;  /* 0x00000009a2004986 */ /* 0x0005e2000c101106 */
[----:B------:R-:W-:Y:S02]  /*83c30*/  LOP3.LUT P4, RZ, R4, 0x20000000, RZ, 0xc0, !PT ;  /* 0x2000000004ff7812 */ /* 0x000fe4000788c0ff */
[C---:B------:R-:W-:Y:S02]  /*83c40*/  LOP3.LUT P5, RZ, R3.reuse, 0x2000, RZ, 0xc0, !PT ;  /* 0x0000200003ff7812 */ /* 0x040fe400078ac0ff */
[C---:B------:R-:W-:Y:S02]  /*83c50*/  LOP3.LUT P6, RZ, R3.reuse, 0x4000, RZ, 0xc0, !PT ;  /* 0x0000400003ff7812 */ /* 0x040fe400078cc0ff */
[----:B------:R-:W-:Y:S02]  /*83c60*/  LOP3.LUT P0, RZ, R3, 0x8000, RZ, 0xc0, !PT ;  /* 0x0000800003ff7812 */ /* 0x000fe4000780c0ff */
[----:B--2---:R-:W-:-:S05]  /*83c70*/  PRMT R9, R154, 0x7770, RZ ;  /* 0x000077709a097816 */ /* 0x004fca00000000ff */
[----:B------:R0:W-:Y:S01]  /*83c80*/  @P4 STG.E.U8 desc[UR6][R164.64], R9 ;  /* 0x00000009a4004986 */ /* 0x0001e2000c101106 */
[----:B------:R-:W-:Y:S02]  /*83c90*/  LOP3.LUT P4, RZ, R4, 0x10000000, RZ, 0xc0, !PT ;  /* 0x1000000004ff7812 */ /* 0x000fe4000788c0ff */
[----:B0-----:R-:W-:-:S11]  /*83ca0*/  PRMT R9, R154, 0x7771, RZ ;  /* 0x000077719a097816 */ /* 0x001fd600000000ff */
[----:B------:R0:W-:Y:S02]  /*83cb0*/  @P4 STG.E.U8 desc[UR6][R166.64], R9 ;  /* 0x00000009a6004986 */ /* 0x0001e4000c101106 */
[----:B0-----:R-:W-:-:S05]  /*83cc0*/  PRMT R9, R155, 0x7770, RZ ;  /* 0x000077709b097816 */ /* 0x001fca00000000ff */
[----:B------:R0:W-:Y:S02]  /*83cd0*/  @P5 STG.E.U8 desc[UR6][R168.64], R9 ;  /* 0x00000009a8005986 */ /* 0x0001e4000c101106 */
[----:B0-----:R-:W-:-:S05]  /*83ce0*/  PRMT R9, R155, 0x7771, RZ ;  /* 0x000077719b097816 */ /* 0x001fca00000000ff */
[----:B----4-:R0:W-:Y:S02]  /*83cf0*/  @P6 STG.E.U8 desc[UR6][R170.64], R9 ;  /* 0x00000009aa006986 */ /* 0x0101e4000c101106 */
[----:B0-----:R-:W-:-:S05]  /*83d00*/  PRMT R9, R152, 0x7772, RZ ;  /* 0x0000777298097816 */ /* 0x001fca00000000ff */
[----:B------:R0:W-:Y:S04]  /*83d10*/  @P0 STG.E.U8 desc[UR6][R172.64], R9 ;  /* 0x00000009ac000986 */ /* 0x0001e8000c101106 */
[----:B0-----:R-:W2:Y:S01]  /*83d20*/  LDL.LU.64 R172, [R1+0x7c0] ;  /* 0x0007c00001ac7983 */ /* 0x001ea20000300a00 */
[C---:B------:R-:W-:Y:S02]  /*83d30*/  LOP3.LUT P1, RZ, R3.reuse, 0x10000, RZ, 0xc0, !PT ;  /* 0x0001000003ff7812 */ /* 0x040fe4000782c0ff */
[C---:B------:R-:W-:Y:S02]  /*83d40*/  LOP3.LUT P2, RZ, R3.reuse, 0x20000, RZ, 0xc0, !PT ;  /* 0x0002000003ff7812 */ /* 0x040fe4000784c0ff */
[----:B------:R-:W-:Y:S02]  /*83d50*/  PRMT R152, R152, 0x7773, RZ ;  /* 0x0000777398987816 */ /* 0x000fe400000000ff */
[----:B------:R-:W-:-:S02]  /*83d60*/  LOP3.LUT P3, RZ, R3, 0x40000, RZ, 0xc0, !PT ;  /* 0x0004000003ff7812 */ /* 0x000fc4000786c0ff */
[----:B------:R-:W-:Y:S02]  /*83d70*/  LOP3.LUT P0, RZ, R3, 0x80000, RZ, 0xc0, !PT ;  /* 0x0008000003ff7812 */ /* 0x000fe4000780c0ff */
[----:B------:R-:W-:-:S03]  /*83d80*/  PRMT R9, R153, 0x7772, RZ ;  /* 0x0000777299097816 */ /* 0x000fc600000000ff */
[----:B------:R0:W-:Y:S01]  /*83d90*/  @P1 STG.E.U8 desc[UR6][R174.64], R152 ;  /* 0x00000098ae001986 */ /* 0x0001e2000c101106 */
[----:B------:R-:W-:Y:S02]  /*83da0*/  LOP3.LUT P1, RZ, R3, 0x100000, RZ, 0xc0, !PT ;  /* 0x0010000003ff7812 */ /* 0x000fe4000782c0ff */
[----:B------:R-:W-:Y:S01]  /*83db0*/  PRMT R153, R153, 0x7773, RZ ;  /* 0x0000777399997816 */ /* 0x000fe200000000ff */
[----:B------:R1:W-:Y:S04]  /*83dc0*/  @P2 STG.E.U8 desc[UR6][R176.64], R9 ;  /* 0x00000009b0002986 */ /* 0x0003e8000c101106 */
[----:B------:R3:W-:Y:S04]  /*83dd0*/  @P3 STG.E.U8 desc[UR6][R178.64], R153 ;  /* 0x00000099b2003986 */ /* 0x0007e8000c101106 */
[----:B0-----:R-:W4:Y:S01]  /*83de0*/  LDL.LU.64 R174, [R1+0x7b0] ;  /* 0x0007b00001ae7983 */ /* 0x001f220000300a00 */
[----:B-1----:R-:W-:-:S03]  /*83df0*/  PRMT R9, R154, 0x7772, RZ ;  /* 0x000077729a097816 */ /* 0x002fc600000000ff */
[----:B------:R-:W4:Y:S01]  /*83e00*/  LDL.LU.64 R176, [R1+0x7a8] ;  /* 0x0007a80001b07983 */ /* 0x000f220000300a00 */
[----:B------:R-:W-:-:S03]  /*83e10*/  PRMT R154, R154, 0x7773, RZ ;  /* 0x000077739a9a7816 */ /* 0x000fc600000000ff */
[----:B---3--:R-:W3:Y:S04]  /*83e20*/  LDL.LU.64 R178, [R1+0x798] ;  /* 0x0007980001b27983 */ /* 0x008ee80000300a00 */
[----:B------:R-:W3:Y:S04]  /*83e30*/  LDL.LU.64 R156, [R1+0x790] ;  /* 0x00079000019c7983 */ /* 0x000ee80000300a00 */
[----:B------:R-:W3:Y:S01]  /*83e40*/  LDL.LU.64 R158, [R1+0x788] ;  /* 0x00078800019e7983 */ /* 0x000ee20000300a00 */
[----:B------:R-:W-:Y:S02]  /*83e50*/  LOP3.LUT P4, RZ, R3, 0x80000000, RZ, 0xc0, !PT ;  /* 0x8000000003ff7812 */ /* 0x000fe4000788c0ff */
[----:B------:R-:W-:-:S11]  /*83e60*/  LOP3.LUT R4, R4, 0xffefffff, RZ, 0xc0, !PT ;  /* 0xffefffff04047812 */ /* 0x000fd600078ec0ff */
[----:B------:R-:W-:Y:S02]  /*83e70*/  @P4 LOP3.LUT R4, R4, 0x100000, RZ, 0xfc, !PT ;  /* 0x0010000004044812 */ /* 0x000fe400078efcff */
[----:B------:R-:W-:Y:S02]  /*83e80*/  LOP3.LUT P4, RZ, R3, 0x40000000, RZ, 0xc0, !PT ;  /* 0x4000000003ff7812 */ /* 0x000fe4000788c0ff */
[----:B------:R-:W-:-:S11]  /*83e90*/  LOP3.LUT R4, R4, 0xffdfffff, RZ, 0xc0, !PT ;  /* 0xffdfffff04047812 */ /* 0x000fd600078ec0ff */
[----:B------:R-:W-:Y:S02]  /*83ea0*/  @P4 LOP3.LUT R4, R4, 0x200000, RZ, 0xfc, !PT ;  /* 0x0020000004044812 */ /* 0x000fe400078efcff */
[----:B------:R-:W-:Y:S02]  /*83eb0*/  LOP3.LUT P4, RZ, R3, 0x20000000, RZ, 0xc0, !PT ;  /* 0x2000000003ff7812 */ /* 0x000fe4000788c0ff */
[----:B------:R-:W-:Y:S01]  /*83ec0*/  LOP3.LUT R4, R4, 0xffbfffff, RZ, 0xc0, !PT ;  /* 0xffbfffff04047812 */ /* 0x000fe200078ec0ff */
[----:B--2---:R-:W-:Y:S04]  /*83ed0*/  @P0 STG.E.U8 desc[UR6][R172.64], R9 ;  /* 0x00000009ac000986 */ /* 0x004fe8000c101106 */
[----:B------:R0:W-:Y:S04]  /*83ee0*/  @P1 STG.E.U8 desc[UR6][R148.64], R154 ;  /* 0x0000009a94001986 */ /* 0x0001e8000c101106 */
[----:B0-----:R-:W2:Y:S02]  /*83ef0*/  LDL.LU.64 R148, [R1+0x1ef0] ;  /* 0x001ef00001947983 */ /* 0x001ea40000300a00 */
[----:B------:R-:W-:-:S02]  /*83f00*/  @P4 LOP3.LUT R4, R4, 0x400000, RZ, 0xfc, !PT ;  /* 0x0040000004044812 */ /* 0x000fc400078efcff */
[C---:B------:R-:W-:Y:S01]  /*83f10*/  LOP3.LUT P4, RZ, R3.reuse, 0x10000000, RZ, 0xc0, !PT ;  /* 0x1000000003ff7812 */ /* 0x040fe2000788c0ff */
[----:B------:R-:W3:Y:S01]  /*83f20*/  LDL.LU.64 R160, [R1+0x780] ;  /* 0x0007800001a07983 */ /* 0x000ee20000300a00 */
[----:B------:R-:W-:Y:S02]  /*83f30*/  LOP3.LUT R4, R4, 0xff7fffff, RZ, 0xc0, !PT ;  /* 0xff7fffff04047812 */ /* 0x000fe400078ec0ff */
[C---:B------:R-:W-:Y:S01]  /*83f40*/  LOP3.LUT P2, RZ, R3.reuse, 0x200000, RZ, 0xc0, !PT ;  /* 0x0020000003ff7812 */ /* 0x040fe2000784c0ff */
[----:B------:R-:W3:Y:S01]  /*83f50*/  LDL.LU.64 R162, [R1+0x778] ;  /* 0x0007780001a27983 */ /* 0x000ee20000300a00 */
[----:B------:R-:W-:Y:S02]  /*83f60*/  LOP3.LUT P3, RZ, R3, 0x400000, RZ, 0xc0, !PT ;  /* 0x0040000003ff7812 */ /* 0x000fe4000786c0ff */
[----:B------:R-:W-:Y:S01]  /*83f70*/  PRMT R9, R155, 0x7772, RZ ;  /* 0x000077729b097816 */ /* 0x000fe200000000ff */
[----:B------:R-:W3:Y:S04]  /*83f80*/  LDL.LU.64 R164, [R1+0x770] ;  /* 0x0007700001a47983 */ /* 0x000ee80000300a00 */
[----:B------:R-:W-:Y:S01]  /*83f90*/  @P4 LOP3.LUT R4, R4, 0x800000, RZ, 0xfc, !PT ;  /* 0x0080000004044812 */ /* 0x000fe200078efcff */
[----:B------:R-:W3:Y:S01]  /*83fa0*/  LDL.LU.64 R166, [R1+0x768] ;  /* 0x0007680001a67983 */ /* 0x000ee20000300a00 */
[----:B------:R-:W-:-:S02]  /*83fb0*/  LOP3.LUT P4, RZ, R3, 0x8000000, RZ, 0xc0, !PT ;  /* 0x0800000003ff7812 */ /* 0x000fc4000788c0ff */
[----:B------:R-:W-:Y:S01]  /*83fc0*/  LOP3.LUT R4, R4, 0xfeffffff, RZ, 0xc0, !PT ;  /* 0xfeffffff04047812 */ /* 0x000fe200078ec0ff */
[----:B----4-:R2:W-:Y:S01]  /*83fd0*/  @P2 STG.E.U8 desc[UR6][R174.64], R9 ;  /* 0x00000009ae002986 */ /* 0x0105e2000c101106 */
[----:B------:R-:W-:-:S03]  /*83fe0*/  PRMT R155, R155, 0x7773, RZ ;  /* 0x000077739b9b7816 */ /* 0x000fc600000000ff */
[----:B------:R-:W4:Y:S06]  /*83ff0*/  LDL.LU.64 R168, [R1+0x760] ;  /* 0x0007600001a87983 */ /* 0x000f2c0000300a00 */
[----:B------:R-:W-:Y:S01]  /*84000*/  @P4 LOP3.LUT R4, R4, 0x1000000, RZ, 0xfc, !PT ;  /* 0x0100000004044812 */ /* 0x000fe200078efcff */
[----:B------:R-:W-:Y:S01]  /*84010*/  @P3 STG.E.U8 desc[UR6][R176.64], R155 ;  /* 0x0000009bb0003986 */ /* 0x000fe2000c101106 */
[----:B------:R-:W-:Y:S02]  /*84020*/  LOP3.LUT P4, RZ, R3, 0x4000000, RZ, 0xc0, !PT ;  /* 0x0400000003ff7812 */ /* 0x000fe4000788c0ff */
        /* <DEDUP_REMOVED lines=10> */
[----:B--2---:R-:W-:-:S11]  /*840d0*/  PRMT R9, R148, 0x7770, RZ ;  /* 0x0000777094097816 */ /* 0x004fd600000000ff */
[----:B------:R0:W-:Y:S04]  /*840e0*/  @P4 STG.E.U8 desc[UR6][R150.64], R9 ;  /* 0x0000000996004986 */ /* 0x0001e8000c101106 */
[----:B0-----:R-:W2:Y:S01]  /*840f0*/  LDL.LU.64 R150, [R1+0x1ee8] ;  /* 0x001ee80001967983 */ /* 0x001ea20000300a00 */
[----:B------:R-:W-:-:S03]  /*84100*/  LOP3.LUT P4, RZ, R4, 0x8000000, RZ, 0xc0, !PT ;  /* 0x0800000004ff7812 */ /* 0x000fc6000788c0ff */
[----:B------:R-:W4:Y:S01]  /*84110*/  LDL.LU.64 R172, [R1+0x750] ;  /* 0x0007500001ac7983 */ /* 0x000f220000300a00 */
[----:B------:R-:W-:-:S03]  /*84120*/  PRMT R9, R148, 0x7771, RZ ;  /* 0x0000777194097816 */ /* 0x000fc600000000ff */
[----:B------:R-:W4:Y:S04]  /*84130*/  LDL.LU.64 R174, [R1+0x748] ;  /* 0x0007480001ae7983 */ /* 0x000f280000300a00 */
[----:B------:R-:W4:Y:S04]  /*84140*/  LDL.LU.64 R176, [R1+0x740] ;  /* 0x0007400001b07983 */ /* 0x000f280000300a00 */
[----:B---3--:R0:W-:Y:S04]  /*84150*/  @P4 STG.E.U8 desc[UR6][R178.64], R9 ;  /* 0x00000009b2004986 */ /* 0x0081e8000c101106 */
[----:B0-----:R-:W3:Y:S01]  /*84160*/  LDL.LU.64 R178, [R1+0x738] ;  /* 0x0007380001b27983 */ /* 0x001ee20000300a00 */
[----:B------:R-:W-:-:S02]  /*84170*/  LOP3.LUT P4, RZ, R4, 0x4000000, RZ, 0xc0, !PT ;  /* 0x0400000004ff7812 */ /* 0x000fc4000788c0ff */
[----:B------:R-:W-:-:S11]  /*84180*/  PRMT R9, R149, 0x7770, RZ ;  /* 0x0000777095097816 */ /* 0x000fd600000000ff */
[----:B------:R0:W-:Y:S01]  /*84190*/  @P4 STG.E.U8 desc[UR6][R156.64], R9 ;  /* 0x000000099c004986 */ /* 0x0001e2000c101106 */
[----:B------:R-:W-:Y:S02]  /*841a0*/  LOP3.LUT P4, RZ, R4, 0x2000000, RZ, 0xc0, !PT ;  /* 0x0200000004ff7812 */ /* 0x000fe4000788c0ff */
[----:B0-----:R-:W-:-:S11]  /*841b0*/  PRMT R9, R149, 0x7771, RZ ;  /* 0x0000777195097816 */ /* 0x001fd600000000ff */
[----:B------:R2:W-:Y:S01]  /*841c0*/  @P4 STG.E.U8 desc[UR6][R158.64], R9 ;  /* 0x000000099e004986 */ /* 0x0005e2000c101106 */
[----:B------:R-:W-:Y:S02]  /*841d0*/  LOP3.LUT P4, RZ, R4, 0x1000000, RZ, 0xc0, !PT ;  /* 0x0100000004ff7812 */ /* 0x000fe4000788c0ff */
[C---:B------:R-:W-:Y:S02]  /*841e0*/  LOP3.LUT P5, RZ, R2.reuse, 0x1, RZ, 0xc0, !PT ;  /* 0x0000000102ff7812 */ /* 0x040fe400078ac0ff */
[C---:B------:R-:W-:Y:S02]  /*841f0*/  LOP3.LUT P6, RZ, R2.reuse, 0x2, RZ, 0xc0, !PT ;  /* 0x0000000202ff7812 */ /* 0x040fe400078cc0ff */
[C---:B------:R-:W-:Y:S02]  /*84200*/  LOP3.LUT P0, RZ, R2.reuse, 0x4, RZ, 0xc0, !PT ;  /* 0x0000000402ff7812 */ /* 0x040fe4000780c0ff */
[C---:B------:R-:W-:Y:S02]  /*84210*/  LOP3.LUT P1, RZ, R2.reuse, 0x8, RZ, 0xc0, !PT ;  /* 0x0000000802ff7812 */ /* 0x040fe4000782c0ff */
[----:B------:R-:W-:-:S02]  /*84220*/  LOP3.LUT P2, RZ, R2, 0x10, RZ, 0xc0, !PT ;  /* 0x0000001002ff7812 */ /* 0x000fc4000784c0ff */
[----:B------:R-:W-:Y:S02]  /*84230*/  LOP3.LUT P3, RZ, R2, 0x20, RZ, 0xc0, !PT ;  /* 0x0000002002ff7812 */ /* 0x000fe4000786c0ff */
[----:B--2---:R-:W-:-:S05]  /*84240*/  PRMT R9, R150, 0x7770, RZ ;  /* 0x0000777096097816 */ /* 0x004fca00000000ff */
[----:B------:R0:W-:Y:S01]  /*84250*/  @P4 STG.E.U8 desc[UR6][R160.64], R9 ;  /* 0x00000009a0004986 */ /* 0x0001e2000c101106 */
[----:B------:R-:W-:Y:S02]  /*84260*/  LOP3.LUT P4, RZ, R4, 0x800000, RZ, 0xc0, !PT ;  /* 0x0080000004ff7812 */ /* 0x000fe4000788c0ff */
[----:B0-----:R-:W-:-:S11]  /*84270*/  PRMT R9, R150, 0x7771, RZ ;  /* 0x0000777196097816 */ /* 0x001fd600000000ff */
        /* <DEDUP_REMOVED lines=8> */
[C---:B0-----:R-:W-:Y:S02]  /*84300*/  PRMT R9, R148.reuse, 0x7772, RZ ;  /* 0x0000777294097816 */ /* 0x041fe400000000ff */
[----:B------:R-:W-:-:S09]  /*84310*/  PRMT R148, R148, 0x7773, RZ ;  /* 0x0000777394947816 */ /* 0x000fd200000000ff */
[----:B----4-:R0:W-:Y:S04]  /*84320*/  @P4 STG.E.U8 desc[UR6][R168.64], R9 ;  /* 0x00000009a8004986 */ /* 0x0101e8000c101106 */
[----:B------:R-:W-:Y:S01]  /*84330*/  @P5 STG.E.U8 desc[UR6][R170.64], R148 ;  /* 0x00000094aa005986 */ /* 0x000fe2000c101106 */
[C---:B0-----:R-:W-:Y:S02]  /*84340*/  PRMT R9, R149.reuse, 0x7772, RZ ;  /* 0x0000777295097816 */ /* 0x041fe400000000ff */
[----:B------:R-:W-:-:S03]  /*84350*/  PRMT R149, R149, 0x7773, RZ ;  /* 0x0000777395957816 */ /* 0x000fc600000000ff */
[----:B------:R0:W-:Y:S04]  /*84360*/  @P6 STG.E.U8 desc[UR6][R172.64], R9 ;  /* 0x00000009ac006986 */ /* 0x0001e8000c101106 */
[----:B------:R-:W-:Y:S01]  /*84370*/  @P0 STG.E.U8 desc[UR6][R174.64], R149 ;  /* 0x00000095ae000986 */ /* 0x000fe2000c101106 */
[C---:B0-----:R-:W-:Y:S02]  /*84380*/  PRMT R9, R150.reuse, 0x7772, RZ ;  /* 0x0000777296097816 */ /* 0x041fe400000000ff */
[----:B------:R-:W-:-:S03]  /*84390*/  PRMT R150, R150, 0x7773, RZ ;  /* 0x0000777396967816 */ /* 0x000fc600000000ff */
[----:B------:R0:W-:Y:S04]  /*843a0*/  @P1 STG.E.U8 desc[UR6][R176.64], R9 ;  /* 0x00000009b0001986 */ /* 0x0001e8000c101106 */
[----:B---3--:R-:W-:Y:S01]  /*843b0*/  @P2 STG.E.U8 desc[UR6][R178.64], R150 ;  /* 0x00000096b2002986 */ /* 0x008fe2000c101106 */
[----:B0-----:R-:W-:-:S05]  /*843c0*/  PRMT R9, R151, 0x7772, RZ ;  /* 0x0000777297097816 */ /* 0x001fca00000000ff */
[----:B------:R0:W-:Y:S04]  /*843d0*/  @P3 STG.E.U8 desc[UR6][R144.64], R9 ;  /* 0x0000000990003986 */ /* 0x0001e8000c101106 */
[----:B0-----:R-:W2:Y:S04]  /*843e0*/  LDL.LU.64 R144, [R1+0x1ee0] ;  /* 0x001ee00001907983 */ /* 0x001ea80000300a00 */
[----:B------:R-:W3:Y:S04]  /*843f0*/  LDL.LU.64 R170, [R1+0x728] ;  /* 0x0007280001aa7983 */ /* 0x000ee80000300a00 */
[----:B------:R-:W4:Y:S01]  /*84400*/  LDL.LU.64 R172, [R1+0x720] ;  /* 0x0007200001ac7983 */ /* 0x000f220000300a00 */
[----:B------:R-:W-:-:S02]  /*84410*/  LOP3.LUT P0, RZ, R2, 0x40, RZ, 0xc0, !PT ;  /* 0x0000004002ff7812 */ /* 0x000fc4000780c0ff */
[C---:B------:R-:W-:Y:S01]  /*84420*/  LOP3.LUT P1, RZ, R2.reuse, 0x80, RZ, 0xc0, !PT ;  /* 0x0000008002ff7812 */ /* 0x040fe2000782c0ff */
[----:B------:R-:W4:Y:S01]  /*84430*/  LDL.LU.64 R174, [R1+0x710] ;  /* 0x0007100001ae7983 */ /* 0x000f220000300a00 */
[C---:B------:R-:W-:Y:S02]  /*84440*/  LOP3.LUT P2, RZ, R2.reuse, 0x100, RZ, 0xc0, !PT ;  /* 0x0000010002ff7812 */ /* 0x040fe4000784c0ff */
[----:B------:R-:W-:Y:S01]  /*84450*/  PRMT R151, R151, 0x7773, RZ ;  /* 0x0000777397977816 */ /* 0x000fe200000000ff */
        /* <DEDUP_REMOVED lines=15> */
[C---:B--2---:R-:W-:Y:S01]  /*84550*/  PRMT R9, R144.reuse, 0x7770, RZ ;  /* 0x0000777090097816 */ /* 0x044fe200000000ff */
[----:B---3--:R-:W-:Y:S04]  /*84560*/  @P0 STG.E.U8 desc[UR6][R170.64], R151 ;  /* 0x00000097aa000986 */ /* 0x008fe8000c101106 */
[----:B----4-:R0:W-:Y:S02]  /*84570*/  @P1 STG.E.U8 desc[UR6][R172.64], R9 ;  /* 0x00000009ac001986 */ /* 0x0101e4000c101106 */
[----:B0-----:R-:W-:-:S05]  /*84580*/  PRMT R9, R144, 0x7771, RZ ;  /* 0x0000777190097816 */ /* 0x001fca00000000ff */
[----:B------:R0:W-:Y:S04]  /*84590*/  @P2 STG.E.U8 desc[UR6][R146.64], R9 ;  /* 0x0000000992002986 */ /* 0x0001e8000c101106 */
[----:B0-----:R-:W2:Y:S01]  /*845a0*/  LDL.LU.64 R146, [R1+0x1ed8] ;  /* 0x001ed80001927983 */ /* 0x001ea20000300a00 */
[----:B------:R-:W-:Y:S02]  /*845b0*/  @P4 LOP3.LUT R4, R4, 0x4000, RZ, 0xfc, !PT ;  /* 0x0000400004044812 */ /* 0x000fe400078efcff */
[----:B------:R-:W-:Y:S01]  /*845c0*/  LOP3.LUT P4, RZ, R2, 0x8000, RZ, 0xc0, !PT ;  /* 0x0000800002ff7812 */ /* 0x000fe2000788c0ff */
[----:B------:R-:W3:Y:S01]  /*845d0*/  LDL.LU.64 R168, [R1+0x6c8] ;  /* 0x0006c80001a87983 */ /* 0x000ee20000300a00 */
[----:B------:R-:W-:Y:S02]  /*845e0*/  LOP3.LUT R4, R4, 0xffff7fff, RZ, 0xc0, !PT ;  /* 0xffff7fff04047812 */ /* 0x000fe400078ec0ff */
[----:B------:R-:W-:Y:S01]  /*845f0*/  LOP3.LUT P3, RZ, R2, 0x200, RZ, 0xc0, !PT ;  /* 0x0000020002ff7812 */ /* 0x000fe2000786c0ff */
[----:B------:R-:W4:Y:S01]  /*84600*/  LDL.LU.64 R170, [R1+0x6c0] ;  /* 0x0006c00001aa7983 */ /* 0x000f220000300a00 */
[----:B------:R-:W-:-:S03]  /*84610*/  PRMT R9, R145, 0x7770, RZ ;  /* 0x0000777091097816 */ /* 0x000fc600000000ff */
[----:B------:R-:W4:Y:S04]  /*84620*/  LDL.LU.64 R172, [R1+0x6b8] ;  /* 0x0006b80001ac7983 */ /* 0x000f280000300a00 */
        /* <DEDUP_REMOVED lines=12> */
[----:B------:R0:W-:Y:S10]  /*846f0*/  @P3 STG.E.U8 desc[UR6][R174.64], R9 ;  /* 0x00000009ae003986 */ /* 0x0001f4000c101106 */
[----:B------:R-:W-:-:S02]  /*84700*/  @P4 LOP3.LUT R4, R4, 0x80000, RZ, 0xfc, !PT ;  /* 0x0008000004044812 */ /* 0x000fc400078efcff */
[----:B------:R-:W-:Y:S01]  /*84710*/  LOP3.LUT P4, RZ, R2, 0x400, RZ, 0xc0, !PT ;  /* 0x0000040002ff7812 */ /* 0x000fe2000788c0ff */
[----:B0-----:R-:W4:Y:S01]  /*84720*/  LDL.LU.64 R174, [R1+0x6b0] ;  /* 0x0006b00001ae7983 */ /* 0x001f220000300a00 */
[----:B------:R-:W-:-:S11]  /*84730*/  PRMT R9, R145, 0x7771, RZ ;  /* 0x0000777191097816 */ /* 0x000fd600000000ff */
[----:B------:R0:W-:Y:S01]  /*84740*/  @P4 STG.E.U8 desc[UR6][R176.64], R9 ;  /* 0x00000009b0004986 */ /* 0x0001e2000c101106 */
[----:B------:R-:W-:-:S03]  /*84750*/  LOP3.LUT P4, RZ, R4, 0x80000, RZ, 0xc0, !PT ;  /* 0x0008000004ff7812 */ /* 0x000fc6000788c0ff */
[----:B0-----:R-:W4:Y:S01]  /*84760*/  LDL.LU.64 R176, [R1+0x6a8] ;  /* 0x0006a80001b07983 */ /* 0x001f220000300a00 */
[----:B--2---:R-:W-:-:S09]  /*84770*/  PRMT R9, R146, 0x7770, RZ ;  /* 0x0000777092097816 */ /* 0x004fd200000000ff */
[----:B------:R0:W-:Y:S01]  /*84780*/  @P4 STG.E.U8 desc[UR6][R178.64], R9 ;  /* 0x00000009b2004986 */ /* 0x0001e2000c101106 */
[----:B------:R-:W-:Y:S02]  /*84790*/  LOP3.LUT P4, RZ, R4, 0x40000, RZ, 0xc0, !PT ;  /* 0x0004000004ff7812 */ /* 0x000fe4000788c0ff */
[----:B0-----:R-:W-:Y:S01]  /*847a0*/  PRMT R9, R146, 0x7771, RZ ;  /* 0x0000777192097816 */ /* 0x001fe200000000ff */
[----:B------:R-:W2:Y:S10]  /*847b0*/  LDL.LU.64 R178, [R1+0x6a0] ;  /* 0x0006a00001b27983 */ /* 0x000eb40000300a00 */
[----:B------:R0:W-:Y:S01]  /*847c0*/  @P4 STG.E.U8 desc[UR6][R158.64], R9 ;  /* 0x000000099e004986 */ /* 0x0001e2000c101106 */
[----:B------:R-:W-:-:S02]  /*847d0*/  LOP3.LUT P4, RZ, R4, 0x20000, RZ, 0xc0, !PT ;  /* 0x0002000004ff7812 */ /* 0x000fc4000788c0ff */
        /* <DEDUP_REMOVED lines=9> */
[----:B------:R-:W-:-:S11]  /*84870*/  PRMT R144, R144, 0x7773, RZ ;  /* 0x0000777390907816 */ /* 0x000fd600000000ff */
[----:B------:R-:W-:Y:S01]  /*84880*/  @P4 STG.E.U8 desc[UR6][R166.64], R144 ;  /* 0x00000090a6004986 */ /* 0x000fe2000c101106 */
[----:B------:R-:W-:Y:S02]  /*84890*/  LOP3.LUT P4, RZ, R4, 0x2000, RZ, 0xc0, !PT ;  /* 0x0000200004ff7812 */ /* 0x000fe4000788c0ff */
[----:B0-----:R-:W-:-:S11]  /*848a0*/  PRMT R9, R145, 0x7772, RZ ;  /* 0x0000777291097816 */ /* 0x001fd600000000ff */
[----:B------:R0:W-:Y:S04]  /*848b0*/  @P4 STG.E.U8 desc[UR6][R140.64], R9 ;  /* 0x000000098c004986 */ /* 0x0001e8000c101106 */
[----:B0-----:R-:W2:Y:S01]  /*848c0*/  LDL.LU.64 R140, [R1+0x1ed0] ;  /* 0x001ed000018c7983 */ /* 0x001ea20000300a00 */
[----:B------:R-:W-:Y:S02]  /*848d0*/  LOP3.LUT P4, RZ, R4, 0x1000, RZ, 0xc0, !PT ;  /* 0x0000100004ff7812 */ /* 0x000fe4000788c0ff */
[C---:B------:R-:W-:Y:S02]  /*848e0*/  LOP3.LUT P5, RZ, R2.reuse, 0x80000, RZ, 0xc0, !PT ;  /* 0x0008000002ff7812 */ /* 0x040fe400078ac0ff */
[C---:B------:R-:W-:Y:S02]  /*848f0*/  LOP3.LUT P6, RZ, R2.reuse, 0x100000, RZ, 0xc0, !PT ;  /* 0x0010000002ff7812 */ /* 0x040fe400078cc0ff */
[----:B------:R-:W-:-:S02]  /*84900*/  LOP3.LUT P0, RZ, R2, 0x200000, RZ, 0xc0, !PT ;  /* 0x0020000002ff7812 */ /* 0x000fc4000780c0ff */
[----:B------:R-:W-:Y:S02]  /*84910*/  PRMT R145, R145, 0x7773, RZ ;  /* 0x0000777391917816 */ /* 0x000fe400000000ff */
[----:B------:R-:W-:Y:S02]  /*84920*/  PRMT R9, R146, 0x7772, RZ ;  /* 0x0000777292097816 */ /* 0x000fe400000000ff */
[C---:B------:R-:W-:Y:S01]  /*84930*/  LOP3.LUT P1, RZ, R2.reuse, 0x400000, RZ, 0xc0, !PT ;  /* 0x0040000002ff7812 */ /* 0x040fe2000782c0ff */
[----:B---3--:R-:W-:Y:S01]  /*84940*/  @P4 STG.E.U8 desc[UR6][R168.64], R145 ;  /* 0x00000091a8004986 */ /* 0x008fe2000c101106 */
[----:B------:R-:W-:Y:S02]  /*84950*/  LOP3.LUT P2, RZ, R2, 0x800000, RZ, 0xc0, !PT ;  /* 0x0080000002ff7812 */ /* 0x000fe4000784c0ff */
[----:B------:R-:W-:Y:S01]  /*84960*/  PRMT R146, R146, 0x7773, RZ ;  /* 0x0000777392927816 */ /* 0x000fe200000000ff */
[----:B----4-:R0:W-:Y:S01]  /*84970*/  @P5 STG.E.U8 desc[UR6][R170.64], R9 ;  /* 0x00000009aa005986 */ /* 0x0101e2000c101106 */
[----:B------:R-:W-:-:S03]  /*84980*/  LOP3.LUT P3, RZ, R2, 0x1000000, RZ, 0xc0, !PT ;  /* 0x0100000002ff7812 */ /* 0x000fc6000786c0ff */
[----:B------:R-:W-:Y:S01]  /*84990*/  @P6 STG.E.U8 desc[UR6][R172.64], R146 ;  /* 0x00000092ac006986 */ /* 0x000fe2000c101106 */
[C---:B0-----:R-:W-:Y:S02]  /*849a0*/  PRMT R9, R147.reuse, 0x7772, RZ ;  /* 0x0000777293097816 */ /* 0x041fe400000000ff */
[----:B------:R-:W-:-:S03]  /*849b0*/  PRMT R147, R147, 0x7773, RZ ;  /* 0x0000777393937816 */ /* 0x000fc600000000ff */
[----:B------:R2:W-:Y:S04]  /*849c0*/  @P0 STG.E.U8 desc[UR6][R174.64], R9 ;  /* 0x00000009ae000986 */ /* 0x0005e8000c101106 */
[----:B------:R-:W-:Y:S01]  /*849d0*/  @P1 STG.E.U8 desc[UR6][R176.64], R147 ;  /* 0x00000093b0001986 */ /* 0x000fe2000c101106 */
[----:B--2---:R-:W-:-:S05]  /*849e0*/  PRMT R9, R140, 0x7770, RZ ;  /* 0x000077708c097816 */ /* 0x004fca00000000ff */
[----:B------:R0:W-:Y:S02]  /*849f0*/  @P2 STG.E.U8 desc[UR6][R178.64], R9 ;  /* 0x00000009b2002986 */ /* 0x0001e4000c101106 */
[----:B0-----:R-:W-:-:S05]  /*84a00*/  PRMT R9, R140, 0x7771, RZ ;  /* 0x000077718c097816 */ /* 0x001fca00000000ff */
[----:B------:R0:W-:Y:S04]  /*84a10*/  @P3 STG.E.U8 desc[UR6][R142.64], R9 ;  /* 0x000000098e003986 */ /* 0x0001e8000c101106 */
[----:B0-----:R-:W2:Y:S04]  /*84a20*/  LDL.LU.64 R142, [R1+0x1ec8] ;  /* 0x001ec800018e7983 */ /* 0x001ea80000300a00 */
[----:B------:R-:W3:Y:S04]  /*84a30*/  LDL.LU.64 R166, [R1+0x690] ;  /* 0x0006900001a67983 */ /* 0x000ee80000300a00 */
[----:B------:R-:W4:Y:S04]  /*84a40*/  LDL.LU.64 R168, [R1+0x688] ;  /* 0x0006880001a87983 */ /* 0x000f280000300a00 */
[----:B------:R-:W2:Y:S04]  /*84a50*/  LDL.LU.64 R170, [R1+0x680] ;  /* 0x0006800001aa7983 */ /* 0x000ea80000300a00 */
[----:B------:R-:W2:Y:S04]  /*84a60*/  LDL.LU.64 R172, [R1+0x678] ;  /* 0x0006780001ac7983 */ /* 0x000ea80000300a00 */
[----:B------:R-:W2:Y:S04]  /*84a70*/  LDL.LU.64 R174, [R1+0x670] ;  /* 0x0006700001ae7983 */ /* 0x000ea80000300a00 */
[----:B------:R-:W2:Y:S04]  /*84a80*/  LDL.LU.64 R176, [R1+0x668] ;  /* 0x0006680001b07983 */ /* 0x000ea80000300a00 */
[----:B------:R-:W2:Y:S04]  /*84a90*/  LDL.LU.64 R178, [R1+0x660] ;  /* 0x0006600001b27983 */ /* 0x000ea80000300a00 */
[----:B------:R-:W2:Y:S04]  /*84aa0*/  LDL.LU.64 R160, [R1+0x658] ;  /* 0x0006580001a07983 */ /* 0x000ea80000300a00 */
[----:B------:R-:W2:Y:S01]  /*84ab0*/  LDL.LU.64 R162, [R1+0x650] ;  /* 0x0006500001a27983 */ /* 0x000ea20000300a00 */
[----:B------:R-:W-:-:S03]  /*84ac0*/  LOP3.LUT P0, RZ, R2, 0x2000000, RZ, 0xc0, !PT ;  /* 0x0200000002ff7812 */ /* 0x000fc6000780c0ff */
[----:B------:R-:W2:Y:S01]  /*84ad0*/  LDL.LU.64 R164, [R1+0x640] ;  /* 0x0006400001a47983 */ /* 0x000ea20000300a00 */
        /* <DEDUP_REMOVED lines=21> */
[----:B---3--:R0:W-:Y:S04]  /*84c30*/  @P0 STG.E.U8 desc[UR6][R166.64], R9 ;  /* 0x00000009a6000986 */ /* 0x0081e8000c101106 */
[----:B0-----:R-:W3:Y:S01]  /*84c40*/  LDL.LU.64 R166, [R1+0x638] ;  /* 0x0006380001a67983 */ /* 0x001ee20000300a00 */
[----:B------:R-:W-:-:S05]  /*84c50*/  LOP3.LUT P1, RZ, R2, 0x4000000, RZ, 0xc0, !PT ;  /* 0x0400000002ff7812 */ /* 0x000fca000782c0ff */
[----:B------:R-:W-:Y:S02]  /*84c60*/  @P4 LOP3.LUT R4, R4, 0x400, RZ, 0xfc, !PT ;  /* 0x0000040004044812 */ /* 0x000fe400078efcff */
[C---:B------:R-:W-:Y:S02]  /*84c70*/  LOP3.LUT P4, RZ, R2.reuse, 0x40000000, RZ, 0xc0, !PT ;  /* 0x4000000002ff7812 */ /* 0x040fe4000788c0ff */
[C---:B------:R-:W-:Y:S02]  /*84c80*/  LOP3.LUT P2, RZ, R2.reuse, 0x8000000, RZ, 0xc0, !PT ;  /* 0x0800000002ff7812 */ /* 0x040fe4000784c0ff */
[----:B------:R-:W-:Y:S02]  /*84c90*/  PRMT R9, R141, 0x7771, RZ ;  /* 0x000077718d097816 */ /* 0x000fe400000000ff */
[----:B------:R-:W-:Y:S02]  /*84ca0*/  LOP3.LUT P3, RZ, R2, 0x10000000, RZ, 0xc0, !PT ;  /* 0x1000000002ff7812 */ /* 0x000fe4000786c0ff */
[----:B------:R-:W-:Y:S01]  /*84cb0*/  LOP3.LUT R4, R4, 0xfffff7ff, RZ, 0xc0, !PT ;  /* 0xfffff7ff04047812 */ /* 0x000fe200078ec0ff */
[----:B----4-:R2:W-:Y:S04]  /*84cc0*/  @P1 STG.E.U8 desc[UR6][R168.64], R9 ;  /* 0x00000009a8001986 */ /* 0x0105e8000c101106 */
[----:B------:R-:W-:-:S02]  /*84cd0*/  @P4 LOP3.LUT R4, R4, 0x800, RZ, 0xfc, !PT ;  /* 0x0000080004044812 */ /* 0x000fc400078efcff */
[----:B------:R-:W-:Y:S02]  /*84ce0*/  LOP3.LUT P4, RZ, R2, 0x20000000, RZ, 0xc0, !PT ;  /* 0x2000000002ff7812 */ /* 0x000fe4000788c0ff */
[C---:B--2---:R-:W-:Y:S01]  /*84cf0*/  PRMT R9, R142.reuse, 0x7770, RZ ;  /* 0x000077708e097816 */ /* 0x044fe200000000ff */
[----:B------:R-:W2:Y:S04]  /*84d00*/  LDL.LU.64 R168, [R1+0x628] ;  /* 0x0006280001a87983 */ /* 0x000ea80000300a00 */
[----:B------:R0:W-:Y:S02]  /*84d10*/  @P2 STG.E.U8 desc[UR6][R170.64], R9 ;  /* 0x00000009aa002986 */ /* 0x0001e4000c101106 */
[----:B0-----:R-:W-:Y:S02]  /*84d20*/  PRMT R9, R142, 0x7771, RZ ;  /* 0x000077718e097816 */ /* 0x001fe400000000ff */
[----:B------:R-:W4:Y:S04]  /*84d30*/  LDL.LU.64 R170, [R1+0x620] ;  /* 0x0006200001aa7983 */ /* 0x000f280000300a00 */
[----:B------:R0:W-:Y:S02]  /*84d40*/  @P3 STG.E.U8 desc[UR6][R172.64], R9 ;  /* 0x00000009ac003986 */ /* 0x0001e4000c101106 */
[----:B0-----:R-:W-:-:S02]  /*84d50*/  PRMT R9, R143, 0x7770, RZ ;  /* 0x000077708f097816 */ /* 0x001fc400000000ff */
[----:B------:R-:W4:Y:S04]  /*84d60*/  LDL.LU.64 R172, [R1+0x618] ;  /* 0x0006180001ac7983 */ /* 0x000f280000300a00 */
[----:B------:R0:W-:Y:S01]  /*84d70*/  @P4 STG.E.U8 desc[UR6][R174.64], R9 ;  /* 0x00000009ae004986 */ /* 0x0001e2000c101106 */
[C---:B------:R-:W-:Y:S02]  /*84d80*/  LOP3.LUT P4, RZ, R4.reuse, 0x800, RZ, 0xc0, !PT ;  /* 0x0000080004ff7812 */ /* 0x040fe4000788c0ff */
[----:B0-----:R-:W-:Y:S01]  /*84d90*/  PRMT R9, R143, 0x7771, RZ ;  /* 0x000077718f097816 */ /* 0x001fe200000000ff */
[----:B------:R-:W4:Y:S10]  /*84da0*/  LDL.LU.64 R174, [R1+0x610] ;  /* 0x0006100001ae7983 */ /* 0x000f340000300a00 */
[----:B------:R0:W-:Y:S01]  /*84db0*/  @P4 STG.E.U8 desc[UR6][R176.64], R9 ;  /* 0x00000009b0004986 */ /* 0x0001e2000c101106 */
[----:B------:R-:W-:-:S02]  /*84dc0*/  LOP3.LUT P4, RZ, R4, 0x400, RZ, 0xc0, !PT ;  /* 0x0000040004ff7812 */ /* 0x000fc4000788c0ff */
[----:B0-----:R-:W-:Y:S01]  /*84dd0*/  PRMT R9, R140, 0x7772, RZ ;  /* 0x000077728c097816 */ /* 0x001fe200000000ff */
[----:B------:R-:W4:Y:S10]  /*84de0*/  LDL.LU.64 R176, [R1+0x608] ;  /* 0x0006080001b07983 */ /* 0x000f340000300a00 */
[----:B------:R0:W-:Y:S01]  /*84df0*/  @P4 STG.E.U8 desc[UR6][R178.64], R9 ;  /* 0x00000009b2004986 */ /* 0x0001e2000c101106 */
[----:B------:R-:W-:-:S02]  /*84e00*/  LOP3.LUT P4, RZ, R4, 0x200, RZ, 0xc0, !PT ;  /* 0x0000020004ff7812 */ /* 0x000fc4000788c0ff */
[----:B------:R-:W-:Y:S02]  /*84e10*/  PRMT R140, R140, 0x7773, RZ ;  /* 0x000077738c8c7816 */ /* 0x000fe400000000ff */
[----:B0-----:R-:W-:Y:S01]  /*84e20*/  PRMT R9, R141, 0x7772, RZ ;  /* 0x000077728d097816 */ /* 0x001fe200000000ff */
[----:B------:R-:W4:Y:S08]  /*84e30*/  LDL.LU.64 R178, [R1+0x600] ;  /* 0x0006000001b27983 */ /* 0x000f300000300a00 */
[----:B------:R-:W-:Y:S01]  /*84e40*/  @P4 STG.E.U8 desc[UR6][R160.64], R140 ;  /* 0x0000008ca0004986 */ /* 0x000fe2000c101106 */
[----:B------:R-:W-:-:S02]  /*84e50*/  LOP3.LUT P4, RZ, R4, 0x100, RZ, 0xc0, !PT ;  /* 0x0000010004ff7812 */ /* 0x000fc4000788c0ff */
[----:B------:R-:W-:-:S11]  /*84e60*/  PRMT R141, R141, 0x7773, RZ ;  /* 0x000077738d8d7816 */ /* 0x000fd600000000ff */
[----:B------:R-:W-:Y:S01]  /*84e70*/  @P4 STG.E.U8 desc[UR6][R162.64], R9 ;  /* 0x00000009a2004986 */ /* 0x000fe2000c101106 */
[----:B------:R-:W-:-:S13]  /*84e80*/  LOP3.LUT P4, RZ, R4, 0x80, RZ, 0xc0, !PT ;  /* 0x0000008004ff7812 */ /* 0x000fda000788c0ff */
[----:B------:R0:W-:Y:S01]  /*84e90*/  @P4 STG.E.U8 desc[UR6][R136.64], R141 ;  /* 0x0000008d88004986 */ /* 0x0001e2000c101106 */
[----:B------:R-:W-:-:S03]  /*84ea0*/  LOP3.LUT P4, RZ, R4, 0x40, RZ, 0xc0, !PT ;  /* 0x0000004004ff7812 */ /* 0x000fc6000788c0ff */
[----:B0-----:R-:W4:Y:S01]  /*84eb0*/  LDL.LU.64 R136, [R1+0x1ec0] ;  /* 0x001ec00001887983 */ /* 0x001f220000300a00 */
[----:B------:R-:W-:-:S09]  /*84ec0*/  PRMT R9, R142, 0x7772, RZ ;  /* 0x000077728e097816 */ /* 0x000fd200000000ff */
[----:B------:R0:W-:Y:S01]  /*84ed0*/  @P4 STG.E.U8 desc[UR6][R164.64], R9 ;  /* 0x00000009a4004986 */ /* 0x0001e2000c101106 */
[----:B------:R-:W-:Y:S02]  /*84ee0*/  LOP3.LUT P4, RZ, R4, 0x20, RZ, 0xc0, !PT ;  /* 0x0000002004ff7812 */ /* 0x000fe4000788c0ff */
[----:B------:R-:W-:Y:S02]  /*84ef0*/  PRMT R142, R142, 0x7773, RZ ;  /* 0x000077738e8e7816 */ /* 0x000fe400000000ff */
[----:B0-----:R-:W-:-:S09]  /*84f00*/  PRMT R9, R143, 0x7772, RZ ;  /* 0x000077728f097816 */ /* 0x001fd200000000ff */
[----:B---3--:R-:W-:Y:S01]  /*84f10*/  @P4 STG.E.U8 desc[UR6][R166.64], R142 ;  /* 0x0000008ea6004986 */ /* 0x008fe2000c101106 */
[----:B------:R-:W-:-:S13]  /*84f20*/  LOP3.LUT P4, RZ, R4, 0x10, RZ, 0xc0, !PT ;  /* 0x0000001004ff7812 */ /* 0x000fda000788c0ff */
[----:B------:R0:W-:Y:S04]  /*84f30*/  @P4 STG.E.U8 desc[UR6][R138.64], R9 ;  /* 0x000000098a004986 */ /* 0x0001e8000c101106 */
[----:B0-----:R-:W3:Y:S01]  /*84f40*/  LDL.LU.64 R138, [R1+0x1eb8] ;  /* 0x001eb800018a7983 */ /* 0x001ee20000300a00 */
[C---:B------:R-:W-:Y:S02]  /*84f50*/  LOP3.LUT P5, RZ, R8.reuse, 0x40, RZ, 0xc0, !PT ;  /* 0x0000004008ff7812 */ /* 0x040fe400078ac0ff */
[C---:B------:R-:W-:Y:S02]  /*84f60*/  LOP3.LUT P6, RZ, R8.reuse, 0x80, RZ, 0xc0, !PT ;  /* 0x0000008008ff7812 */ /* 0x040fe400078cc0ff */
[----:B------:R-:W-:Y:S02]  /*84f70*/  LOP3.LUT P0, RZ, R8, 0x100, RZ, 0xc0, !PT ;  /* 0x0000010008ff7812 */ /* 0x000fe4000780c0ff */
[----:B------:R-:W-:-:S02]  /*84f80*/  PRMT R143, R143, 0x7773, RZ ;  /* 0x000077738f8f7816 */ /* 0x000fc400000000ff */
[----:B------:R-:W-:-:S05]  /*84f90*/  LOP3.LUT P1, RZ, R8, 0x200, RZ, 0xc0, !PT ;  /* 0x0000020008ff7812 */ /* 0x000fca000782c0ff */
[----:B--2---:R0:W-:Y:S01]  /*84fa0*/  @P5 STG.E.U8 desc[UR6][R168.64], R143 ;  /* 0x0000008fa8005986 */ /* 0x0041e2000c101106 */
[----:B------:R-:W-:-:S03]  /*84fb0*/  LOP3.LUT P2, RZ, R8, 0x400, RZ, 0xc0, !PT ;  /* 0x0000040008ff7812 */ /* 0x000fc6000784c0ff */
[----:B0-----:R-:W2:Y:S01]  /*84fc0*/  LDL.LU.64 R168, [R1+0x5f8] ;  /* 0x0005f80001a87983 */ /* 0x001ea20000300a00 */
[----:B------:R-:W-:Y:S02]  /*84fd0*/  LOP3.LUT P3, RZ, R8, 0x800, RZ, 0xc0, !PT ;  /* 0x0000080008ff7812 */ /* 0x000fe4000786c0ff */
[----:B----4-:R-:W-:-:S05]  /*84fe0*/  PRMT R9, R136, 0x7770, RZ ;  /* 0x0000777088097816 */ /* 0x010fca00000000ff */
[----:B------:R0:W-:Y:S02]  /*84ff0*/  @P6 STG.E.U8 desc[UR6][R170.64], R9 ;  /* 0x00000009aa006986 */ /* 0x0001e4000c101106 */
[----:B0-----:R-:W-:Y:S02]  /*85000*/  PRMT R9, R136, 0x7771, RZ ;  /* 0x0000777188097816 */ /* 0x001fe400000000ff */
[----:B------:R-:W4:Y:S04]  /*85010*/  LDL.LU.64 R170, [R1+0x5f0] ;  /* 0x0005f00001aa7983 */ /* 0x000f280000300a00 */
[----:B------:R0:W-:Y:S02]  /*85020*/  @P0 STG.E.U8 desc[UR6][R172.64], R9 ;  /* 0x00000009ac000986 */ /* 0x0001e4000c101106 */
[----:B0-----:R-:W-:-:S02]  /*85030*/  PRMT R9, R137, 0x7770, RZ ;  /* 0x0000777089097816 */ /* 0x001fc400000000ff */
[----:B------:R-:W4:Y:S04]  /*85040*/  LDL.LU.64 R172, [R1+0x5e8] ;  /* 0x0005e80001ac7983 */ /* 0x000f280000300a00 */
[----:B------:R0:W-:Y:S02]  /*85050*/  @P1 STG.E.U8 desc[UR6][R174.64], R9 ;  /* 0x00000009ae001986 */ /* 0x0001e4000c101106 */
[----:B0-----:R-:W-:Y:S02]  /*85060*/  PRMT R9, R137, 0x7771, RZ ;  /* 0x0000777189097816 */ /* 0x001fe400000000ff */
[----:B------:R-:W4:Y:S04]  /*85070*/  LDL.LU.64 R174, [R1+0x5e0] ;  /* 0x0005e00001ae7983 */ /* 0x000f280000300a00 */
[----:B------:R0:W-:Y:S04]  /*85080*/  @P2 STG.E.U8 desc[UR6][R176.64], R9 ;  /* 0x00000009b0002986 */ /* 0x0001e8000c101106 */
[----:B0-----:R-:W4:Y:S04]  /*85090*/  LDL.LU.64 R176, [R1+0x5d8] ;  /* 0x0005d80001b07983 */ /* 0x001f280000300a00 */
[----:B------:R-:W4:Y:S01]  /*850a0*/  LDL.LU.64 R160, [R1+0x5d0] ;  /* 0x0005d00001a07983 */ /* 0x000f220000300a00 */
[----:B---3--:R-:W-:-:S05]  /*850b0*/  PRMT R9, R138, 0x7770, RZ ;  /* 0x000077708a097816 */ /* 0x008fca00000000ff */
[----:B------:R0:W-:Y:S04]  /*850c0*/  @P3 STG.E.U8 desc[UR6][R178.64], R9 ;  /* 0x00000009b2003986 */ /* 0x0001e8000c101106 */
[----:B0-----:R-:W3:Y:S04]  /*850d0*/  LDL.LU.64 R178, [R1+0x5c8] ;  /* 0x0005c80001b27983 */ /* 0x001ee80000300a00 */
[----:B------:R-:W3:Y:S04]  /*850e0*/  LDL.LU.64 R162, [R1+0x5b8] ;  /* 0x0005b80001a27983 */ /* 0x000ee80000300a00 */
[----:B------:R-:W3:Y:S01]  /*850f0*/  LDL.LU.64 R164, [R1+0x5b0] ;  /* 0x0005b00001a47983 */ /* 0x000ee20000300a00 */
[----:B------:R-:W-:-:S02]  /*85100*/  LOP3.LUT P4, RZ, R8, 0x1000000, RZ, 0xc0, !PT ;  /* 0x0100000008ff7812 */ /* 0x000fc4000788c0ff */
[----:B------:R-:W-:Y:S01]  /*85110*/  LOP3.LUT R2, R2, 0xefffffff, RZ, 0xc0, !PT ;  /* 0xefffffff02027812 */ /* 0x000fe200078ec0ff */
[----:B------:R-:W3:Y:S10]  /*85120*/  LDL.LU.64 R166, [R1+0x5a0] ;  /* 0x0005a00001a67983 */ /* 0x000ef40000300a00 */
        /* <DEDUP_REMOVED lines=17> */
[----:B------:R-:W-:Y:S02]  /*85240*/  LOP3.LUT P0, RZ, R8, 0x1000, RZ, 0xc0, !PT ;  /* 0x0000100008ff7812 */ /* 0x000fe4000780c0ff */
[----:B------:R-:W-:Y:S02]  /*85250*/  LOP3.LUT R4, R4, 0xfffffffb, RZ, 0xc0, !PT ;  /* 0xfffffffb04047812 */ /* 0x000fe400078ec0ff */
[----:B------:R-:W-:Y:S02]  /*85260*/  LOP3.LUT P1, RZ, R8, 0x2000, RZ, 0xc0, !PT ;  /* 0x0000200008ff7812 */ /* 0x000fe4000782c0ff */
[----:B------:R-:W-:-:S05]  /*85270*/  PRMT R9, R138, 0x7771, RZ ;  /* 0x000077718a097816 */ /* 0x000fca00000000ff */
[----:B------:R-:W-:Y:S02]  /*85280*/  @P4 LOP3.LUT R4, R4, 0x4, RZ, 0xfc, !PT ;  /* 0x0000000404044812 */ /* 0x000fe400078efcff */
[C---:B------:R-:W-:Y:S01]  /*85290*/  LOP3.LUT P4, RZ, R8.reuse, 0x20000, RZ, 0xc0, !PT ;  /* 0x0002000008ff7812 */ /* 0x040fe2000788c0ff */
[----:B--2---:R0:W-:Y:S01]  /*852a0*/  @P0 STG.E.U8 desc[UR6][R168.64], R9 ;  /* 0x00000009a8000986 */ /* 0x0041e2000c101106 */
[----:B------:R-:W-:Y:S02]  /*852b0*/  LOP3.LUT P2, RZ, R8, 0x4000, RZ, 0xc0, !PT ;  /* 0x0000400008ff7812 */ /* 0x000fe4000784c0ff */
[----:B------:R-:W-:Y:S02]  /*852c0*/  LOP3.LUT R4, R4, 0xfffffff7, RZ, 0xc0, !PT ;  /* 0xfffffff704047812 */ /* 0x000fe400078ec0ff */
[----:B------:R-:W-:Y:S02]  /*852d0*/  LOP3.LUT P3, RZ, R8, 0x8000, RZ, 0xc0, !PT ;  /* 0x0000800008ff7812 */ /* 0x000fe4000786c0ff */
[----:B0-----:R-:W-:Y:S01]  /*852e0*/  PRMT R9, R139, 0x7770, RZ ;  /* 0x000077708b097816 */ /* 0x001fe200000000ff */
[----:B------:R-:W2:Y:S04]  /*852f0*/  LDL.LU.64 R168, [R1+0x598] ;  /* 0x0005980001a87983 */ /* 0x000ea80000300a00 */
[----:B------:R-:W-:-:S02]  /*85300*/  @P4 LOP3.LUT R4, R4, 0x8, RZ, 0xfc, !PT ;  /* 0x0000000804044812 */ /* 0x000fc400078efcff */
[----:B------:R-:W-:Y:S01]  /*85310*/  LOP3.LUT P4, RZ, R8, 0x10000, RZ, 0xc0, !PT ;  /* 0x0001000008ff7812 */ /* 0x000fe2000788c0ff */
[----:B----4-:R0:W-:Y:S02]  /*85320*/  @P1 STG.E.U8 desc[UR6][R170.64], R9 ;  /* 0x00000009aa001986 */ /* 0x0101e4000c101106 */
[----:B0-----:R-:W-:Y:S02]  /*85330*/  PRMT R9, R139, 0x7771, RZ ;  /* 0x000077718b097816 */ /* 0x001fe400000000ff */
[----:B------:R-:W4:Y:S04]  /*85340*/  LDL.LU.64 R170, [R1+0x590] ;  /* 0x0005900001aa7983 */ /* 0x000f280000300a00 */
[----:B------:R0:W-:Y:S02]  /*85350*/  @P2 STG.E.U8 desc[UR6][R172.64], R9 ;  /* 0x00000009ac002986 */ /* 0x0001e4000c101106 */
[----:B0-----:R-:W-:-:S02]  /*85360*/  PRMT R9, R136, 0x7772, RZ ;  /* 0x0000777288097816 */ /* 0x001fc400000000ff */
[----:B------:R-:W4:Y:S01]  /*85370*/  LDL.LU.64 R172, [R1+0x588] ;  /* 0x0005880001ac7983 */ /* 0x000f220000300a00 */
[----:B------:R-:W-:-:S03]  /*85380*/  PRMT R136, R136, 0x7773, RZ ;  /* 0x0000777388887816 */ /* 0x000fc600000000ff */
[----:B------:R0:W-:Y:S02]  /*85390*/  @P3 STG.E.U8 desc[UR6][R174.64], R9 ;  /* 0x00000009ae003986 */ /* 0x0001e4000c101106 */
[C---:B0-----:R-:W-:Y:S02]  /*853a0*/  PRMT R9, R137.reuse, 0x7772, RZ ;  /* 0x0000777289097816 */ /* 0x041fe400000000ff */
[----:B------:R-:W4:Y:S04]  /*853b0*/  LDL.LU.64 R174, [R1+0x580] ;  /* 0x0005800001ae7983 */ /* 0x000f280000300a00 */
[----:B------:R0:W-:Y:S01]  /*853c0*/  @P4 STG.E.U8 desc[UR6][R176.64], R136 ;  /* 0x00000088b0004986 */ /* 0x0001e2000c101106 */
[C---:B------:R-:W-:Y:S02]  /*853d0*/  LOP3.LUT P4, RZ, R4.reuse, 0x8, RZ, 0xc0, !PT ;  /* 0x0000000804ff7812 */ /* 0x040fe4000788c0ff */
[----:B------:R-:W-:Y:S01]  /*853e0*/  PRMT R137, R137, 0x7773, RZ ;  /* 0x0000777389897816 */ /* 0x000fe200000000ff */
[----:B0-----:R-:W4:Y:S10]  /*853f0*/  LDL.LU.64 R176, [R1+0x578] ;  /* 0x0005780001b07983 */ /* 0x001f340000300a00 */
[----:B------:R0:W-:Y:S01]  /*85400*/  @P4 STG.E.U8 desc[UR6][R160.64], R9 ;  /* 0x00000009a0004986 */ /* 0x0001e2000c101106 */
[----:B------:R-:W-:-:S02]  /*85410*/  LOP3.LUT P4, RZ, R4, 0x4, RZ, 0xc0, !PT ;  /* 0x0000000404ff7812 */ /* 0x000fc4000788c0ff */
[C---:B0-----:R-:W-:Y:S02]  /*85420*/  PRMT R9, R138.reuse, 0x7772, RZ ;  /* 0x000077728a097816 */ /* 0x041fe400000000ff */
[----:B------:R-:W-:-:S09]  /*85430*/  PRMT R138, R138, 0x7773, RZ ;  /* 0x000077738a8a7816 */ /* 0x000fd200000000ff */
[----:B---3--:R0:W-:Y:S01]  /*85440*/  @P4 STG.E.U8 desc[UR6][R178.64], R137 ;  /* 0x00000089b2004986 */ /* 0x0081e2000c101106 */
[----:B------:R-:W-:-:S03]  /*85450*/  LOP3.LUT P4, RZ, R4, 0x2, RZ, 0xc0, !PT ;  /* 0x0000000204ff7812 */ /* 0x000fc6000788c0ff */
[----:B0-----:R-:W3:Y:S10]  /*85460*/  LDL.LU.64 R178, [R1+0x568] ;  /* 0x0005680001b27983 */ /* 0x001ef40000300a00 */
[----:B------:R0:W-:Y:S01]  /*85470*/  @P4 STG.E.U8 desc[UR6][R132.64], R9 ;  /* 0x0000000984004986 */ /* 0x0001e2000c101106 */
[----:B------:R-:W-:-:S03]  /*85480*/  LOP3.LUT P4, RZ, R4, 0x1, RZ, 0xc0, !PT ;  /* 0x0000000104ff7812 */ /* 0x000fc6000788c0ff */
[----:B0-----:R-:W2:Y:S10]  /*85490*/  LDL.LU.64 R132, [R1+0x1eb0] ;  /* 0x001eb00001847983 */ /* 0x001eb40000300a00 */
[----:B------:R-:W-:Y:S01]  /*854a0*/  @P4 STG.E.U8 desc[UR6][R162.64], R138 ;  /* 0x0000008aa2004986 */ /* 0x000fe2000c101106 */
[----:B------:R-:W-:-:S02]  /*854b0*/  LOP3.LUT P4, RZ, R2, 0x80000000, RZ, 0xc0, !PT ;  /* 0x8000000002ff7812 */ /* 0x000fc4000788c0ff */
[C---:B------:R-:W-:Y:S02]  /*854c0*/  PRMT R4, R139.reuse, 0x7772, RZ ;  /* 0x000077728b047816 */ /* 0x040fe400000000ff */
[----:B------:R-:W-:-:S09]  /*854d0*/  PRMT R139, R139, 0x7773, RZ ;  /* 0x000077738b8b7816 */ /* 0x000fd200000000ff */
[----:B------:R-:W-:Y:S01]  /*854e0*/  @P4 STG.E.U8 desc[UR6][R164.64], R4 ;  /* 0x00000004a4004986 */ /* 0x000fe2000c101106 */
[----:B------:R-:W-:-:S13]  /*854f0*/  LOP3.LUT P4, RZ, R2, 0x40000000, RZ, 0xc0, !PT ;  /* 0x4000000002ff7812 */ /* 0x000fda000788c0ff */
[----:B------:R0:W-:Y:S04]  /*85500*/  @P4 STG.E.U8 desc[UR6][R134.64], R139 ;  /* 0x0000008b86004986 */ /* 0x0001e8000c101106 */
[----:B0-----:R-:W3:Y:S01]  /*85510*/  LDL.LU.64 R134, [R1+0x1ea8] ;  /* 0x001ea80001867983 */ /* 0x001ee20000300a00 */
[----:B------:R-:W-:Y:S02]  /*85520*/  LOP3.LUT P4, RZ, R2, 0x20000000, RZ, 0xc0, !PT ;  /* 0x2000000002ff7812 */ /* 0x000fe4000788c0ff */
[C---:B------:R-:W-:Y:S02]  /*85530*/  LOP3.LUT P5, RZ, R6.reuse, 0x1000, RZ, 0xc0, !PT ;  /* 0x0000100006ff7812 */ /* 0x040fe400078ac0ff */
[C---:B------:R-:W-:Y:S02]  /*85540*/  LOP3.LUT P6, RZ, R6.reuse, 0x800, RZ, 0xc0, !PT ;  /* 0x0000080006ff7812 */ /* 0x040fe400078cc0ff */
[----:B------:R-:W-:-:S02]  /*85550*/  LOP3.LUT P0, RZ, R6, 0x400, RZ, 0xc0, !PT ;  /* 0x0000040006ff7812 */ /* 0x000fc4000780c0ff */
        /* <DEDUP_REMOVED lines=8> */
[----:B----4-:R0:W-:Y:S02]  /*855e0*/  @P5 STG.E.U8 desc[UR6][R170.64], R4 ;  /* 0x00000004aa005986 */ /* 0x0101e4000c101106 */
[----:B0-----:R-:W-:-:S05]  /*855f0*/  PRMT R4, R133, 0x7771, RZ ;  /* 0x0000777185047816 */ /* 0x001fca00000000ff */
[----:B------:R3:W-:Y:S02]  /*85600*/  @P6 STG.E.U8 desc[UR6][R172.64], R4 ;  /* 0x00000004ac006986 */ /* 0x0007e4000c101106 */
[----:B---3--:R-:W-:-:S05]  /*85610*/  PRMT R4, R134, 0x7770, RZ ;  /* 0x0000777086047816 */ /* 0x008fca00000000ff */
[----:B------:R0:W-:Y:S02]  /*85620*/  @P0 STG.E.U8 desc[UR6][R174.64], R4 ;  /* 0x00000004ae000986 */ /* 0x0001e4000c101106 */
        /* <DEDUP_REMOVED lines=9> */
[----:B------:R-:W4:Y:S01]  /*856c0*/  LDL.LU.64 R176, [R1+0x540] ;  /* 0x0005400001b07983 */ /* 0x000f220000300a00 */
[----:B------:R-:W-:-:S02]  /*856d0*/  LOP3.LUT R2, R2, 0xffefffff, RZ, 0xc0, !PT ;  /* 0xffefffff02027812 */ /* 0x000fc400078ec0ff */
[C---:B------:R-:W-:Y:S02]  /*856e0*/  LOP3.LUT P3, RZ, R6.reuse, 0x80, RZ, 0xc0, !PT ;  /* 0x0000008006ff7812 */ /* 0x040fe4000786c0ff */
[C---:B------:R-:W-:Y:S02]  /*856f0*/  LOP3.LUT P0, RZ, R6.reuse, 0x40, RZ, 0xc0, !PT ;  /* 0x0000004006ff7812 */ /* 0x040fe4000780c0ff */
[----:B------:R-:W-:Y:S02]  /*85700*/  PRMT R4, R135, 0x7771, RZ ;  /* 0x0000777187047816 */ /* 0x000fe400000000ff */
[C---:B------:R-:W-:Y:S02]  /*85710*/  LOP3.LUT P1, RZ, R6.reuse, 0x20, RZ, 0xc0, !PT ;  /* 0x0000002006ff7812 */ /* 0x040fe4000782c0ff */
[----:B------:R-:W-:-:S05]  /*85720*/  LOP3.LUT P2, RZ, R6, 0x10, RZ, 0xc0, !PT ;  /* 0x0000001006ff7812 */ /* 0x000fca000784c0ff */
[----:B------:R0:W-:Y:S01]  /*85730*/  @P3 STG.E.U8 desc[UR6][R178.64], R4 ;  /* 0x00000004b2003986 */ /* 0x0001e2000c101106 */
[----:B------:R-:W-:Y:S02]  /*85740*/  LOP3.LUT P3, RZ, R6, 0x8, RZ, 0xc0, !PT ;  /* 0x0000000806ff7812 */ /* 0x000fe4000786c0ff */
[C---:B0-----:R-:W-:Y:S01]  /*85750*/  PRMT R4, R132.reuse, 0x7772, RZ ;  /* 0x0000777284047816 */ /* 0x041fe200000000ff */
[----:B------:R-:W4:Y:S01]  /*85760*/  LDL.LU.64 R178, [R1+0x530] ;  /* 0x0005300001b27983 */ /* 0x000f220000300a00 */
[----:B------:R-:W-:-:S03]  /*85770*/  PRMT R132, R132, 0x7773, RZ ;  /* 0x0000777384847816 */ /* 0x000fc600000000ff */
[----:B------:R-:W4:Y:S04]  /*85780*/  LDL.LU.64 R158, [R1+0x528] ;  /* 0x00052800019e7983 */ /* 0x000f280000300a00 */
[----:B------:R-:W4:Y:S04]  /*85790*/  LDL.LU.64 R160, [R1+0x518] ;  /* 0x0005180001a07983 */ /* 0x000f280000300a00 */
[----:B------:R-:W4:Y:S04]  /*857a0*/  LDL.LU.64 R162, [R1+0x510] ;  /* 0x0005100001a27983 */ /* 0x000f280000300a00 */
[----:B------:R-:W4:Y:S04]  /*857b0*/  LDL.LU.64 R164, [R1+0x508] ;  /* 0x0005080001a47983 */ /* 0x000f280000300a00 */
[----:B------:R-:W4:Y:S01]  /*857c0*/  LDL.LU.64 R166, [R1+0x500] ;  /* 0x0005000001a67983 */ /* 0x000f220000300a00 */
[----:B--2---:R-:W-:-:S13]  /*857d0*/  LOP3.LUT P4, RZ, R244, 0x4000000, RZ, 0xc0, !PT ;  /* 0x04000000f4ff7812 */ /* 0x004fda000788c0ff */
        /* <DEDUP_REMOVED lines=21> */
[----:B---3--:R0:W-:Y:S10]  /*85930*/  @P0 STG.E.U8 desc[UR6][R168.64], R4 ;  /* 0x00000004a8000986 */ /* 0x0081f4000c101106 */
[----:B------:R-:W-:-:S02]  /*85940*/  @P4 LOP3.LUT R2, R2, 0x8000000, RZ, 0xfc, !PT ;  /* 0x0800000002024812 */ /* 0x000fc400078efcff */
[----:B------:R-:W-:Y:S02]  /*85950*/  LOP3.LUT P4, RZ, R6, 0x4, RZ, 0xc0, !PT ;  /* 0x0000000406ff7812 */ /* 0x000fe4000788c0ff */
[C---:B0-----:R-:W-:Y:S01]  /*85960*/  PRMT R4, R133.reuse, 0x7772, RZ ;  /* 0x0000777285047816 */ /* 0x041fe200000000ff */
[----:B----4-:R-:W-:Y:S01]  /*85970*/  @P1 STG.E.U8 desc[UR6][R170.64], R132 ;  /* 0x00000084aa001986 */ /* 0x010fe2000c101106 */
[----:B------:R-:W-:-:S03]  /*85980*/  PRMT R133, R133, 0x7773, RZ ;  /* 0x0000777385857816 */ /* 0x000fc600000000ff */
[----:B------:R0:W-:Y:S04]  /*85990*/  @P2 STG.E.U8 desc[UR6][R172.64], R4 ;  /* 0x00000004ac002986 */ /* 0x0001e8000c101106 */
[----:B------:R-:W-:Y:S04]  /*859a0*/  @P3 STG.E.U8 desc[UR6][R174.64], R133 ;  /* 0x00000085ae003986 */ /* 0x000fe8000c101106 */
[----:B------:R-:W2:Y:S01]  /*859b0*/  LDL.LU.64 R168, [R1+0x4f8] ;  /* 0x0004f80001a87983 */ /* 0x000ea20000300a00 */
[----:B0-----:R-:W-:-:S03]  /*859c0*/  PRMT R4, R134, 0x7772, RZ ;  /* 0x0000777286047816 */ /* 0x001fc600000000ff */
[----:B------:R-:W3:Y:S04]  /*859d0*/  LDL.LU.64 R170, [R1+0x4f0] ;  /* 0x0004f00001aa7983 */ /* 0x000ee80000300a00 */
[----:B------:R-:W-:Y:S01]  /*859e0*/  @P4 STG.E.U8 desc[UR6][R176.64], R4 ;  /* 0x00000004b0004986 */ /* 0x000fe2000c101106 */
[----:B------:R-:W-:Y:S02]  /*859f0*/  LOP3.LUT P4, RZ, R2, 0x8000000, RZ, 0xc0, !PT ;  /* 0x0800000002ff7812 */ /* 0x000fe4000788c0ff */
[----:B------:R-:W-:Y:S01]  /*85a00*/  PRMT R134, R134, 0x7773, RZ ;  /* 0x0000777386867816 */ /* 0x000fe200000000ff */
[----:B------:R-:W4:Y:S10]  /*85a10*/  LDL.LU.64 R172, [R1+0x4e8] ;  /* 0x0004e80001ac7983 */ /* 0x000f340000300a00 */
[----:B------:R0:W-:Y:S04]  /*85a20*/  @P4 STG.E.U8 desc[UR6][R128.64], R134 ;  /* 0x0000008680004986 */ /* 0x0001e8000c101106 */
[----:B0-----:R-:W2:Y:S01]  /*85a30*/  LDL.LU.64 R128, [R1+0x1e98] ;  /* 0x001e980001807983 */ /* 0x001ea20000300a00 */
[----:B------:R-:W-:-:S02]  /*85a40*/  LOP3.LUT P4, RZ, R2, 0x4000000, RZ, 0xc0, !PT ;  /* 0x0400000002ff7812 */ /* 0x000fc4000788c0ff */
[C---:B------:R-:W-:Y:S01]  /*85a50*/  PRMT R4, R135.reuse, 0x7772, RZ ;  /* 0x0000777287047816 */ /* 0x040fe200000000ff */
[----:B------:R-:W4:Y:S01]  /*85a60*/  LDL.LU.64 R174, [R1+0x4e0] ;  /* 0x0004e00001ae7983 */ /* 0x000f220000300a00 */
[----:B------:R-:W-:-:S03]  /*85a70*/  PRMT R135, R135, 0x7773, RZ ;  /* 0x0000777387877816 */ /* 0x000fc600000000ff */
[----:B------:R-:W4:Y:S06]  /*85a80*/  LDL.LU.64 R176, [R1+0x4d8] ;  /* 0x0004d80001b07983 */ /* 0x000f2c0000300a00 */
[----:B------:R0:W-:Y:S01]  /*85a90*/  @P4 STG.E.U8 desc[UR6][R178.64], R4 ;  /* 0x00000004b2004986 */ /* 0x0001e2000c101106 */
[----:B------:R-:W-:-:S03]  /*85aa0*/  LOP3.LUT P4, RZ, R2, 0x2000000, RZ, 0xc0, !PT ;  /* 0x0200000002ff7812 */ /* 0x000fc6000788c0ff */
[----:B0-----:R-:W4:Y:S10]  /*85ab0*/  LDL.LU.64 R178, [R1+0x4d0] ;  /* 0x0004d00001b27983 */ /* 0x001f340000300a00 */
[----:B------:R-:W-:Y:S01]  /*85ac0*/  @P4 STG.E.U8 desc[UR6][R158.64], R135 ;  /* 0x000000879e004986 */ /* 0x000fe2000c101106 */
[----:B------:R-:W-:-:S02]  /*85ad0*/  LOP3.LUT P4, RZ, R2, 0x1000000, RZ, 0xc0, !PT ;  /* 0x0100000002ff7812 */ /* 0x000fc4000788c0ff */
[----:B--2---:R-:W-:-:S11]  /*85ae0*/  PRMT R4, R128, 0x7770, RZ ;  /* 0x0000777080047816 */ /* 0x004fd600000000ff */
[----:B------:R0:W-:Y:S04]  /*85af0*/  @P4 STG.E.U8 desc[UR6][R130.64], R4 ;  /* 0x0000000482004986 */ /* 0x0001e8000c101106 */
[----:B0-----:R-:W2:Y:S01]  /*85b00*/  LDL.LU.64 R130, [R1+0x1e90] ;  /* 0x001e900001827983 */ /* 0x001ea20000300a00 */
[----:B------:R-:W-:Y:S02]  /*85b10*/  LOP3.LUT P4, RZ, R2, 0x800000, RZ, 0xc0, !PT ;  /* 0x0080000002ff7812 */ /* 0x000fe4000788c0ff */
[----:B------:R-:W-:-:S11]  /*85b20*/  PRMT R4, R128, 0x7771, RZ ;  /* 0x0000777180047816 */ /* 0x000fd600000000ff */
        /* <DEDUP_REMOVED lines=15> */
[----:B------:R0:W-:Y:S02]  /*85c20*/  @P4 STG.E.U8 desc[UR6][R166.64], R4 ;  /* 0x00000004a6004986 */ /* 0x0001e4000c101106 */
[----:B0-----:R-:W-:-:S05]  /*85c30*/  PRMT R4, R130, 0x7771, RZ ;  /* 0x0000777182047816 */ /* 0x001fca00000000ff */
[----:B------:R0:W-:Y:S02]  /*85c40*/  @P5 STG.E.U8 desc[UR6][R168.64], R4 ;  /* 0x00000004a8005986 */ /* 0x0001e4000c101106 */
[----:B0-----:R-:W-:-:S05]  /*85c50*/  PRMT R4, R131, 0x7770, RZ ;  /* 0x0000777083047816 */ /* 0x001fca00000000ff */
[----:B---3--:R0:W-:Y:S02]  /*85c60*/  @P6 STG.E.U8 desc[UR6][R170.64], R4 ;  /* 0x00000004aa006986 */ /* 0x0081e4000c101106 */
[----:B0-----:R-:W-:-:S05]  /*85c70*/  PRMT R4, R131, 0x7771, RZ ;  /* 0x0000777183047816 */ /* 0x001fca00000000ff */
[----:B----4-:R0:W-:Y:S02]  /*85c80*/  @P0 STG.E.U8 desc[UR6][R172.64], R4 ;  /* 0x00000004ac000986 */ /* 0x0101e4000c101106 */
[C---:B0-----:R-:W-:Y:S02]  /*85c90*/  PRMT R4, R128.reuse, 0x7772, RZ ;  /* 0x0000777280047816 */ /* 0x041fe400000000ff */
[----:B------:R-:W-:-:S03]  /*85ca0*/  PRMT R128, R128, 0x7773, RZ ;  /* 0x0000777380807816 */ /* 0x000fc600000000ff */
[----:B------:R0:W-:Y:S04]  /*85cb0*/  @P1 STG.E.U8 desc[UR6][R174.64], R4 ;  /* 0x00000004ae001986 */ /* 0x0001e8000c101106 */
[----:B------:R-:W-:Y:S01]  /*85cc0*/  @P2 STG.E.U8 desc[UR6][R176.64], R128 ;  /* 0x00000080b0002986 */ /* 0x000fe2000c101106 */
[----:B0-----:R-:W-:-:S05]  /*85cd0*/  PRMT R4, R129, 0x7772, RZ ;  /* 0x0000777281047816 */ /* 0x001fca00000000ff */
[----:B------:R0:W-:Y:S04]  /*85ce0*/  @P3 STG.E.U8 desc[UR6][R178.64], R4 ;  /* 0x00000004b2003986 */ /* 0x0001e8000c101106 */
[----:B0-----:R-:W2:Y:S04]  /*85cf0*/  LDL.LU.64 R178, [R1+0x4c8] ;  /* 0x0004c80001b27983 */ /* 0x001ea80000300a00 */
[----:B------:R-:W3:Y:S01]  /*85d00*/  LDL.LU.64 R172, [R1+0x4c0] ;  /* 0x0004c00001ac7983 */ /* 0x000ee20000300a00 */
[C---:B------:R-:W-:Y:S02]  /*85d10*/  LOP3.LUT P0, RZ, R244.reuse, 0x80000, RZ, 0xc0, !PT ;  /* 0x00080000f4ff7812 */ /* 0x040fe4000780c0ff */
[C---:B------:R-:W-:Y:S01]  /*85d20*/  LOP3.LUT P1, RZ, R244.reuse, 0x40000, RZ, 0xc0, !PT ;  /* 0x00040000f4ff7812 */ /* 0x040fe2000782c0ff */
[----:B------:R-:W4:Y:S01]  /*85d30*/  LDL.LU.64 R174, [R1+0x4b0] ;  /* 0x0004b00001ae7983 */ /* 0x000f220000300a00 */
[----:B------:R-:W-:-:S02]  /*85d40*/  LOP3.LUT P2, RZ, R244, 0x20000, RZ, 0xc0, !PT ;  /* 0x00020000f4ff7812 */ /* 0x000fc4000784c0ff */
[----:B------:R-:W-:Y:S01]  /*85d50*/  PRMT R129, R129, 0x7773, RZ ;  /* 0x0000777381817816 */ /* 0x000fe200000000ff */
[----:B------:R-:W4:Y:S01]  /*85d60*/  LDL.LU.64 R176, [R1+0x4a8] ;  /* 0x0004a80001b07983 */ /* 0x000f220000300a00 */
[C---:B------:R-:W-:Y:S02]  /*85d70*/  PRMT R4, R130.reuse, 0x7772, RZ ;  /* 0x0000777282047816 */ /* 0x040fe400000000ff */
        /* <DEDUP_REMOVED lines=12> */
[----:B--2---:R0:W-:Y:S04]  /*85e40*/  @P0 STG.E.U8 desc[UR6][R178.64], R129 ;  /* 0x00000081b2000986 */ /* 0x0041e8000c101106 */
[----:B---3--:R-:W-:Y:S04]  /*85e50*/  @P1 STG.E.U8 desc[UR6][R172.64], R4 ;  /* 0x00000004ac001986 */ /* 0x008fe8000c101106 */
[----:B------:R1:W-:Y:S04]  /*85e60*/  @P2 STG.E.U8 desc[UR6][R124.64], R130 ;  /* 0x000000827c002986 */ /* 0x0003e8000c101106 */
[----:B0-----:R-:W2:Y:S04]  /*85e70*/  LDL.LU.64 R178, [R1+0x498] ;  /* 0x0004980001b27983 */ /* 0x001ea80000300a00 */
[----:B------:R-:W3:Y:S04]  /*85e80*/  LDL.LU.64 R156, [R1+0x490] ;  /* 0x00049000019c7983 */ /* 0x000ee80000300a00 */
[----:B------:R-:W3:Y:S04]  /*85e90*/  LDL.LU.64 R158, [R1+0x488] ;  /* 0x00048800019e7983 */ /* 0x000ee80000300a00 */
[----:B------:R-:W3:Y:S04]  /*85ea0*/  LDL.LU.64 R160, [R1+0x480] ;  /* 0x0004800001a07983 */ /* 0x000ee80000300a00 */
[----:B-1----:R-:W2:Y:S01]  /*85eb0*/  LDL.LU.64 R124, [R1+0x1e88] ;  /* 0x001e8800017c7983 */ /* 0x002ea20000300a00 */
[----:B------:R-:W-:-:S02]  /*85ec0*/  @P4 LOP3.LUT R2, R2, 0x8000, RZ, 0xfc, !PT ;  /* 0x0000800002024812 */ /* 0x000fc400078efcff */
[----:B------:R-:W-:Y:S01]  /*85ed0*/  LOP3.LUT P4, RZ, R244, 0x800, RZ, 0xc0, !PT ;  /* 0x00000800f4ff7812 */ /* 0x000fe2000788c0ff */
[----:B------:R-:W3:Y:S01]  /*85ee0*/  LDL.LU.64 R162, [R1+0x478] ;  /* 0x0004780001a27983 */ /* 0x000ee20000300a00 */
[----:B------:R-:W-:Y:S02]  /*85ef0*/  LOP3.LUT R2, R2, 0xfffeffff, RZ, 0xc0, !PT ;  /* 0xfffeffff02027812 */ /* 0x000fe400078ec0ff */
[----:B------:R-:W-:Y:S01]  /*85f00*/  LOP3.LUT P3, RZ, R244, 0x10000, RZ, 0xc0, !PT ;  /* 0x00010000f4ff7812 */ /* 0x000fe2000786c0ff */
[----:B------:R-:W3:Y:S01]  /*85f10*/  LDL.LU.64 R164, [R1+0x470] ;  /* 0x0004700001a47983 */ /* 0x000ee20000300a00 */
[----:B------:R-:W-:-:S07]  /*85f20*/  PRMT R4, R131, 0x7772, RZ ;  /* 0x0000777283047816 */ /* 0x000fce00000000ff */
[----:B------:R-:W-:Y:S01]  /*85f30*/  @P4 LOP3.LUT R2, R2, 0x10000, RZ, 0xfc, !PT ;  /* 0x0001000002024812 */ /* 0x000fe200078efcff */
[----:B------:R-:W3:Y:S01]  /*85f40*/  LDL.LU.64 R166, [R1+0x468] ;  /* 0x0004680001a67983 */ /* 0x000ee20000300a00 */
[----:B------:R-:W-:Y:S02]  /*85f50*/  LOP3.LUT P4, RZ, R244, 0x1000, RZ, 0xc0, !PT ;  /* 0x00001000f4ff7812 */ /* 0x000fe4000788c0ff */
[----:B------:R-:W-:Y:S02]  /*85f60*/  LOP3.LUT R2, R2, 0xfffdffff, RZ, 0xc0, !PT ;  /* 0xfffdffff02027812 */ /* 0x000fe400078ec0ff */
[----:B------:R-:W-:Y:S01]  /*85f70*/  PRMT R131, R131, 0x7773, RZ ;  /* 0x0000777383837816 */ /* 0x000fe200000000ff */
[----:B----4-:R2:W-:Y:S04]  /*85f80*/  @P3 STG.E.U8 desc[UR6][R174.64], R4 ;  /* 0x00000004ae003986 */ /* 0x0105e8000c101106 */
[----:B------:R-:W4:Y:S04]  /*85f90*/  LDL.LU.64 R168, [R1+0x460] ;  /* 0x0004600001a87983 */ /* 0x000f280000300a00 */
[----:B------:R-:W-:Y:S01]  /*85fa0*/  @P4 LOP3.LUT R2, R2, 0x20000, RZ, 0xfc, !PT ;  /* 0x0002000002024812 */ /* 0x000fe200078efcff */
        /* <DEDUP_REMOVED lines=8> */
[----:B------:R-:W-:-:S13]  /*86030*/  LOP3.LUT P4, RZ, R244, 0x8000, RZ, 0xc0, !PT ;  /* 0x00008000f4ff7812 */ /* 0x000fda000788c0ff */
[----:B------:R-:W-:Y:S01]  /*86040*/  @P4 STG.E.U8 desc[UR6][R176.64], R131 ;  /* 0x00000083b0004986 */ /* 0x000fe2000c101106 */
[----:B------:R-:W-:Y:S02]  /*86050*/  LOP3.LUT P4, RZ, R2, 0x80000, RZ, 0xc0, !PT ;  /* 0x0008000002ff7812 */ /* 0x000fe4000788c0ff */
[----:B--2---:R-:W-:-:S11]  /*86060*/  PRMT R4, R124, 0x7770, RZ ;  /* 0x000077707c047816 */ /* 0x004fd600000000ff */
[----:B------:R0:W-:Y:S04]  /*86070*/  @P4 STG.E.U8 desc[UR6][R126.64], R4 ;  /* 0x000000047e004986 */ /* 0x0001e8000c101106 */
[----:B0-----:R-:W2:Y:S01]  /*86080*/  LDL.LU.64 R126, [R1+0x1e80] ;  /* 0x001e8000017e7983 */ /* 0x001ea20000300a00 */
[----:B------:R-:W-:Y:S02]  /*86090*/  LOP3.LUT P4, RZ, R2, 0x40000, RZ, 0xc0, !PT ;  /* 0x0004000002ff7812 */ /* 0x000fe4000788c0ff */
[----:B------:R-:W-:Y:S01]  /*860a0*/  PRMT R4, R124, 0x7771, RZ ;  /* 0x000077717c047816 */ /* 0x000fe200000000ff */
[----:B------:R-:W4:Y:S04]  /*860b0*/  LDL.LU.64 R174, [R1+0x448] ;  /* 0x0004480001ae7983 */ /* 0x000f280000300a00 */
[----:B------:R-:W4:Y:S06]  /*860c0*/  LDL.LU.64 R176, [R1+0x440] ;  /* 0x0004400001b07983 */ /* 0x000f2c0000300a00 */
[----:B------:R0:W-:Y:S04]  /*860d0*/  @P4 STG.E.U8 desc[UR6][R178.64], R4 ;  /* 0x00000004b2004986 */ /* 0x0001e8000c101106 */
[----:B0-----:R-:W4:Y:S01]  /*860e0*/  LDL.LU.64 R178, [R1+0x438] ;  /* 0x0004380001b27983 */ /* 0x001f220000300a00 */
[----:B------:R-:W-:-:S02]  /*860f0*/  LOP3.LUT P4, RZ, R2, 0x20000, RZ, 0xc0, !PT ;  /* 0x0002000002ff7812 */ /* 0x000fc4000788c0ff */
[----:B------:R-:W-:-:S11]  /*86100*/  PRMT R4, R125, 0x7770, RZ ;  /* 0x000077707d047816 */ /* 0x000fd600000000ff */
[----:B---3--:R0:W-:Y:S01]  /*86110*/  @P4 STG.E.U8 desc[UR6][R156.64], R4 ;  /* 0x000000049c004986 */ /* 0x0081e2000c101106 */
        /* <DEDUP_REMOVED lines=20> */
[----:B------:R0:W-:Y:S02]  /*86260*/  @P4 STG.E.U8 desc[UR6][R166.64], R4 ;  /* 0x00000004a6004986 */ /* 0x0001e4000c101106 */
[C---:B0-----:R-:W-:Y:S02]  /*86270*/  PRMT R4, R124.reuse, 0x7772, RZ ;  /* 0x000077727c047816 */ /* 0x041fe400000000ff */
[----:B------:R-:W-:-:S03]  /*86280*/  PRMT R124, R124, 0x7773, RZ ;  /* 0x000077737c7c7816 */ /* 0x000fc600000000ff */
[----:B----4-:R0:W-:Y:S04]  /*86290*/  @P5 STG.E.U8 desc[UR6][R168.64], R4 ;  /* 0x00000004a8005986 */ /* 0x0101e8000c101106 */
[----:B------:R-:W-:Y:S01]  /*862a0*/  @P6 STG.E.U8 desc[UR6][R170.64], R124 ;  /* 0x0000007caa006986 */ /* 0x000fe2000c101106 */
[C---:B0-----:R-:W-:Y:S02]  /*862b0*/  PRMT R4, R125.reuse, 0x7772, RZ ;  /* 0x000077727d047816 */ /* 0x041fe400000000ff */
[----:B------:R-:W-:-:S03]  /*862c0*/  PRMT R125, R125, 0x7773, RZ ;  /* 0x000077737d7d7816 */ /* 0x000fc600000000ff */
[----:B------:R0:W-:Y:S01]  /*862d0*/  @P0 STG.E.U8 desc[UR6][R172.64], R4 ;  /* 0x00000004ac000986 */ /* 0x0001e2000c101106 */
[----:B------:R-:W-:-:S03]  /*862e0*/  LOP3.LUT P0, RZ, R244, 0x1, RZ, 0xc0, !PT ;  /* 0x00000001f4ff7812 */ /* 0x000fc6000780c0ff */
[----:B------:R1:W-:Y:S01]  /*862f0*/  @P1 STG.E.U8 desc[UR6][R174.64], R125 ;  /* 0x0000007dae001986 */ /* 0x0003e2000c101106 */
[----:B0-----:R-:W-:-:S03]  /*86300*/  PRMT R4, R126, 0x7772, RZ ;  /* 0x000077727e047816 */ /* 0x001fc600000000ff */
[----:B------:R-:W2:Y:S01]  /*86310*/  LDL.LU.64 R172, [R1+0x428] ;  /* 0x0004280001ac7983 */ /* 0x000ea20000300a00 */
[----:B------:R-:W-:-:S03]  /*86320*/  PRMT R126, R126, 0x7773, RZ ;  /* 0x000077737e7e7816 */ /* 0x000fc600000000ff */
[----:B------:R0:W-:Y:S04]  /*86330*/  @P2 STG.E.U8 desc[UR6][R176.64], R4 ;  /* 0x00000004b0002986 */ /* 0x0001e8000c101106 */
[----:B-1----:R-:W3:Y:S04]  /*86340*/  LDL.LU.64 R174, [R1+0x420] ;  /* 0x0004200001ae7983 */ /* 0x002ee80000300a00 */
[----:B------:R1:W-:Y:S01]  /*86350*/  @P3 STG.E.U8 desc[UR6][R178.64], R126 ;  /* 0x0000007eb2003986 */ /* 0x0003e2000c101106 */
[----:B0-----:R-:W-:-:S03]  /*86360*/  PRMT R4, R127, 0x7772, RZ ;  /* 0x000077727f047816 */ /* 0x001fc600000000ff */
[----:B------:R-:W4:Y:S04]  /*86370*/  LDL.LU.64 R176, [R1+0x410] ;  /* 0x0004100001b07983 */ /* 0x000f280000300a00 */
[----:B------:R0:W-:Y:S04]  /*86380*/  @P0 STG.E.U8 desc[UR6][R120.64], R4 ;  /* 0x0000000478000986 */ /* 0x0001e8000c101106 */
[----:B-1----:R-:W4:Y:S04]  /*86390*/  LDL.LU.64 R178, [R1+0x408] ;  /* 0x0004080001b27983 */ /* 0x002f280000300a00 */
[----:B------:R-:W4:Y:S04]  /*863a0*/  LDL.LU.64 R158, [R1+0x400] ;  /* 0x00040000019e7983 */ /* 0x000f280000300a00 */
[----:B0-----:R-:W3:Y:S01]  /*863b0*/  LDL.LU.64 R120, [R1+0x1e78] ;  /* 0x001e780001787983 */ /* 0x001ee20000300a00 */
[----:B------:R-:W-:-:S02]  /*863c0*/  LOP3.LUT P1, RZ, R245, 0x80000000, RZ, 0xc0, !PT ;  /* 0x80000000f5ff7812 */ /* 0x000fc4000782c0ff */
[C---:B------:R-:W-:Y:S01]  /*863d0*/  LOP3.LUT P2, RZ, R245.reuse, 0x40000000, RZ, 0xc0, !PT ;  /* 0x40000000f5ff7812 */ /* 0x040fe2000784c0ff */
[----:B------:R-:W4:Y:S01]  /*863e0*/  LDL.LU.64 R160, [R1+0x3f8] ;  /* 0x0003f80001a07983 */ /* 0x000f220000300a00 */
[----:B------:R-:W-:Y:S02]  /*863f0*/  LOP3.LUT P3, RZ, R245, 0x20000000, RZ, 0xc0, !PT ;  /* 0x20000000f5ff7812 */ /* 0x000fe4000786c0ff */
[----:B------:R-:W-:Y:S01]  /*86400*/  PRMT R127, R127, 0x7773, RZ ;  /* 0x000077737f7f7816 */ /* 0x000fe200000000ff */
        /* <DEDUP_REMOVED lines=11> */
[----:B------:R-:W-:-:S11]  /*864c0*/  LOP3.LUT R2, R2, 0xffffffbf, RZ, 0xc0, !PT ;  /* 0xffffffbf02027812 */ /* 0x000fd600078ec0ff */
[----:B------:R-:W-:Y:S01]  /*864d0*/  @P4 LOP3.LUT R2, R2, 0x40, RZ, 0xfc, !PT ;  /* 0x0000004002024812 */ /* 0x000fe200078efcff */
[----:B--2---:R-:W-:Y:S01]  /*864e0*/  @P1 STG.E.U8 desc[UR6][R172.64], R127 ;  /* 0x0000007fac001986 */ /* 0x004fe2000c101106 */
[----:B---3--:R-:W-:-:S05]  /*864f0*/  PRMT R4, R120, 0x7770, RZ ;  /* 0x0000777078047816 */ /* 0x008fca00000000ff */
[----:B------:R0:W-:Y:S02]  /*86500*/  @P2 STG.E.U8 desc[UR6][R174.64], R4 ;  /* 0x00000004ae002986 */ /* 0x0001e4000c101106 */
[----:B0-----:R-:W-:-:S05]  /*86510*/  PRMT R4, R120, 0x7771, RZ ;  /* 0x0000777178047816 */ /* 0x001fca00000000ff */
[----:B------:R0:W-:Y:S04]  /*86520*/  @P3 STG.E.U8 desc[UR6][R122.64], R4 ;  /* 0x000000047a003986 */ /* 0x0001e8000c101106 */
[----:B0-----:R-:W2:Y:S01]  /*86530*/  LDL.LU.64 R122, [R1+0x1e70] ;  /* 0x001e7000017a7983 */ /* 0x001ea20000300a00 */
[----:B------:R-:W-:Y:S02]  /*86540*/  LOP3.LUT P4, RZ, R245, 0x800000, RZ, 0xc0, !PT ;  /* 0x00800000f5ff7812 */ /* 0x000fe4000788c0ff */
[----:B------:R-:W-:Y:S01]  /*86550*/  LOP3.LUT R2, R2, 0xffffff7f, RZ, 0xc0, !PT ;  /* 0xffffff7f02027812 */ /* 0x000fe200078ec0ff */
[----:B------:R-:W3:Y:S01]  /*86560*/  LDL.LU.64 R170, [R1+0x3c8] ;  /* 0x0003c80001aa7983 */ /* 0x000ee20000300a00 */
[----:B------:R-:W-:-:S03]  /*86570*/  PRMT R4, R121, 0x7770, RZ ;  /* 0x0000777079047816 */ /* 0x000fc600000000ff */
[----:B------:R-:W3:Y:S04]  /*86580*/  LDL.LU.64 R172, [R1+0x3c0] ;  /* 0x0003c00001ac7983 */ /* 0x000ee80000300a00 */
[----:B------:R-:W3:Y:S02]  /*86590*/  LDL.LU.64 R174, [R1+0x3b8] ;  /* 0x0003b80001ae7983 */ /* 0x000ee40000300a00 */
        /* <DEDUP_REMOVED lines=14> */
[----:B----4-:R0:W-:Y:S01]  /*86680*/  @P4 STG.E.U8 desc[UR6][R176.64], R4 ;  /* 0x00000004b0004986 */ /* 0x0101e2000c101106 */
[C---:B------:R-:W-:Y:S02]  /*86690*/  LOP3.LUT P4, RZ, R2.reuse, 0x800, RZ, 0xc0, !PT ;  /* 0x0000080002ff7812 */ /* 0x040fe4000788c0ff */
[----:B0-----:R-:W-:Y:S01]  /*866a0*/  PRMT R4, R121, 0x7771, RZ ;  /* 0x0000777179047816 */ /* 0x001fe200000000ff */
[----:B------:R-:W4:Y:S10]  /*866b0*/  LDL.LU.64 R176, [R1+0x3b0] ;  /* 0x0003b00001b07983 */ /* 0x000f340000300a00 */
[----:B------:R0:W-:Y:S01]  /*866c0*/  @P4 STG.E.U8 desc[UR6][R178.64], R4 ;  /* 0x00000004b2004986 */ /* 0x0001e2000c101106 */
[----:B------:R-:W-:-:S03]  /*866d0*/  LOP3.LUT P4, RZ, R2, 0x400, RZ, 0xc0, !PT ;  /* 0x0000040002ff7812 */ /* 0x000fc6000788c0ff */
[----:B0-----:R-:W4:Y:S01]  /*866e0*/  LDL.LU.64 R178, [R1+0x3a8] ;  /* 0x0003a80001b27983 */ /* 0x001f220000300a00 */
[----:B--2---:R-:W-:-:S09]  /*866f0*/  PRMT R4, R122, 0x7770, RZ ;  /* 0x000077707a047816 */ /* 0x004fd200000000ff */
        /* <DEDUP_REMOVED lines=20> */
[C---:B------:R-:W-:Y:S02]  /*86840*/  LOP3.LUT P5, RZ, R245.reuse, 0x80000, RZ, 0xc0, !PT ;  /* 0x00080000f5ff7812 */ /* 0x040fe400078ac0ff */
[C---:B------:R-:W-:Y:S02]  /*86850*/  LOP3.LUT P6, RZ, R245.reuse, 0x40000, RZ, 0xc0, !PT ;  /* 0x00040000f5ff7812 */ /* 0x040fe400078cc0ff */
[C---:B------:R-:W-:Y:S02]  /*86860*/  LOP3.LUT P0, RZ, R245.reuse, 0x20000, RZ, 0xc0, !PT ;  /* 0x00020000f5ff7812 */ /* 0x040fe4000780c0ff */
[----:B------:R-:W-:-:S02]  /*86870*/  LOP3.LUT P1, RZ, R245, 0x10000, RZ, 0xc0, !PT ;  /* 0x00010000f5ff7812 */ /* 0x000fc4000782c0ff */
[----:B------:R-:W-:Y:S02]  /*86880*/  PRMT R121, R121, 0x7773, RZ ;  /* 0x0000777379797816 */ /* 0x000fe400000000ff */
[C---:B------:R-:W-:Y:S02]  /*86890*/  PRMT R4, R122.reuse, 0x7772, RZ ;  /* 0x000077727a047816 */ /* 0x040fe400000000ff */
[C---:B------:R-:W-:Y:S01]  /*868a0*/  LOP3.LUT P2, RZ, R245.reuse, 0x8000, RZ, 0xc0, !PT ;  /* 0x00008000f5ff7812 */ /* 0x040fe2000784c0ff */
[----:B---3--:R-:W-:Y:S01]  /*868b0*/  @P5 STG.E.U8 desc[UR6][R170.64], R121 ;  /* 0x00000079aa005986 */ /* 0x008fe2000c101106 */
[C---:B------:R-:W-:Y:S02]  /*868c0*/  LOP3.LUT P3, RZ, R245.reuse, 0x4000, RZ, 0xc0, !PT ;  /* 0x00004000f5ff7812 */ /* 0x040fe4000786c0ff */
[----:B------:R-:W-:Y:S01]  /*868d0*/  PRMT R122, R122, 0x7773, RZ ;  /* 0x000077737a7a7816 */ /* 0x000fe200000000ff */
[----:B------:R0:W-:Y:S04]  /*868e0*/  @P6 STG.E.U8 desc[UR6][R172.64], R4 ;  /* 0x00000004ac006986 */ /* 0x0001e8000c101106 */
[----:B------:R-:W-:Y:S01]  /*868f0*/  @P0 STG.E.U8 desc[UR6][R174.64], R122 ;  /* 0x0000007aae000986 */ /* 0x000fe2000c101106 */
[----:B------:R-:W-:-:S02]  /*86900*/  LOP3.LUT P0, RZ, R245, 0x2000, RZ, 0xc0, !PT ;  /* 0x00002000f5ff7812 */ /* 0x000fc4000780c0ff */
[C---:B0-----:R-:W-:Y:S02]  /*86910*/  PRMT R4, R123.reuse, 0x7772, RZ ;  /* 0x000077727b047816 */ /* 0x041fe400000000ff */
[----:B------:R-:W-:-:S03]  /*86920*/  PRMT R123, R123, 0x7773, RZ ;  /* 0x000077737b7b7816 */ /* 0x000fc600000000ff */
[----:B----4-:R2:W-:Y:S04]  /*86930*/  @P1 STG.E.U8 desc[UR6][R176.64], R4 ;  /* 0x00000004b0001986 */ /* 0x0105e8000c101106 */
[----:B------:R-:W-:Y:S01]  /*86940*/  @P2 STG.E.U8 desc[UR6][R178.64], R123 ;  /* 0x0000007bb2002986 */ /* 0x000fe2000c101106 */
[----:B------:R-:W-:Y:S02]  /*86950*/  LOP3.LUT P4, RZ, R245, 0x2, RZ, 0xc0, !PT ;  /* 0x00000002f5ff7812 */ /* 0x000fe4000788c0ff */
[----:B------:R-:W-:-:S11]  /*86960*/  LOP3.LUT R3, R3, 0xefffffff, RZ, 0xc0, !PT ;  /* 0xefffffff03037812 */ /* 0x000fd600078ec0ff */
[----:B------:R-:W-:Y:S02]  /*86970*/  @P4 LOP3.LUT R3, R3, 0x10000000, RZ, 0xfc, !PT ;  /* 0x1000000003034812 */ /* 0x000fe400078efcff */
[----:B------:R-:W-:Y:S02]  /*86980*/  LOP3.LUT P4, RZ, R245, 0x4, RZ, 0xc0, !PT ;  /* 0x00000004f5ff7812 */ /* 0x000fe4000788c0ff */
[----:B------:R-:W-:-:S11]  /*86990*/  LOP3.LUT R3, R3, 0xdfffffff, RZ, 0xc0, !PT ;  /* 0xdfffffff03037812 */ /* 0x000fd600078ec0ff */
[----:B------:R-:W-:Y:S02]  /*869a0*/  @P4 LOP3.LUT R3, R3, 0x20000000, RZ, 0xfc, !PT ;  /* 0x2000000003034812 */ /* 0x000fe400078efcff */
[----:B------:R-:W-:Y:S02]  /*869b0*/  LOP3.LUT P4, RZ, R245, 0x8, RZ, 0xc0, !PT ;  /* 0x00000008f5ff7812 */ /* 0x000fe4000788c0ff */
[----:B--2---:R-:W-:-:S05]  /*869c0*/  PRMT R4, R116, 0x7770, RZ ;  /* 0x0000777074047816 */ /* 0x004fca00000000ff */
[----:B------:R0:W-:Y:S04]  /*869d0*/  @P3 STG.E.U8 desc[UR6][R246.64], R4 ;  /* 0x00000004f6003986 */ /* 0x0001e8000c101106 */
[----:B0-----:R-:W2:Y:S01]  /*869e0*/  LDL.LU.64 R246, [R1+0x1e60] ;  /* 0x001e600001f67983 */ /* 0x001ea20000300a00 */
[----:B------:R-:W-:-:S03]  /*869f0*/  PRMT R4, R116, 0x7771, RZ ;  /* 0x0000777174047816 */ /* 0x000fc600000000ff */
[----:B------:R-:W3:Y:S04]  /*86a00*/  LDL.LU.64 R170, [R1+0x390] ;  /* 0x0003900001aa7983 */ /* 0x000ee80000300a00 */
[----:B------:R-:W4:Y:S04]  /*86a10*/  LDL.LU.64 R172, [R1+0x388] ;  /* 0x0003880001ac7983 */ /* 0x000f280000300a00 */
[----:B------:R-:W2:Y:S04]  /*86a20*/  LDL.LU.64 R174, [R1+0x380] ;  /* 0x0003800001ae7983 */ /* 0x000ea80000300a00 */
[----:B------:R-:W2:Y:S04]  /*86a30*/  LDL.LU.64 R176, [R1+0x378] ;  /* 0x0003780001b07983 */ /* 0x000ea80000300a00 */
[----:B------:R-:W2:Y:S04]  /*86a40*/  LDL.LU.64 R178, [R1+0x370] ;  /* 0x0003700001b27983 */ /* 0x000ea80000300a00 */
[----:B------:R-:W2:Y:S04]  /*86a50*/  LDL.LU.64 R158, [R1+0x368] ;  /* 0x00036800019e7983 */ /* 0x000ea80000300a00 */
[----:B------:R0:W-:Y:S04]  /*86a60*/  @P0 STG.E.U8 desc[UR6][R118.64], R4 ;  /* 0x0000000476000986 */ /* 0x0001e8000c101106 */
[----:B0-----:R-:W2:Y:S04]  /*86a70*/  LDL.LU.64 R118, [R1+0x1e58] ;  /* 0x001e580001767983 */ /* 0x001ea80000300a00 */
[----:B------:R-:W2:Y:S04]  /*86a80*/  LDL.LU.64 R160, [R1+0x360] ;  /* 0x0003600001a07983 */ /* 0x000ea80000300a00 */
[----:B------:R-:W2:Y:S04]  /*86a90*/  LDL.LU.64 R162, [R1+0x358] ;  /* 0x0003580001a27983 */ /* 0x000ea80000300a00 */
[----:B------:R-:W2:Y:S01]  /*86aa0*/  LDL.LU.64 R164, [R1+0x350] ;  /* 0x0003500001a47983 */ /* 0x000ea20000300a00 */
[----:B------:R-:W-:-:S02]  /*86ab0*/  LOP3.LUT R3, R3, 0xbfffffff, RZ, 0xc0, !PT ;  /* 0xbfffffff03037812 */ /* 0x000fc400078ec0ff */
[----:B------:R-:W-:Y:S01]  /*86ac0*/  LOP3.LUT R2, R2, 0xfffffffe, RZ, 0xc0, !PT ;  /* 0xfffffffe02027812 */ /* 0x000fe200078ec0ff */
[----:B------:R-:W2:Y:S01]  /*86ad0*/  LDL.LU.64 R166, [R1+0x340] ;  /* 0x0003400001a67983 */ /* 0x000ea20000300a00 */
[----:B------:R-:W-:Y:S02]  /*86ae0*/  @P4 LOP3.LUT R3, R3, 0x40000000, RZ, 0xfc, !PT ;  /* 0x4000000003034812 */ /* 0x000fe400078efcff */
[----:B------:R-:W-:Y:S01]  /*86af0*/  LOP3.LUT P4, RZ, R245, 0x10, RZ, 0xc0, !PT ;  /* 0x00000010f5ff7812 */ /* 0x000fe2000788c0ff */
[----:B------:R-:W2:Y:S01]  /*86b00*/  LDL.LU.64 R168, [R1+0x338] ;  /* 0x0003380001a87983 */ /* 0x000ea20000300a00 */
[----:B------:R-:W-:-:S11]  /*86b10*/  LOP3.LUT R3, R3, 0x7fffffff, RZ, 0xc0, !PT ;  /* 0x7fffffff03037812 */ /* 0x000fd600078ec0ff */
[----:B------:R-:W-:Y:S02]  /*86b20*/  @P4 LOP3.LUT R3, R3, 0x80000000, RZ, 0xfc, !PT ;  /* 0x8000000003034812 */ /* 0x000fe400078efcff */
[----:B------:R-:W-:-:S13]  /*86b30*/  LOP3.LUT P4, RZ, R245, 0x20, RZ, 0xc0, !PT ;  /* 0x00000020f5ff7812 */ /* 0x000fda000788c0ff */
[----:B------:R-:W-:Y:S02]  /*86b40*/  @P4 LOP3.LUT R2, R2, 0x1, RZ, 0xfc, !PT ;  /* 0x0000000102024812 */ /* 0x000fe400078efcff */
[----:B------:R-:W-:Y:S02]  /*86b50*/  LOP3.LUT P4, RZ, R245, 0x40, RZ, 0xc0, !PT ;  /* 0x00000040f5ff7812 */ /* 0x000fe4000788c0ff */
[----:B------:R-:W-:-:S11]  /*86b60*/  LOP3.LUT R2, R2, 0xfffffffd, RZ, 0xc0, !PT ;  /* 0xfffffffd02027812 */ /* 0x000fd600078ec0ff */
[----:B------:R-:W-:Y:S02]  /*86b70*/  @P4 LOP3.LUT R2, R2, 0x2, RZ, 0xfc, !PT ;  /* 0x0000000202024812 */ /* 0x000fe400078efcff */
[C---:B------:R-:W-:Y:S02]  /*86b80*/  LOP3.LUT P4, RZ, R245.reuse, 0x80, RZ, 0xc0, !PT ;  /* 0x00000080f5ff7812 */ /* 0x040fe4000788c0ff */
[----:B------:R-:W-:Y:S02]  /*86b90*/  LOP3.LUT R2, R2, 0xfffffffb, RZ, 0xc0, !PT ;  /* 0xfffffffb02027812 */ /* 0x000fe400078ec0ff */
[C---:B------:R-:W-:Y:S02]  /*86ba0*/  LOP3.LUT P1, RZ, R245.reuse, 0x1000, RZ, 0xc0, !PT ;  /* 0x00001000f5ff7812 */ /* 0x040fe4000782c0ff */
[----:B------:R-:W-:Y:S02]  /*86bb0*/  LOP3.LUT P2, RZ, R245, 0x800, RZ, 0xc0, !PT ;  /* 0x00000800f5ff7812 */ /* 0x000fe4000784c0ff */
[----:B------:R-:W-:-:S05]  /*86bc0*/  PRMT R4, R117, 0x7770, RZ ;  /* 0x0000777075047816 */ /* 0x000fca00000000ff */
[----:B------:R-:W-:Y:S02]  /*86bd0*/  @P4 LOP3.LUT R2, R2, 0x4, RZ, 0xfc, !PT ;  /* 0x0000000402024812 */ /* 0x000fe400078efcff */
[C---:B------:R-:W-:Y:S02]  /*86be0*/  LOP3.LUT P4, RZ, R245.reuse, 0x100, RZ, 0xc0, !PT ;  /* 0x00000100f5ff7812 */ /* 0x040fe4000788c0ff */
[----:B------:R-:W-:Y:S02]  /*86bf0*/  LOP3.LUT P3, RZ, R245, 0x400, RZ, 0xc0, !PT ;  /* 0x00000400f5ff7812 */ /* 0x000fe4000786c0ff */
[----:B------:R-:W-:-:S09]  /*86c00*/  LOP3.LUT R2, R2, 0xfffffff7, RZ, 0xc0, !PT ;  /* 0xfffffff702027812 */ /* 0x000fd200078ec0ff */
[----:B------:R-:W-:Y:S02]  /*86c10*/  @P4 LOP3.LUT R2, R2, 0x8, RZ, 0xfc, !PT ;  /* 0x0000000802024812 */ /* 0x000fe400078efcff */
[----:B------:R-:W-:Y:S01]  /*86c20*/  LOP3.LUT P4, RZ, R245, 0x200, RZ, 0xc0, !PT ;  /* 0x00000200f5ff7812 */ /* 0x000fe2000788c0ff */
[----:B---3--:R0:W-:Y:S02]  /*86c30*/  @P1 STG.E.U8 desc[UR6][R170.64], R4 ;  /* 0x00000004aa001986 */ /* 0x0081e4000c101106 */
[----:B0-----:R-:W-:Y:S02]  /*86c40*/  PRMT R4, R117, 0x7771, RZ ;  /* 0x0000777175047816 */ /* 0x001fe400000000ff */
[----:B------:R-:W3:Y:S04]  /*86c50*/  LDL.LU.64 R170, [R1+0x330] ;  /* 0x0003300001aa7983 */ /* 0x000ee80000300a00 */
[----:B----4-:R0:W-:Y:S04]  /*86c60*/  @P2 STG.E.U8 desc[UR6][R172.64], R4 ;  /* 0x00000004ac002986 */ /* 0x0101e8000c101106 */
[----:B0-----:R-:W4:Y:S01]  /*86c70*/  LDL.LU.64 R172, [R1+0x328] ;  /* 0x0003280001ac7983 */ /* 0x001f220000300a00 */
[----:B--2---:R-:W-:-:S05]  /*86c80*/  PRMT R4, R118, 0x7770, RZ ;  /* 0x0000777076047816 */ /* 0x004fca00000000ff */
[----:B------:R0:W-:Y:S02]  /*86c90*/  @P3 STG.E.U8 desc[UR6][R174.64], R4 ;  /* 0x00000004ae003986 */ /* 0x0001e4000c101106 */
[----:B0-----:R-:W-:Y:S02]  /*86ca0*/  PRMT R4, R118, 0x7771, RZ ;  /* 0x0000777176047816 */ /* 0x001fe400000000ff */
[----:B------:R-:W2:Y:S04]  /*86cb0*/  LDL.LU.64 R174, [R1+0x320] ;  /* 0x0003200001ae7983 */ /* 0x000ea80000300a00 */
        /* <DEDUP_REMOVED lines=10> */
[----:B0-----:R-:W-:-:S11]  /*86d60*/  PRMT R4, R116, 0x7772, RZ ;  /* 0x0000777274047816 */ /* 0x001fd600000000ff */
[----:B------:R-:W-:Y:S01]  /*86d70*/  @P4 STG.E.U8 desc[UR6][R160.64], R4 ;  /* 0x00000004a0004986 */ /* 0x000fe2000c101106 */
[----:B------:R-:W-:Y:S02]  /*86d80*/  LOP3.LUT P4, RZ, R2, 0x1, RZ, 0xc0, !PT ;  /* 0x0000000102ff7812 */ /* 0x000fe4000788c0ff */
[----:B------:R-:W-:Y:S02]  /*86d90*/  PRMT R116, R116, 0x7773, RZ ;  /* 0x0000777374747816 */ /* 0x000fe400000000ff */
[----:B------:R-:W-:-:S09]  /*86da0*/  PRMT R2, R117, 0x7772, RZ ;  /* 0x0000777275027816 */ /* 0x000fd200000000ff */
[----:B------:R-:W-:Y:S01]  /*86db0*/  @P4 STG.E.U8 desc[UR6][R162.64], R116 ;  /* 0x00000074a2004986 */ /* 0x000fe2000c101106 */
[----:B------:R-:W-:Y:S02]  /*86dc0*/  LOP3.LUT P4, RZ, R3, 0x80000000, RZ, 0xc0, !PT ;  /* 0x8000000003ff7812 */ /* 0x000fe4000788c0ff */
[----:B------:R-:W-:-:S11]  /*86dd0*/  PRMT R117, R117, 0x7773, RZ ;  /* 0x0000777375757816 */ /* 0x000fd600000000ff */
[----:B------:R-:W-:Y:S01]  /*86de0*/  @P4 STG.E.U8 desc[UR6][R164.64], R2 ;  /* 0x00000002a4004986 */ /* 0x000fe2000c101106 */
[----:B------:R-:W-:-:S13]  /*86df0*/  LOP3.LUT P4, RZ, R3, 0x40000000, RZ, 0xc0, !PT ;  /* 0x4000000003ff7812 */ /* 0x000fda000788c0ff */
[----:B------:R0:W-:Y:S04]  /*86e00*/  @P4 STG.E.U8 desc[UR6][R112.64], R117 ;  /* 0x0000007570004986 */ /* 0x0001e8000c101106 */
[----:B0-----:R-:W2:Y:S01]  /*86e10*/  LDL.LU.64 R112, [R1+0x1e50] ;  /* 0x001e500001707983 */ /* 0x001ea20000300a00 */
[----:B------:R-:W-:Y:S02]  /*86e20*/  LOP3.LUT P4, RZ, R3, 0x20000000, RZ, 0xc0, !PT ;  /* 0x2000000003ff7812 */ /* 0x000fe4000788c0ff */
[----:B------:R-:W-:Y:S02]  /*86e30*/  PRMT R2, R118, 0x7772, RZ ;  /* 0x0000777276027816 */ /* 0x000fe400000000ff */
[----:B------:R-:W-:Y:S02]  /*86e40*/  LOP3.LUT P5, RZ, R245, 0x1, RZ, 0xc0, !PT ;  /* 0x00000001f5ff7812 */ /* 0x000fe400078ac0ff */
[----:B------:R-:W-:-:S07]  /*86e50*/  LOP3.LUT P6, RZ, R246, 0x80000000, RZ, 0xc0, !PT ;  /* 0x80000000f6ff7812 */ /* 0x000fce00078cc0ff */
[----:B------:R0:W-:Y:S01]  /*86e60*/  @P4 STG.E.U8 desc[UR6][R166.64], R2 ;  /* 0x00000002a6004986 */ /* 0x0001e2000c101106 */
[----:B------:R-:W-:Y:S02]  /*86e70*/  LOP3.LUT P4, RZ, R3, 0x10000000, RZ, 0xc0, !PT ;  /* 0x1000000003ff7812 */ /* 0x000fe4000788c0ff */
[----:B------:R-:W-:Y:S02]  /*86e80*/  LOP3.LUT P0, RZ, R246, 0x40000000, RZ, 0xc0, !PT ;  /* 0x40000000f6ff7812 */ /* 0x000fe4000780c0ff */
[----:B------:R-:W-:Y:S02]  /*86e90*/  PRMT R118, R118, 0x7773, RZ ;  /* 0x0000777376767816 */ /* 0x000fe400000000ff */
[----:B------:R-:W-:Y:S02]  /*86ea0*/  LOP3.LUT P1, RZ, R246, 0x20000000, RZ, 0xc0, !PT ;  /* 0x20000000f6ff7812 */ /* 0x000fe4000782c0ff */
[----:B0-----:R-:W-:-:S05]  /*86eb0*/  PRMT R2, R119, 0x7772, RZ ;  /* 0x0000777277027816 */ /* 0x001fca00000000ff */
[----:B------:R-:W-:Y:S01]  /*86ec0*/  @P4 STG.E.U8 desc[UR6][R168.64], R118 ;  /* 0x00000076a8004986 */ /* 0x000fe2000c101106 */
[----:B------:R-:W-:Y:S02]  /*86ed0*/  PRMT R119, R119, 0x7773, RZ ;  /* 0x0000777377777816 */ /* 0x000fe400000000ff */
[C---:B------:R-:W-:Y:S02]  /*86ee0*/  LOP3.LUT P2, RZ, R246.reuse, 0x10000000, RZ, 0xc0, !PT ;  /* 0x10000000f6ff7812 */ /* 0x040fe4000784c0ff */
[----:B------:R-:W-:Y:S01]  /*86ef0*/  LOP3.LUT P3, RZ, R246, 0x8000000, RZ, 0xc0, !PT ;  /* 0x08000000f6ff7812 */ /* 0x000fe2000786c0ff */
[----:B---3--:R2:W-:Y:S04]  /*86f00*/  @P5 STG.E.U8 desc[UR6][R170.64], R2 ;  /* 0x00000002aa005986 */ /* 0x0085e8000c101106 */
[----:B----4-:R-:W-:Y:S01]  /*86f10*/  @P6 STG.E.U8 desc[UR6][R172.64], R119 ;  /* 0x00000077ac006986 */ /* 0x010fe2000c101106 */
[----:B--2---:R-:W-:-:S05]  /*86f20*/  PRMT R2, R112, 0x7770, RZ ;  /* 0x0000777070027816 */ /* 0x004fca00000000ff */
[----:B------:R0:W-:Y:S02]  /*86f30*/  @P0 STG.E.U8 desc[UR6][R174.64], R2 ;  /* 0x00000002ae000986 */ /* 0x0001e4000c101106 */
[----:B0-----:R-:W-:-:S05]  /*86f40*/  PRMT R2, R112, 0x7771, RZ ;  /* 0x0000777170027816 */ /* 0x001fca00000000ff */
        /* <DEDUP_REMOVED lines=32> */
[----:B------:R-:W-:Y:S02]  /*87150*/  LOP3.LUT R3, R3, 0xfdffffff, RZ, 0xc0, !PT ;  /* 0xfdffffff03037812 */ /* 0x000fe400078ec0ff */
[----:B------:R-:W-:-:S09]  /*87160*/  LOP3.LUT P0, RZ, R246, 0x4000000, RZ, 0xc0, !PT ;  /* 0x04000000f6ff7812 */ /* 0x000fd2000780c0ff */
[----:B------:R-:W-:Y:S02]  /*87170*/  @P4 LOP3.LUT R3, R3, 0x2000000, RZ, 0xfc, !PT ;  /* 0x0200000003034812 */ /* 0x000fe400078efcff */
[C---:B------:R-:W-:Y:S02]  /*87180*/  LOP3.LUT P4, RZ, R246.reuse, 0x100000, RZ, 0xc0, !PT ;  /* 0x00100000f6ff7812 */ /* 0x040fe4000788c0ff */
[----:B------:R-:W-:Y:S02]  /*87190*/  LOP3.LUT R3, R3, 0xfbffffff, RZ, 0xc0, !PT ;  /* 0xfbffffff03037812 */ /* 0x000fe400078ec0ff */
[C---:B------:R-:W-:Y:S02]  /*871a0*/  LOP3.LUT P1, RZ, R246.reuse, 0x2000000, RZ, 0xc0, !PT ;  /* 0x02000000f6ff7812 */ /* 0x040fe4000782c0ff */
[----:B------:R-:W-:-:S07]  /*871b0*/  LOP3.LUT P2, RZ, R246, 0x1000000, RZ, 0xc0, !PT ;  /* 0x01000000f6ff7812 */ /* 0x000fce000784c0ff */
[----:B------:R-:W-:Y:S02]  /*871c0*/  @P4 LOP3.LUT R3, R3, 0x4000000, RZ, 0xfc, !PT ;  /* 0x0400000003034812 */ /* 0x000fe400078efcff */
[C---:B------:R-:W-:Y:S02]  /*871d0*/  LOP3.LUT P4, RZ, R246.reuse, 0x200000, RZ, 0xc0, !PT ;  /* 0x00200000f6ff7812 */ /* 0x040fe4000788c0ff */
[----:B------:R-:W-:Y:S02]  /*871e0*/  LOP3.LUT P3, RZ, R246, 0x800000, RZ, 0xc0, !PT ;  /* 0x00800000f6ff7812 */ /* 0x000fe4000786c0ff */
[----:B------:R-:W-:-:S09]  /*871f0*/  LOP3.LUT R3, R3, 0xf7ffffff, RZ, 0xc0, !PT ;  /* 0xf7ffffff03037812 */ /* 0x000fd200078ec0ff */
[----:B------:R-:W-:Y:S02]  /*87200*/  @P4 LOP3.LUT R3, R3, 0x8000000, RZ, 0xfc, !PT ;  /* 0x0800000003034812 */ /* 0x000fe400078efcff */
[----:B------:R-:W-:Y:S02]  /*87210*/  LOP3.LUT P4, RZ, R246, 0x400000, RZ, 0xc0, !PT ;  /* 0x00400000f6ff7812 */ /* 0x000fe4000788c0ff */
[----:B--2---:R-:W-:-:S05]  /*87220*/  PRMT R2, R114, 0x7770, RZ ;  /* 0x0000777072027816 */ /* 0x004fca00000000ff */
[----:B---3--:R0:W-:Y:S02]  /*87230*/  @P0 STG.E.U8 desc[UR6][R166.64], R2 ;  /* 0x00000002a6000986 */ /* 0x0081e4000c101106 */
[----:B0-----:R-:W-:Y:S02]  /*87240*/  PRMT R2, R114, 0x7771, RZ ;  /* 0x0000777172027816 */ /* 0x001fe400000000ff */
[----:B------:R-:W2:Y:S04]  /*87250*/  LDL.LU.64 R166, [R1+0x2a0] ;  /* 0x0002a00001a67983 */ /* 0x000ea80000300a00 */
[----:B----4-:R0:W-:Y:S02]  /*87260*/  @P1 STG.E.U8 desc[UR6][R168.64], R2 ;  /* 0x00000002a8001986 */ /* 0x0101e4000c101106 */
[----:B0-----:R-:W-:-:S02]  /*87270*/  PRMT R2, R115, 0x7770, RZ ;  /* 0x0000777073027816 */ /* 0x001fc400000000ff */
[----:B------:R-:W3:Y:S04]  /*87280*/  LDL.LU.64 R168, [R1+0x298] ;  /* 0x0002980001a87983 */ /* 0x000ee80000300a00 */
[----:B------:R0:W-:Y:S02]  /*87290*/  @P2 STG.E.U8 desc[UR6][R170.64], R2 ;  /* 0x00000002aa002986 */ /* 0x0001e4000c101106 */
[----:B0-----:R-:W-:Y:S02]  /*872a0*/  PRMT R2, R115, 0x7771, RZ ;  /* 0x0000777173027816 */ /* 0x001fe400000000ff */
[----:B------:R-:W4:Y:S04]  /*872b0*/  LDL.LU.64 R170, [R1+0x290] ;  /* 0x0002900001aa7983 */ /* 0x000f280000300a00 */
[----:B------:R0:W-:Y:S02]  /*872c0*/  @P3 STG.E.U8 desc[UR6][R172.64], R2 ;  /* 0x00000002ac003986 */ /* 0x0001e4000c101106 */
[----:B0-----:R-:W-:-:S02]  /*872d0*/  PRMT R2, R112, 0x7772, RZ ;  /* 0x0000777270027816 */ /* 0x001fc400000000ff */
[----:B------:R-:W4:Y:S04]  /*872e0*/  LDL.LU.64 R172, [R1+0x288] ;  /* 0x0002880001ac7983 */ /* 0x000f280000300a00 */
[----:B------:R0:W-:Y:S01]  /*872f0*/  @P4 STG.E.U8 desc[UR6][R174.64], R2 ;  /* 0x00000002ae004986 */ /* 0x0001e2000c101106 */
[----:B------:R-:W-:Y:S02]  /*87300*/  LOP3.LUT P4, RZ, R3, 0x8000000, RZ, 0xc0, !PT ;  /* 0x0800000003ff7812 */ /* 0x000fe4000788c0ff */
[----:B------:R-:W-:Y:S02]  /*87310*/  PRMT R112, R112, 0x7773, RZ ;  /* 0x0000777370707816 */ /* 0x000fe400000000ff */
[----:B0-----:R-:W-:Y:S01]  /*87320*/  PRMT R2, R113, 0x7772, RZ ;  /* 0x0000777271027816 */ /* 0x001fe200000000ff */
[----:B------:R-:W4:Y:S08]  /*87330*/  LDL.LU.64 R174, [R1+0x280] ;  /* 0x0002800001ae7983 */ /* 0x000f300000300a00 */
[----:B------:R0:W-:Y:S01]  /*87340*/  @P4 STG.E.U8 desc[UR6][R176.64], R112 ;  /* 0x00000070b0004986 */ /* 0x0001e2000c101106 */
[----:B------:R-:W-:-:S02]  /*87350*/  LOP3.LUT P4, RZ, R3, 0x4000000, RZ, 0xc0, !PT ;  /* 0x0400000003ff7812 */ /* 0x000fc4000788c0ff */
[----:B------:R-:W-:Y:S01]  /*87360*/  PRMT R113, R113, 0x7773, RZ ;  /* 0x0000777371717816 */ /* 0x000fe200000000ff */
[----:B0-----:R-:W4:Y:S10]  /*87370*/  LDL.LU.64 R176, [R1+0x278] ;  /* 0x0002780001b07983 */ /* 0x001f340000300a00 */
[----:B------:R0:W-:Y:S01]  /*87380*/  @P4 STG.E.U8 desc[UR6][R178.64], R2 ;  /* 0x00000002b2004986 */ /* 0x0001e2000c101106 */
[----:B------:R-:W-:-:S02]  /*87390*/  LOP3.LUT P4, RZ, R3, 0x2000000, RZ, 0xc0, !PT ;  /* 0x0200000003ff7812 */ /* 0x000fc4000788c0ff */
[----:B0-----:R-:W-:Y:S01]  /*873a0*/  PRMT R2, R114, 0x7772, RZ ;  /* 0x0000777272027816 */ /* 0x001fe200000000ff */
[----:B------:R-:W4:Y:S10]  /*873b0*/  LDL.LU.64 R178, [R1+0x270] ;  /* 0x0002700001b27983 */ /* 0x000f340000300a00 */
[----:B------:R-:W-:Y:S01]  /*873c0*/  @P4 STG.E.U8 desc[UR6][R160.64], R113 ;  /* 0x00000071a0004986 */ /* 0x000fe2000c101106 */
[----:B------:R-:W-:-:S02]  /*873d0*/  LOP3.LUT P4, RZ, R3, 0x1000000, RZ, 0xc0, !PT ;  /* 0x0100000003ff7812 */ /* 0x000fc4000788c0ff */
[----:B------:R-:W-:-:S11]  /*873e0*/  PRMT R114, R114, 0x7773, RZ ;  /* 0x0000777372727816 */ /* 0x000fd600000000ff */
[----:B------:R0:W-:Y:S01]  /*873f0*/  @P4 STG.E.U8 desc[UR6][R108.64], R2 ;  /* 0x000000026c004986 */ /* 0x0001e2000c101106 */
[----:B------:R-:W-:-:S03]  /*87400*/  LOP3.LUT P4, RZ, R3, 0x800000, RZ, 0xc0, !PT ;  /* 0x0080000003ff7812 */ /* 0x000fc6000788c0ff */
[----:B0-----:R-:W2:Y:S10]  /*87410*/  LDL.LU.64 R108, [R1+0x1e40] ;  /* 0x001e4000016c7983 */ /* 0x001eb40000300a00 */
[----:B------:R-:W-:Y:S01]  /*87420*/  @P4 STG.E.U8 desc[UR6][R162.64], R114 ;  /* 0x00000072a2004986 */ /* 0x000fe2000c101106 */
[----:B------:R-:W-:-:S02]  /*87430*/  LOP3.LUT P4, RZ, R3, 0x400000, RZ, 0xc0, !PT ;  /* 0x0040000003ff7812 */ /* 0x000fc4000788c0ff */
[----:B------:R-:W-:-:S11]  /*87440*/  PRMT R2, R115, 0x7772, RZ ;  /* 0x0000777273027816 */ /* 0x000fd600000000ff */
[----:B------:R0:W-:Y:S04]  /*87450*/  @P4 STG.E.U8 desc[UR6][R110.64], R2 ;  /* 0x000000026e004986 */ /* 0x0001e8000c101106 */
[----:B0-----:R-:W4:Y:S01]  /*87460*/  LDL.LU.64 R110, [R1+0x1e38] ;  /* 0x001e3800016e7983 */ /* 0x001f220000300a00 */
[----:B------:R-:W-:Y:S02]  /*87470*/  LOP3.LUT P4, RZ, R3, 0x200000, RZ, 0xc0, !PT ;  /* 0x0020000003ff7812 */ /* 0x000fe4000788c0ff */
[----:B------:R-:W-:Y:S02]  /*87480*/  PRMT R115, R115, 0x7773, RZ ;  /* 0x0000777373737816 */ /* 0x000fe400000000ff */
[----:B------:R-:W-:-:S09]  /*87490*/  LOP3.LUT P5, RZ, R246, 0x2000, RZ, 0xc0, !PT ;  /* 0x00002000f6ff7812 */ /* 0x000fd200078ac0ff */
[----:B------:R-:W-:Y:S01]  /*874a0*/  @P4 STG.E.U8 desc[UR6][R164.64], R115 ;  /* 0x00000073a4004986 */ /* 0x000fe2000c101106 */
[----:B------:R-:W-:Y:S02]  /*874b0*/  LOP3.LUT P4, RZ, R3, 0x100000, RZ, 0xc0, !PT ;  /* 0x0010000003ff7812 */ /* 0x000fe4000788c0ff */
[C---:B------:R-:W-:Y:S02]  /*874c0*/  LOP3.LUT P6, RZ, R246.reuse, 0x1000, RZ, 0xc0, !PT ;  /* 0x00001000f6ff7812 */ /* 0x040fe400078cc0ff */
[C---:B------:R-:W-:Y:S02]  /*874d0*/  LOP3.LUT P0, RZ, R246.reuse, 0x800, RZ, 0xc0, !PT ;  /* 0x00000800f6ff7812 */ /* 0x040fe4000780c0ff */
[C---:B------:R-:W-:Y:S02]  /*874e0*/  LOP3.LUT P1, RZ, R246.reuse, 0x400, RZ, 0xc0, !PT ;  /* 0x00000400f6ff7812 */ /* 0x040fe4000782c0ff */
[C---:B------:R-:W-:Y:S02]  /*874f0*/  LOP3.LUT P2, RZ, R246.reuse, 0x200, RZ, 0xc0, !PT ;  /* 0x00000200f6ff7812 */ /* 0x040fe4000784c0ff */
[----:B------:R-:W-:-:S02]  /*87500*/  LOP3.LUT P3, RZ, R246, 0x100, RZ, 0xc0, !PT ;  /* 0x00000100f6ff7812 */ /* 0x000fc4000786c0ff */
[----:B------:R-:W-:Y:S02]  /*87510*/  LOP3.LUT R3, R3, 0xffffefff, RZ, 0xc0, !PT ;  /* 0xffffefff03037812 */ /* 0x000fe400078ec0ff */
[----:B--2---:R-:W-:-:S05]  /*87520*/  PRMT R2, R108, 0x7770, RZ ;  /* 0x000077706c027816 */ /* 0x004fca00000000ff */
[----:B------:R0:W-:Y:S02]  /*87530*/  @P4 STG.E.U8 desc[UR6][R166.64], R2 ;  /* 0x00000002a6004986 */ /* 0x0001e4000c101106 */
[----:B0-----:R-:W-:-:S05]  /*87540*/  PRMT R2, R108, 0x7771, RZ ;  /* 0x000077716c027816 */ /* 0x001fca00000000ff */
[----:B---3--:R0:W-:Y:S02]  /*87550*/  @P5 STG.E.U8 desc[UR6][R168.64], R2 ;  /* 0x00000002a8005986 */ /* 0x0081e4000c101106 */
[C---:B0-----:R-:W-:Y:S02]  /*87560*/  PRMT R2, R109.reuse, 0x7770, RZ ;  /* 0x000077706d027816 */ /* 0x041fe400000000ff */
[----:B------:R-:W2:Y:S04]  /*87570*/  LDL.LU.64 R168, [R1+0x268] ;  /* 0x0002680001a87983 */ /* 0x000ea80000300a00 */
[----:B----4-:R0:W-:Y:S02]  /*87580*/  @P6 STG.E.U8 desc[UR6][R170.64], R2 ;  /* 0x00000002aa006986 */ /* 0x0101e4000c101106 */
[----:B0-----:R-:W-:-:S02]  /*87590*/  PRMT R2, R109, 0x7771, RZ ;  /* 0x000077716d027816 */ /* 0x001fc400000000ff */
[----:B------:R-:W3:Y:S04]  /*875a0*/  LDL.LU.64 R170, [R1+0x260] ;  /* 0x0002600001aa7983 */ /* 0x000ee80000300a00 */
        /* <DEDUP_REMOVED lines=8> */
[----:B------:R-:W-:-:S05]  /*87630*/  PRMT R2, R111, 0x7770, RZ ;  /* 0x000077706f027816 */ /* 0x000fca00000000ff */
[----:B------:R0:W-:Y:S04]  /*87640*/  @P3 STG.E.U8 desc[UR6][R178.64], R2 ;  /* 0x00000002b2003986 */ /* 0x0001e8000c101106 */
[----:B0-----:R-:W4:Y:S04]  /*87650*/  LDL.LU.64 R178, [R1+0x238] ;  /* 0x0002380001b27983 */ /* 0x001f280000300a00 */
[----:B------:R-:W4:Y:S01]  /*87660*/  LDL.LU.64 R158, [R1+0x230] ;  /* 0x00023000019e7983 */ /* 0x000f220000300a00 */
[----:B------:R-:W-:Y:S02]  /*87670*/  LOP3.LUT P4, RZ, R247, 0x8000000, RZ, 0xc0, !PT ;  /* 0x08000000f7ff7812 */ /* 0x000fe4000788c0ff */
[C---:B------:R-:W-:Y:S01]  /*87680*/  LOP3.LUT P0, RZ, R246.reuse, 0x80, RZ, 0xc0, !PT ;  /* 0x00000080f6ff7812 */ /* 0x040fe2000780c0ff */
[----:B------:R-:W4:Y:S01]  /*87690*/  LDL.LU.64 R160, [R1+0x220] ;  /* 0x0002200001a07983 */ /* 0x000f220000300a00 */
[----:B------:R-:W-:-:S02]  /*876a0*/  LOP3.LUT P1, RZ, R246, 0x40, RZ, 0xc0, !PT ;  /* 0x00000040f6ff7812 */ /* 0x000fc4000782c0ff */
[----:B------:R-:W-:Y:S01]  /*876b0*/  PRMT R2, R111, 0x7771, RZ ;  /* 0x000077716f027816 */ /* 0x000fe200000000ff */
[----:B------:R-:W4:Y:S01]  /*876c0*/  LDL.LU.64 R162, [R1+0x218] ;  /* 0x0002180001a27983 */ /* 0x000f220000300a00 */
[C---:B------:R-:W-:Y:S02]  /*876d0*/  LOP3.LUT P2, RZ, R246.reuse, 0x20, RZ, 0xc0, !PT ;  /* 0x00000020f6ff7812 */ /* 0x040fe4000784c0ff */
[----:B------:R-:W-:Y:S01]  /*876e0*/  LOP3.LUT P3, RZ, R246, 0x10, RZ, 0xc0, !PT ;  /* 0x00000010f6ff7812 */ /* 0x000fe2000786c0ff */
[----:B------:R-:W4:Y:S02]  /*876f0*/  LDL.LU.64 R164, [R1+0x210] ;  /* 0x0002100001a47983 */ /* 0x000f240000300a00 */
[----:B------:R-:W-:Y:S02]  /*87700*/  @P4 LOP3.LUT R3, R3, 0x1000, RZ, 0xfc, !PT ;  /* 0x0000100003034812 */ /* 0x000fe400078efcff */
[----:B------:R-:W-:Y:S01]  /*87710*/  LOP3.LUT P4, RZ, R247, 0x10000000, RZ, 0xc0, !PT ;  /* 0x10000000f7ff7812 */ /* 0x000fe2000788c0ff */
[----:B------:R-:W4:Y:S01]  /*87720*/  LDL.LU.64 R166, [R1+0x208] ;  /* 0x0002080001a67983 */ /* 0x000f220000300a00 */
        /* <DEDUP_REMOVED lines=21> */
[----:B--2---:R0:W-:Y:S02]  /*87880*/  @P0 STG.E.U8 desc[UR6][R168.64], R2 ;  /* 0x00000002a8000986 */ /* 0x0041e4000c101106 */
[C---:B0-----:R-:W-:Y:S02]  /*87890*/  PRMT R2, R108.reuse, 0x7772, RZ ;  /* 0x000077726c027816 */ /* 0x041fe400000000ff */
[----:B------:R-:W2:Y:S01]  /*878a0*/  LDL.LU.64 R168, [R1+0x200] ;  /* 0x0002000001a87983 */ /* 0x000ea20000300a00 */
[----:B------:R-:W-:-:S03]  /*878b0*/  PRMT R108, R108, 0x7773, RZ ;  /* 0x000077736c6c7816 */ /* 0x000fc600000000ff */
[----:B---3--:R0:W-:Y:S02]  /*878c0*/  @P1 STG.E.U8 desc[UR6][R170.64], R2 ;  /* 0x00000002aa001986 */ /* 0x0081e4000c101106 */
[C---:B0-----:R-:W-:Y:S02]  /*878d0*/  PRMT R2, R109.reuse, 0x7772, RZ ;  /* 0x000077726d027816 */ /* 0x041fe400000000ff */
[----:B------:R-:W3:Y:S01]  /*878e0*/  LDL.LU.64 R170, [R1+0x1f8] ;  /* 0x0001f80001aa7983 */ /* 0x000ee20000300a00 */
[----:B------:R-:W-:-:S03]  /*878f0*/  PRMT R109, R109, 0x7773, RZ ;  /* 0x000077736d6d7816 */ /* 0x000fc600000000ff */
[----:B----4-:R0:W-:Y:S04]  /*87900*/  @P2 STG.E.U8 desc[UR6][R172.64], R108 ;  /* 0x0000006cac002986 */ /* 0x0101e8000c101106 */
[----:B0-----:R-:W4:Y:S04]  /*87910*/  LDL.LU.64 R172, [R1+0x1f0] ;  /* 0x0001f00001ac7983 */ /* 0x001f280000300a00 */
[----:B------:R0:W-:Y:S04]  /*87920*/  @P3 STG.E.U8 desc[UR6][R174.64], R2 ;  /* 0x00000002ae003986 */ /* 0x0001e8000c101106 */
[----:B------:R-:W-:Y:S01]  /*87930*/  @P4 STG.E.U8 desc[UR6][R176.64], R109 ;  /* 0x0000006db0004986 */ /* 0x000fe2000c101106 */
[----:B------:R-:W-:-:S02]  /*87940*/  LOP3.LUT P4, RZ, R3, 0x80000, RZ, 0xc0, !PT ;  /* 0x0008000003ff7812 */ /* 0x000fc4000788c0ff */
[----:B0-----:R-:W-:-:S11]  /*87950*/  PRMT R2, R110, 0x7772, RZ ;  /* 0x000077726e027816 */ /* 0x001fd600000000ff */
[----:B------:R0:W-:Y:S01]  /*87960*/  @P4 STG.E.U8 desc[UR6][R104.64], R2 ;  /* 0x0000000268004986 */ /* 0x0001e2000c101106 */
[----:B------:R-:W-:-:S03]  /*87970*/  LOP3.LUT P4, RZ, R3, 0x40000, RZ, 0xc0, !PT ;  /* 0x0004000003ff7812 */ /* 0x000fc6000788c0ff */
[----:B0-----:R-:W2:Y:S01]  /*87980*/  LDL.LU.64 R104, [R1+0x1e30] ;  /* 0x001e300001687983 */ /* 0x001ea20000300a00 */
[----:B------:R-:W-:Y:S02]  /*87990*/  PRMT R110, R110, 0x7773, RZ ;  /* 0x000077736e6e7816 */ /* 0x000fe400000000ff */
[----:B------:R-:W-:Y:S01]  /*879a0*/  PRMT R2, R111, 0x7772, RZ ;  /* 0x000077726f027816 */ /* 0x000fe200000000ff */
[----:B------:R-:W4:Y:S06]  /*879b0*/  LDL.LU.64 R174, [R1+0x1e8] ;  /* 0x0001e80001ae7983 */ /* 0x000f2c0000300a00 */
[----:B------:R0:W-:Y:S01]  /*879c0*/  @P4 STG.E.U8 desc[UR6][R178.64], R110 ;  /* 0x0000006eb2004986 */ /* 0x0001e2000c101106 */
[----:B------:R-:W-:-:S02]  /*879d0*/  LOP3.LUT P4, RZ, R3, 0x20000, RZ, 0xc0, !PT ;  /* 0x0002000003ff7812 */ /* 0x000fc4000788c0ff */
[----:B------:R-:W-:Y:S01]  /*879e0*/  PRMT R111, R111, 0x7773, RZ ;  /* 0x000077736f6f7816 */ /* 0x000fe200000000ff */
[----:B------:R-:W4:Y:S04]  /*879f0*/  LDL.LU.64 R176, [R1+0x1e0] ;  /* 0x0001e00001b07983 */ /* 0x000f280000300a00 */
[----:B0-----:R-:W4:Y:S06]  /*87a00*/  LDL.LU.64 R178, [R1+0x1d8] ;  /* 0x0001d80001b27983 */ /* 0x001f2c0000300a00 */
        /* <DEDUP_REMOVED lines=20> */
[----:B---3--:R-:W-:-:S05]  /*87b50*/  PRMT R2, R106, 0x7770, RZ ;  /* 0x000077706a027816 */ /* 0x008fca00000000ff */
[----:B------:R0:W-:Y:S02]  /*87b60*/  @P5 STG.E.U8 desc[UR6][R168.64], R2 ;  /* 0x00000002a8005986 */ /* 0x0001e4000c101106 */
[----:B0-----:R-:W-:-:S05]  /*87b70*/  PRMT R2, R106, 0x7771, RZ ;  /* 0x000077716a027816 */ /* 0x001fca00000000ff */
[----:B------:R0:W-:Y:S02]  /*87b80*/  @P6 STG.E.U8 desc[UR6][R170.64], R2 ;  /* 0x00000002aa006986 */ /* 0x0001e4000c101106 */
[C---:B0-----:R-:W-:Y:S02]  /*87b90*/  PRMT R2, R107.reuse, 0x7770, RZ ;  /* 0x000077706b027816 */ /* 0x041fe400000000ff */
[----:B------:R-:W2:Y:S04]  /*87ba0*/  LDL.LU.64 R170, [R1+0x1d0] ;  /* 0x0001d00001aa7983 */ /* 0x000ea80000300a00 */
[----:B----4-:R0:W-:Y:S02]  /*87bb0*/  @P0 STG.E.U8 desc[UR6][R172.64], R2 ;  /* 0x00000002ac000986 */ /* 0x0101e4000c101106 */
[----:B0-----:R-:W-:-:S02]  /*87bc0*/  PRMT R2, R107, 0x7771, RZ ;  /* 0x000077716b027816 */ /* 0x001fc400000000ff */
[----:B------:R-:W3:Y:S04]  /*87bd0*/  LDL.LU.64 R172, [R1+0x1c8] ;  /* 0x0001c80001ac7983 */ /* 0x000ee80000300a00 */
[----:B------:R0:W-:Y:S04]  /*87be0*/  @P1 STG.E.U8 desc[UR6][R174.64], R2 ;  /* 0x00000002ae001986 */ /* 0x0001e8000c101106 */
[----:B0-----:R-:W4:Y:S01]  /*87bf0*/  LDL.LU.64 R174, [R1+0x1c0] ;  /* 0x0001c00001ae7983 */ /* 0x001f220000300a00 */
[----:B------:R-:W-:Y:S02]  /*87c00*/  LOP3.LUT P2, RZ, R247, 0x400000, RZ, 0xc0, !PT ;  /* 0x00400000f7ff7812 */ /* 0x000fe4000784c0ff */
[----:B------:R-:W-:-:S02]  /*87c10*/  PRMT R2, R104, 0x7772, RZ ;  /* 0x0000777268027816 */ /* 0x000fc400000000ff */
[C---:B------:R-:W-:Y:S02]  /*87c20*/  LOP3.LUT P3, RZ, R247.reuse, 0x200000, RZ, 0xc0, !PT ;  /* 0x00200000f7ff7812 */ /* 0x040fe4000786c0ff */
[----:B------:R-:W-:Y:S02]  /*87c30*/  LOP3.LUT P0, RZ, R247, 0x100000, RZ, 0xc0, !PT ;  /* 0x00100000f7ff7812 */ /* 0x000fe4000780c0ff */
[----:B------:R-:W-:-:S05]  /*87c40*/  PRMT R104, R104, 0x7773, RZ ;  /* 0x0000777368687816 */ /* 0x000fca00000000ff */
[----:B------:R0:W-:Y:S01]  /*87c50*/  @P2 STG.E.U8 desc[UR6][R176.64], R2 ;  /* 0x00000002b0002986 */ /* 0x0001e2000c101106 */
[C---:B------:R-:W-:Y:S02]  /*87c60*/  LOP3.LUT P1, RZ, R247.reuse, 0x80000, RZ, 0xc0, !PT ;  /* 0x00080000f7ff7812 */ /* 0x040fe4000782c0ff */
[C---:B------:R-:W-:Y:S01]  /*87c70*/  LOP3.LUT P2, RZ, R247.reuse, 0x40000, RZ, 0xc0, !PT ;  /* 0x00040000f7ff7812 */ /* 0x040fe2000784c0ff */
[----:B------:R1:W-:Y:S04]  /*87c80*/  @P3 STG.E.U8 desc[UR6][R178.64], R104 ;  /* 0x00000068b2003986 */ /* 0x0003e8000c101106 */
[----:B0-----:R-:W4:Y:S01]  /*87c90*/  LDL.LU.64 R176, [R1+0x1b0] ;  /* 0x0001b00001b07983 */ /* 0x001f220000300a00 */
[----:B------:R-:W-:Y:S02]  /*87ca0*/  LOP3.LUT P3, RZ, R247, 0x20000, RZ, 0xc0, !PT ;  /* 0x00020000f7ff7812 */ /* 0x000fe4000786c0ff */
[C---:B------:R-:W-:Y:S01]  /*87cb0*/  PRMT R2, R105.reuse, 0x7772, RZ ;  /* 0x0000777269027816 */ /* 0x040fe200000000ff */
[----:B-1----:R-:W4:Y:S01]  /*87cc0*/  LDL.LU.64 R178, [R1+0x1a8] ;  /* 0x0001a80001b27983 */ /* 0x002f220000300a00 */
[----:B------:R-:W-:-:S03]  /*87cd0*/  PRMT R105, R105, 0x7773, RZ ;  /* 0x0000777369697816 */ /* 0x000fc600000000ff */
        /* <DEDUP_REMOVED lines=10> */
[----:B------:R-:W-:Y:S01]  /*87d80*/  @P4 LOP3.LUT R3, R3, 0x20, RZ, 0xfc, !PT ;  /* 0x0000002003034812 */ /* 0x000fe200078efcff */
[----:B--2---:R0:W-:Y:S02]  /*87d90*/  @P0 STG.E.U8 desc[UR6][R170.64], R2 ;  /* 0x00000002aa000986 */ /* 0x0041e4000c101106 */
[C---:B0-----:R-:W-:Y:S02]  /*87da0*/  PRMT R2, R106.reuse, 0x7772, RZ ;  /* 0x000077726a027816 */ /* 0x041fe400000000ff */
[----:B------:R-:W-:Y:S01]  /*87db0*/  PRMT R106, R106, 0x7773, RZ ;  /* 0x000077736a6a7816 */ /* 0x000fe200000000ff */
[----:B---3--:R-:W-:Y:S04]  /*87dc0*/  @P1 STG.E.U8 desc[UR6][R172.64], R105 ;  /* 0x00000069ac001986 */ /* 0x008fe8000c101106 */
[----:B----4-:R-:W-:Y:S04]  /*87dd0*/  @P2 STG.E.U8 desc[UR6][R174.64], R2 ;  /* 0x00000002ae002986 */ /* 0x010fe8000c101106 */
[----:B------:R0:W-:Y:S04]  /*87de0*/  @P3 STG.E.U8 desc[UR6][R100.64], R106 ;  /* 0x0000006a64003986 */ /* 0x0001e8000c101106 */
[----:B0-----:R-:W2:Y:S01]  /*87df0*/  LDL.LU.64 R100, [R1+0x1e20] ;  /* 0x001e200001647983 */ /* 0x001ea20000300a00 */
[----:B------:R-:W-:-:S02]  /*87e00*/  LOP3.LUT P4, RZ, R247, 0x400, RZ, 0xc0, !PT ;  /* 0x00000400f7ff7812 */ /* 0x000fc4000788c0ff */
[----:B------:R-:W-:Y:S01]  /*87e10*/  LOP3.LUT R3, R3, 0xffffffbf, RZ, 0xc0, !PT ;  /* 0xffffffbf03037812 */ /* 0x000fe200078ec0ff */
[----:B------:R-:W3:Y:S01]  /*87e20*/  LDL.LU.64 R168, [R1+0x170] ;  /* 0x0001700001a87983 */ /* 0x000ee20000300a00 */
[----:B------:R-:W-:-:S09]  /*87e30*/  PRMT R2, R107, 0x7772, RZ ;  /* 0x000077726b027816 */ /* 0x000fd200000000ff */
[----:B------:R-:W-:Y:S01]  /*87e40*/  @P4 LOP3.LUT R3, R3, 0x40, RZ, 0xfc, !PT ;  /* 0x0000004003034812 */ /* 0x000fe200078efcff */
[----:B------:R-:W4:Y:S01]  /*87e50*/  LDL.LU.64 R170, [R1+0x168] ;  /* 0x0001680001aa7983 */ /* 0x000f220000300a00 */
[----:B------:R-:W-:Y:S02]  /*87e60*/  LOP3.LUT P4, RZ, R247, 0x800, RZ, 0xc0, !PT ;  /* 0x00000800f7ff7812 */ /* 0x000fe4000788c0ff */
[----:B------:R-:W-:Y:S01]  /*87e70*/  LOP3.LUT R3, R3, 0xffffff7f, RZ, 0xc0, !PT ;  /* 0xffffff7f03037812 */ /* 0x000fe200078ec0ff */
[----:B------:R-:W4:Y:S01]  /*87e80*/  LDL.LU.64 R172, [R1+0x160] ;  /* 0x0001600001ac7983 */ /* 0x000f220000300a00 */
[----:B------:R-:W-:-:S03]  /*87e90*/  PRMT R107, R107, 0x7773, RZ ;  /* 0x000077736b6b7816 */ /* 0x000fc600000000ff */
[----:B------:R-:W4:Y:S06]  /*87ea0*/  LDL.LU.64 R174, [R1+0x158] ;  /* 0x0001580001ae7983 */ /* 0x000f2c0000300a00 */
        /* <DEDUP_REMOVED lines=14> */
[----:B------:R0:W-:Y:S01]  /*87f90*/  @P4 STG.E.U8 desc[UR6][R176.64], R2 ;  /* 0x00000002b0004986 */ /* 0x0001e2000c101106 */
[----:B------:R-:W-:-:S03]  /*87fa0*/  LOP3.LUT P4, RZ, R3, 0x800, RZ, 0xc0, !PT ;  /* 0x0000080003ff7812 */ /* 0x000fc6000788c0ff */
[----:B0-----:R-:W4:Y:S10]  /*87fb0*/  LDL.LU.64 R176, [R1+0xaf8] ;  /* 0x000af80001b07983 */ /* 0x001f340000300a00 */
[----:B------:R-:W-:Y:S01]  /*87fc0*/  @P4 STG.E.U8 desc[UR6][R178.64], R107 ;  /* 0x0000006bb2004986 */ /* 0x000fe2000c101106 */
[----:B------:R-:W-:-:S02]  /*87fd0*/  LOP3.LUT P4, RZ, R3, 0x400, RZ, 0xc0, !PT ;  /* 0x0000040003ff7812 */ /* 0x000fc4000788c0ff */
[----:B--2---:R-:W-:-:S11]  /*87fe0*/  PRMT R2, R100, 0x7770, RZ ;  /* 0x0000777064027816 */ /* 0x004fd600000000ff */
[----:B------:R0:W-:Y:S04]  /*87ff0*/  @P4 STG.E.U8 desc[UR6][R102.64], R2 ;  /* 0x0000000266004986 */ /* 0x0001e8000c101106 */
[----:B0-----:R-:W2:Y:S04]  /*88000*/  LDL.LU.64 R102, [R1+0x1e18] ;  /* 0x001e180001667983 */ /* 0x001ea80000300a00 */
[----:B------:R-:W4:Y:S01]  /*88010*/  LDL.LU.64 R178, [R1+0xb08] ;  /* 0x000b080001b27983 */ /* 0x000f220000300a00 */
        /* <DEDUP_REMOVED lines=32> */
[----:B0-----:R-:W2:Y:S01]  /*88220*/  LDL.LU.64 R248, [R1+0x1e10] ;  /* 0x001e100001f87983 */ /* 0x001ea20000300a00 */
[----:B------:R-:W-:Y:S02]  /*88230*/  LOP3.LUT P0, RZ, R247, 0x2, RZ, 0xc0, !PT ;  /* 0x00000002f7ff7812 */ /* 0x000fe4000780c0ff */
[----:B------:R-:W-:Y:S01]  /*88240*/  PRMT R101, R101, 0x7773, RZ ;  /* 0x0000777365657816 */ /* 0x000fe200000000ff */
[----:B------:R-:W3:Y:S01]  /*88250*/  LDL.LU.64 R172, [R1+0xb18] ;  /* 0x000b180001ac7983 */ /* 0x000ee20000300a00 */
[C---:B------:R-:W-:Y:S02]  /*88260*/  PRMT R2, R102.reuse, 0x7772, RZ ;  /* 0x0000777266027816 */ /* 0x040fe400000000ff */
[----:B------:R-:W-:Y:S01]  /*88270*/  PRMT R102, R102, 0x7773, RZ ;  /* 0x0000777366667816 */ /* 0x000fe200000000ff */
[----:B------:R0:W-:Y:S04]  /*88280*/  @P2 STG.E.U8 desc[UR6][R176.64], R101 ;  /* 0x00000065b0002986 */ /* 0x0001e8000c101106 */
[----:B------:R-:W4:Y:S04]  /*88290*/  LDL.LU.64 R174, [R1+0xb20] ;  /* 0x000b200001ae7983 */ /* 0x000f280000300a00 */
[----:B------:R1:W-:Y:S04]  /*882a0*/  @P3 STG.E.U8 desc[UR6][R178.64], R2 ;  /* 0x00000002b2003986 */ /* 0x0003e8000c101106 */
[----:B0-----:R-:W4:Y:S04]  /*882b0*/  LDL.LU.64 R176, [R1+0xb28] ;  /* 0x000b280001b07983 */ /* 0x001f280000300a00 */
[----:B------:R0:W-:Y:S04]  /*882c0*/  @P0 STG.E.U8 desc[UR6][R96.64], R102 ;  /* 0x0000006660000986 */ /* 0x0001e8000c101106 */
[----:B-1----:R-:W4:Y:S04]  /*882d0*/  LDL.LU.64 R178, [R1+0xb38] ;  /* 0x000b380001b27983 */ /* 0x002f280000300a00 */
[----:B0-----:R-:W4:Y:S01]  /*882e0*/  LDL.LU.64 R96, [R1+0x1e08] ;  /* 0x001e080001607983 */ /* 0x001f220000300a00 */
[----:B------:R-:W-:-:S02]  /*882f0*/  LOP3.LUT R5, R5, 0xefffffff, RZ, 0xc0, !PT ;  /* 0xefffffff05057812 */ /* 0x000fc400078ec0ff */
[----:B------:R-:W-:Y:S01]  /*88300*/  LOP3.LUT R3, R3, 0xfffffffe, RZ, 0xc0, !PT ;  /* 0xfffffffe03037812 */ /* 0x000fe200078ec0ff */
[----:B------:R-:W4:Y:S01]  /*88310*/  LDL.LU.64 R156, [R1+0xb40] ;  /* 0x000b4000019c7983 */ /* 0x000f220000300a00 */
[----:B------:R-:W-:Y:S02]  /*88320*/  LOP3.LUT P1, RZ, R247, 0x1, RZ, 0xc0, !PT ;  /* 0x00000001f7ff7812 */ /* 0x000fe4000782c0ff */
[C---:B------:R-:W-:Y:S01]  /*88330*/  PRMT R2, R103.reuse, 0x7772, RZ ;  /* 0x0000777267027816 */ /* 0x040fe200000000ff */
[----:B------:R-:W4:Y:S01]  /*88340*/  LDL.LU.64 R158, [R1+0xb50] ;  /* 0x000b5000019e7983 */ /* 0x000f220000300a00 */
[----:B------:R-:W-:-:S03]  /*88350*/  PRMT R103, R103, 0x7773, RZ ;  /* 0x0000777367677816 */ /* 0x000fc600000000ff */
[----:B------:R-:W4:Y:S04]  /*88360*/  LDL.LU.64 R160, [R1+0xb58] ;  /* 0x000b580001a07983 */ /* 0x000f280000300a00 */
        /* <DEDUP_REMOVED lines=26> */
[----:B------:R-:W-:Y:S02]  /*88510*/  LOP3.LUT P3, RZ, R248, 0x40000000, RZ, 0xc0, !PT ;  /* 0x40000000f8ff7812 */ /* 0x000fe4000786c0ff */
[----:B------:R-:W-:Y:S01]  /*88520*/  LOP3.LUT R3, R3, 0xfffffff7, RZ, 0xc0, !PT ;  /* 0xfffffff703037812 */ /* 0x000fe200078ec0ff */
[----:B---3--:R4:W-:Y:S08]  /*88530*/  @P1 STG.E.U8 desc[UR6][R172.64], R2 ;  /* 0x00000002ac001986 */ /* 0x0089f0000c101106 */
[----:B------:R-:W-:-:S02]  /*88540*/  @P4 LOP3.LUT R3, R3, 0x8, RZ, 0xfc, !PT ;  /* 0x0000000803034812 */ /* 0x000fc400078efcff */
[----:B------:R-:W-:Y:S02]  /*88550*/  LOP3.LUT P4, RZ, R248, 0x20000000, RZ, 0xc0, !PT ;  /* 0x20000000f8ff7812 */ /* 0x000fe4000788c0ff */
[C---:B----4-:R-:W-:Y:S01]  /*88560*/  PRMT R2, R96.reuse, 0x7770, RZ ;  /* 0x0000777060027816 */ /* 0x050fe200000000ff */
[----:B------:R-:W-:Y:S04]  /*88570*/  @P2 STG.E.U8 desc[UR6][R174.64], R103 ;  /* 0x00000067ae002986 */ /* 0x000fe8000c101106 */
[----:B------:R0:W-:Y:S02]  /*88580*/  @P3 STG.E.U8 desc[UR6][R176.64], R2 ;  /* 0x00000002b0003986 */ /* 0x0001e4000c101106 */
[----:B0-----:R-:W-:-:S05]  /*88590*/  PRMT R2, R96, 0x7771, RZ ;  /* 0x0000777160027816 */ /* 0x001fca00000000ff */
[----:B------:R0:W-:Y:S04]  /*885a0*/  @P4 STG.E.U8 desc[UR6][R98.64], R2 ;  /* 0x0000000262004986 */ /* 0x0001e8000c101106 */
[----:B0-----:R-:W2:Y:S01]  /*885b0*/  LDL.LU.64 R98, [R1+0x1e00] ;  /* 0x001e000001627983 */ /* 0x001ea20000300a00 */
[----:B------:R-:W-:Y:S02]  /*885c0*/  LOP3.LUT P4, RZ, R3, 0x8, RZ, 0xc0, !PT ;  /* 0x0000000803ff7812 */ /* 0x000fe4000788c0ff */
[----:B------:R-:W-:Y:S01]  /*885d0*/  PRMT R2, R97, 0x7770, RZ ;  /* 0x0000777061027816 */ /* 0x000fe200000000ff */
[----:B------:R-:W3:Y:S04]  /*885e0*/  LDL.LU.64 R172, [R1+0xb90] ;  /* 0x000b900001ac7983 */ /* 0x000ee80000300a00 */
[----:B------:R-:W4:Y:S04]  /*885f0*/  LDL.LU.64 R174, [R1+0xb98] ;  /* 0x000b980001ae7983 */ /* 0x000f280000300a00 */
[----:B------:R-:W4:Y:S04]  /*88600*/  LDL.LU.64 R176, [R1+0xba0] ;  /* 0x000ba00001b07983 */ /* 0x000f280000300a00 */
[----:B------:R0:W-:Y:S04]  /*88610*/  @P4 STG.E.U8 desc[UR6][R178.64], R2 ;  /* 0x00000002b2004986 */ /* 0x0001e8000c101106 */
[----:B0-----:R-:W4:Y:S01]  /*88620*/  LDL.LU.64 R178, [R1+0xbb0] ;  /* 0x000bb00001b27983 */ /* 0x001f220000300a00 */
[----:B------:R-:W-:-:S02]  /*88630*/  LOP3.LUT P4, RZ, R3, 0x4, RZ, 0xc0, !PT ;  /* 0x0000000403ff7812 */ /* 0x000fc4000788c0ff */
[----:B------:R-:W-:-:S11]  /*88640*/  PRMT R2, R97, 0x7771, RZ ;  /* 0x0000777161027816 */ /* 0x000fd600000000ff */
        /* <DEDUP_REMOVED lines=23> */
[----:B------:R-:W-:Y:S02]  /*887c0*/  PRMT R96, R96, 0x7773, RZ ;  /* 0x0000777360607816 */ /* 0x000fe400000000ff */
[----:B0-----:R-:W-:-:S09]  /*887d0*/  PRMT R2, R97, 0x7772, RZ ;  /* 0x0000777261027816 */ /* 0x001fd200000000ff */
[----:B------:R-:W-:Y:S01]  /*887e0*/  @P4 STG.E.U8 desc[UR6][R168.64], R96 ;  /* 0x00000060a8004986 */ /* 0x000fe2000c101106 */
[----:B------:R-:W-:-:S03]  /*887f0*/  PRMT R97, R97, 0x7773, RZ ;  /* 0x0000777361617816 */ /* 0x000fc600000000ff */
[----:B------:R0:W-:Y:S04]  /*88800*/  @P5 STG.E.U8 desc[UR6][R170.64], R2 ;  /* 0x00000002aa005986 */ /* 0x0001e8000c101106 */
[----:B---3--:R-:W-:Y:S01]  /*88810*/  @P6 STG.E.U8 desc[UR6][R172.64], R97 ;  /* 0x00000061ac006986 */ /* 0x008fe2000c101106 */
        /* <DEDUP_REMOVED lines=37> */
[C---:B------:R-:W-:Y:S01]  /*88a70*/  LOP3.LUT P2, RZ, R248.reuse, 0x1000, RZ, 0xc0, !PT ;  /* 0x00001000f8ff7812 */ /* 0x040fe2000784c0ff */
[----:B------:R-:W3:Y:S01]  /*88a80*/  LDL.LU.64 R168, [R1+0xc30] ;  /* 0x000c300001a87983 */ /* 0x000ee20000300a00 */
[C---:B------:R-:W-:Y:S02]  /*88a90*/  LOP3.LUT P3, RZ, R248.reuse, 0x800, RZ, 0xc0, !PT ;  /* 0x00000800f8ff7812 */ /* 0x040fe4000786c0ff */
[----:B------:R-:W-:Y:S01]  /*88aa0*/  PRMT R2, R93, 0x7770, RZ ;  /* 0x000077705d027816 */ /* 0x000fe200000000ff */
[----:B------:R-:W3:Y:S04]  /*88ab0*/  LDL.LU.64 R170, [R1+0xc38] ;  /* 0x000c380001aa7983 */ /* 0x000ee80000300a00 */
        /* <DEDUP_REMOVED lines=12> */
[----:B----4-:R0:W-:Y:S10]  /*88b80*/  @P2 STG.E.U8 desc[UR6][R172.64], R2 ;  /* 0x00000002ac002986 */ /* 0x0101f4000c101106 */
[----:B------:R-:W-:-:S02]  /*88b90*/  @P4 LOP3.LUT R5, R5, 0x8000000, RZ, 0xfc, !PT ;  /* 0x0800000005054812 */ /* 0x000fc400078efcff */
[----:B------:R-:W-:Y:S01]  /*88ba0*/  LOP3.LUT P4, RZ, R248, 0x400, RZ, 0xc0, !PT ;  /* 0x00000400f8ff7812 */ /* 0x000fe2000788c0ff */
[----:B0-----:R-:W4:Y:S01]  /*88bb0*/  LDL.LU.64 R172, [R1+0xc40] ;  /* 0x000c400001ac7983 */ /* 0x001f220000300a00 */
[----:B------:R-:W-:-:S05]  /*88bc0*/  PRMT R2, R93, 0x7771, RZ ;  /* 0x000077715d027816 */ /* 0x000fca00000000ff */
        /* <DEDUP_REMOVED lines=19> */
[----:B------:R-:W-:-:S11]  /*88d00*/  PRMT R92, R92, 0x7773, RZ ;  /* 0x000077735c5c7816 */ /* 0x000fd600000000ff */
[----:B---3--:R-:W-:Y:S01]  /*88d10*/  @P4 STG.E.U8 desc[UR6][R164.64], R92 ;  /* 0x0000005ca4004986 */ /* 0x008fe2000c101106 */
[----:B------:R-:W-:Y:S02]  /*88d20*/  LOP3.LUT P4, RZ, R5, 0x400000, RZ, 0xc0, !PT ;  /* 0x0040000005ff7812 */ /* 0x000fe4000788c0ff */
[----:B0-----:R-:W-:-:S11]  /*88d30*/  PRMT R2, R93, 0x7772, RZ ;  /* 0x000077725d027816 */ /* 0x001fd600000000ff */
[----:B------:R0:W-:Y:S04]  /*88d40*/  @P4 STG.E.U8 desc[UR6][R88.64], R2 ;  /* 0x0000000258004986 */ /* 0x0001e8000c101106 */
[----:B0-----:R-:W3:Y:S01]  /*88d50*/  LDL.LU.64 R88, [R1+0x1de8] ;  /* 0x001de80001587983 */ /* 0x001ee20000300a00 */
[----:B------:R-:W-:Y:S02]  /*88d60*/  LOP3.LUT P4, RZ, R5, 0x200000, RZ, 0xc0, !PT ;  /* 0x0020000005ff7812 */ /* 0x000fe4000788c0ff */
[----:B------:R-:W-:Y:S02]  /*88d70*/  PRMT R93, R93, 0x7773, RZ ;  /* 0x000077735d5d7816 */ /* 0x000fe400000000ff */
[C---:B------:R-:W-:Y:S02]  /*88d80*/  LOP3.LUT P5, RZ, R248.reuse, 0x2, RZ, 0xc0, !PT ;  /* 0x00000002f8ff7812 */ /* 0x040fe400078ac0ff */
[----:B------:R-:W-:-:S07]  /*88d90*/  LOP3.LUT P6, RZ, R248, 0x1, RZ, 0xc0, !PT ;  /* 0x00000001f8ff7812 */ /* 0x000fce00078cc0ff */
[----:B------:R-:W-:Y:S01]  /*88da0*/  @P4 STG.E.U8 desc[UR6][R166.64], R93 ;  /* 0x0000005da6004986 */ /* 0x000fe2000c101106 */
[----:B------:R-:W-:Y:S02]  /*88db0*/  LOP3.LUT P4, RZ, R5, 0x100000, RZ, 0xc0, !PT ;  /* 0x0010000005ff7812 */ /* 0x000fe4000788c0ff */
[C---:B------:R-:W-:Y:S02]  /*88dc0*/  PRMT R2, R94.reuse, 0x7772, RZ ;  /* 0x000077725e027816 */ /* 0x040fe400000000ff */
[C---:B------:R-:W-:Y:S02]  /*88dd0*/  LOP3.LUT P0, RZ, R249.reuse, 0x80000000, RZ, 0xc0, !PT ;  /* 0x80000000f9ff7812 */ /* 0x040fe4000780c0ff */
[----:B------:R-:W-:Y:S02]  /*88de0*/  LOP3.LUT P1, RZ, R249, 0x40000000, RZ, 0xc0, !PT ;  /* 0x40000000f9ff7812 */ /* 0x000fe4000782c0ff */
[----:B------:R-:W-:-:S05]  /*88df0*/  PRMT R94, R94, 0x7773, RZ ;  /* 0x000077735e5e7816 */ /* 0x000fca00000000ff */
[----:B------:R0:W-:Y:S01]  /*88e00*/  @P4 STG.E.U8 desc[UR6][R168.64], R2 ;  /* 0x00000002a8004986 */ /* 0x0001e2000c101106 */
[----:B------:R-:W-:-:S03]  /*88e10*/  LOP3.LUT P2, RZ, R249, 0x20000000, RZ, 0xc0, !PT ;  /* 0x20000000f9ff7812 */ /* 0x000fc6000784c0ff */
[----:B------:R-:W-:Y:S01]  /*88e20*/  @P5 STG.E.U8 desc[UR6][R170.64], R94 ;  /* 0x0000005eaa005986 */ /* 0x000fe2000c101106 */
[C---:B0-----:R-:W-:Y:S02]  /*88e30*/  PRMT R2, R95.reuse, 0x7772, RZ ;  /* 0x000077725f027816 */ /* 0x041fe400000000ff */
[----:B------:R-:W-:-:S03]  /*88e40*/  PRMT R95, R95, 0x7773, RZ ;  /* 0x000077735f5f7816 */ /* 0x000fc600000000ff */
[----:B----4-:R3:W-:Y:S01]  /*88e50*/  @P6 STG.E.U8 desc[UR6][R172.64], R2 ;  /* 0x00000002ac006986 */ /* 0x0107e2000c101106 */
[----:B------:R-:W-:-:S03]  /*88e60*/  LOP3.LUT P3, RZ, R249, 0x10000000, RZ, 0xc0, !PT ;  /* 0x10000000f9ff7812 */ /* 0x000fc6000786c0ff */
[----:B------:R-:W-:Y:S01]  /*88e70*/  @P0 STG.E.U8 desc[UR6][R174.64], R95 ;  /* 0x0000005fae000986 */ /* 0x000fe2000c101106 */
[----:B------:R-:W-:Y:S02]  /*88e80*/  LOP3.LUT P4, RZ, R249, 0x8000, RZ, 0xc0, !PT ;  /* 0x00008000f9ff7812 */ /* 0x000fe4000788c0ff */
[----:B------:R-:W-:-:S11]  /*88e90*/  LOP3.LUT R5, R5, 0xffffefff, RZ, 0xc0, !PT ;  /* 0xffffefff05057812 */ /* 0x000fd600078ec0ff */
[----:B------:R-:W-:Y:S02]  /*88ea0*/  @P4 LOP3.LUT R5, R5, 0x1000, RZ, 0xfc, !PT ;  /* 0x0000100005054812 */ /* 0x000fe400078efcff */
[----:B------:R-:W-:Y:S02]  /*88eb0*/  LOP3.LUT P4, RZ, R249, 0x10000, RZ, 0xc0, !PT ;  /* 0x00010000f9ff7812 */ /* 0x000fe4000788c0ff */
        /* <DEDUP_REMOVED lines=17> */
[----:B------:R-:W-:-:S04]  /*88fd0*/  LOP3.LUT R5, R5, 0xffffdfff, RZ, 0xc0, !PT ;  /* 0xffffdfff05057812 */ /* 0x000fc800078ec0ff */
        /* <DEDUP_REMOVED lines=16> */
[----:B------:R-:W-:Y:S02]  /*890e0*/  LOP3.LUT P1, RZ, R249, 0x4000000, RZ, 0xc0, !PT ;  /* 0x04000000f9ff7812 */ /* 0x000fe4000782c0ff */
[----:B------:R-:W-:Y:S02]  /*890f0*/  PRMT R2, R89, 0x7771, RZ ;  /* 0x0000777159027816 */ /* 0x000fe400000000ff */
[----:B------:R-:W-:-:S05]  /*89100*/  LOP3.LUT P2, RZ, R249, 0x2000000, RZ, 0xc0, !PT ;  /* 0x02000000f9ff7812 */ /* 0x000fca000784c0ff */
[----:B------:R-:W-:Y:S02]  /*89110*/  @P4 LOP3.LUT R5, R5, 0x40000, RZ, 0xfc, !PT ;  /* 0x0004000005054812 */ /* 0x000fe400078efcff */
[C---:B------:R-:W-:Y:S02]  /*89120*/  LOP3.LUT P4, RZ, R249.reuse, 0x400000, RZ, 0xc0, !PT ;  /* 0x00400000f9ff7812 */ /* 0x040fe4000788c0ff */
[----:B------:R-:W-:Y:S02]  /*89130*/  LOP3.LUT P3, RZ, R249, 0x1000000, RZ, 0xc0, !PT ;  /* 0x01000000f9ff7812 */ /* 0x000fe4000786c0ff */
[----:B------:R-:W-:-:S09]  /*89140*/  LOP3.LUT R5, R5, 0xfff7ffff, RZ, 0xc0, !PT ;  /* 0xfff7ffff05057812 */ /* 0x000fd200078ec0ff */
[----:B------:R-:W-:Y:S02]  /*89150*/  @P4 LOP3.LUT R5, R5, 0x80000, RZ, 0xfc, !PT ;  /* 0x0008000005054812 */ /* 0x000fe400078efcff */
[----:B------:R-:W-:Y:S01]  /*89160*/  LOP3.LUT P4, RZ, R249, 0x800000, RZ, 0xc0, !PT ;  /* 0x00800000f9ff7812 */ /* 0x000fe2000788c0ff */
[----:B---3--:R2:W-:Y:S02]  /*89170*/  @P0 STG.E.U8 desc[UR6][R168.64], R2 ;  /* 0x00000002a8000986 */ /* 0x0085e4000c101106 */
[C---:B--2---:R-:W-:Y:S02]  /*89180*/  PRMT R2, R90.reuse, 0x7770, RZ ;  /* 0x000077705a027816 */ /* 0x044fe400000000ff */
        /* <DEDUP_REMOVED lines=22> */
[----:B------:R0:W-:Y:S01]  /*892f0*/  @P4 STG.E.U8 desc[UR6][R162.64], R2 ;  /* 0x00000002a2004986 */ /* 0x0001e2000c101106 */
[----:B------:R-:W-:-:S13]  /*89300*/  LOP3.LUT P4, RZ, R5, 0x10000, RZ, 0xc0, !PT ;  /* 0x0001000005ff7812 */ /* 0x000fda000788c0ff */
[----:B------:R-:W-:Y:S01]  /*89310*/  @P4 STG.E.U8 desc[UR6][R164.64], R89 ;  /* 0x00000059a4004986 */ /* 0x000fe2000c101106 */
[----:B------:R-:W-:Y:S02]  /*89320*/  LOP3.LUT P4, RZ, R5, 0x8000, RZ, 0xc0, !PT ;  /* 0x0000800005ff7812 */ /* 0x000fe4000788c0ff */
[C---:B0-----:R-:W-:Y:S02]  /*89330*/  PRMT R2, R90.reuse, 0x7772, RZ ;  /* 0x000077725a027816 */ /* 0x041fe400000000ff */
[----:B------:R-:W-:-:S09]  /*89340*/  PRMT R90, R90, 0x7773, RZ ;  /* 0x000077735a5a7816 */ /* 0x000fd200000000ff */
[----:B------:R0:W-:Y:S01]  /*89350*/  @P4 STG.E.U8 desc[UR6][R84.64], R2 ;  /* 0x0000000254004986 */ /* 0x0001e2000c101106 */
[----:B------:R-:W-:-:S03]  /*89360*/  LOP3.LUT P4, RZ, R5, 0x4000, RZ, 0xc0, !PT ;  /* 0x0000400005ff7812 */ /* 0x000fc6000788c0ff */
[----:B0-----:R-:W3:Y:S10]  /*89370*/  LDL.LU.64 R84, [R1+0x1dd8] ;  /* 0x001dd80001547983 */ /* 0x001ef40000300a00 */
[----:B------:R-:W-:Y:S01]  /*89380*/  @P4 STG.E.U8 desc[UR6][R166.64], R90 ;  /* 0x0000005aa6004986 */ /* 0x000fe2000c101106 */
[----:B------:R-:W-:-:S02]  /*89390*/  LOP3.LUT P4, RZ, R5, 0x2000, RZ, 0xc0, !PT ;  /* 0x0000200005ff7812 */ /* 0x000fc4000788c0ff */
[----:B------:R-:W-:-:S11]  /*893a0*/  PRMT R2, R91, 0x7772, RZ ;  /* 0x000077725b027816 */ /* 0x000fd600000000ff */
[----:B------:R0:W-:Y:S04]  /*893b0*/  @P4 STG.E.U8 desc[UR6][R86.64], R2 ;  /* 0x0000000256004986 */ /* 0x0001e8000c101106 */
[----:B0-----:R-:W4:Y:S01]  /*893c0*/  LDL.LU.64 R86, [R1+0x1dd0] ;  /* 0x001dd00001567983 */ /* 0x001f220000300a00 */
[----:B------:R-:W-:Y:S02]  /*893d0*/  LOP3.LUT P4, RZ, R5, 0x1000, RZ, 0xc0, !PT ;  /* 0x0000100005ff7812 */ /* 0x000fe4000788c0ff */
[C---:B------:R-:W-:Y:S02]  /*893e0*/  LOP3.LUT P5, RZ, R249.reuse, 0x4000, RZ, 0xc0, !PT ;  /* 0x00004000f9ff7812 */ /* 0x040fe400078ac0ff */
[----:B------:R-:W-:Y:S02]  /*893f0*/  LOP3.LUT P6, RZ, R249, 0x2000, RZ, 0xc0, !PT ;  /* 0x00002000f9ff7812 */ /* 0x000fe400078cc0ff */
[----:B------:R-:W-:-:S02]  /*89400*/  PRMT R91, R91, 0x7773, RZ ;  /* 0x000077735b5b7816 */ /* 0x000fc400000000ff */
[C---:B------:R-:W-:Y:S02]  /*89410*/  LOP3.LUT P0, RZ, R249.reuse, 0x1000, RZ, 0xc0, !PT ;  /* 0x00001000f9ff7812 */ /* 0x040fe4000780c0ff */
[C---:B------:R-:W-:Y:S02]  /*89420*/  LOP3.LUT P1, RZ, R249.reuse, 0x800, RZ, 0xc0, !PT ;  /* 0x00000800f9ff7812 */ /* 0x040fe4000782c0ff */
[C---:B------:R-:W-:Y:S02]  /*89430*/  LOP3.LUT P2, RZ, R249.reuse, 0x400, RZ, 0xc0, !PT ;  /* 0x00000400f9ff7812 */ /* 0x040fe4000784c0ff */
[----:B------:R-:W-:Y:S01]  /*89440*/  LOP3.LUT P3, RZ, R249, 0x200, RZ, 0xc0, !PT ;  /* 0x00000200f9ff7812 */ /* 0x000fe2000786c0ff */
[----:B--2---:R-:W-:Y:S01]  /*89450*/  @P4 STG.E.U8 desc[UR6][R168.64], R91 ;  /* 0x0000005ba8004986 */ /* 0x004fe2000c101106 */
[----:B---3--:R-:W-:-:S05]  /*89460*/  PRMT R2, R84, 0x7770, RZ ;  /* 0x0000777054027816 */ /* 0x008fca00000000ff */
[----:B------:R0:W-:Y:S02]  /*89470*/  @P5 STG.E.U8 desc[UR6][R170.64], R2 ;  /* 0x00000002aa005986 */ /* 0x0001e4000c101106 */
[----:B0-----:R-:W-:-:S05]  /*89480*/  PRMT R2, R84, 0x7771, RZ ;  /* 0x0000777154027816 */ /* 0x001fca00000000ff */
[----:B----4-:R0:W-:Y:S02]  /*89490*/  @P6 STG.E.U8 desc[UR6][R172.64], R2 ;  /* 0x00000002ac006986 */ /* 0x0101e4000c101106 */
[----:B0-----:R-:W-:-:S05]  /*894a0*/  PRMT R2, R85, 0x7770, RZ ;  /* 0x0000777055027816 */ /* 0x001fca00000000ff */
        /* <DEDUP_REMOVED lines=13> */
[----:B------:R-:W4:Y:S01]  /*89580*/  LDL.LU.64 R176, [R1+0xd48] ;  /* 0x000d480001b07983 */ /* 0x000f220000300a00 */
[----:B------:R-:W-:-:S02]  /*89590*/  LOP3.LUT P6, RZ, R249, 0x100, RZ, 0xc0, !PT ;  /* 0x00000100f9ff7812 */ /* 0x000fc400078cc0ff */
[----:B------:R-:W-:Y:S02]  /*895a0*/  PRMT R2, R87, 0x7770, RZ ;  /* 0x0000777057027816 */ /* 0x000fe400000000ff */
[----:B------:R-:W-:Y:S02]  /*895b0*/  LOP3.LUT R5, R5, 0xffffffdf, RZ, 0xc0, !PT ;  /* 0xffffffdf05057812 */ /* 0x000fe400078ec0ff */
[C---:B------:R-:W-:Y:S02]  /*895c0*/  LOP3.LUT P2, RZ, R249.reuse, 0x80, RZ, 0xc0, !PT ;  /* 0x00000080f9ff7812 */ /* 0x040fe4000784c0ff */
[C---:B------:R-:W-:Y:S02]  /*895d0*/  LOP3.LUT P3, RZ, R249.reuse, 0x40, RZ, 0xc0, !PT ;  /* 0x00000040f9ff7812 */ /* 0x040fe4000786c0ff */
[C---:B------:R-:W-:Y:S02]  /*895e0*/  LOP3.LUT P0, RZ, R249.reuse, 0x20, RZ, 0xc0, !PT ;  /* 0x00000020f9ff7812 */ /* 0x040fe4000780c0ff */
[----:B------:R-:W-:Y:S01]  /*895f0*/  LOP3.LUT P1, RZ, R249, 0x10, RZ, 0xc0, !PT ;  /* 0x00000010f9ff7812 */ /* 0x000fe2000782c0ff */
[----:B---3--:R0:W-:Y:S04]  /*89600*/  @P6 STG.E.U8 desc[UR6][R178.64], R2 ;  /* 0x00000002b2006986 */ /* 0x0081e8000c101106 */
[----:B0-----:R-:W3:Y:S04]  /*89610*/  LDL.LU.64 R178, [R1+0xd58] ;  /* 0x000d580001b27983 */ /* 0x001ee80000300a00 */
[----:B------:R-:W3:Y:S01]  /*89620*/  LDL.LU.64 R160, [R1+0xd68] ;  /* 0x000d680001a07983 */ /* 0x000ee20000300a00 */
[----:B--2---:R-:W-:-:S02]  /*89630*/  LOP3.LUT P4, RZ, R250, 0x10000000, RZ, 0xc0, !PT ;  /* 0x10000000faff7812 */ /* 0x004fc4000788c0ff */
[----:B------:R-:W-:Y:S01]  /*89640*/  PRMT R2, R87, 0x7771, RZ ;  /* 0x0000777157027816 */ /* 0x000fe200000000ff */
[----:B------:R-:W2:Y:S10]  /*89650*/  LDL.LU.64 R162, [R1+0xd78] ;  /* 0x000d780001a27983 */ /* 0x000eb40000300a00 */
[----:B------:R-:W-:Y:S01]  /*89660*/  @P4 LOP3.LUT R5, R5, 0x20, RZ, 0xfc, !PT ;  /* 0x0000002005054812 */ /* 0x000fe200078efcff */
[----:B----4-:R0:W-:Y:S01]  /*89670*/  @P2 STG.E.U8 desc[UR6][R168.64], R2 ;  /* 0x00000002a8002986 */ /* 0x0101e2000c101106 */
[----:B------:R-:W-:-:S02]  /*89680*/  LOP3.LUT P4, RZ, R250, 0x20000000, RZ, 0xc0, !PT ;  /* 0x20000000faff7812 */ /* 0x000fc4000788c0ff */
[----:B------:R-:W-:Y:S01]  /*89690*/  LOP3.LUT R5, R5, 0xffffffbf, RZ, 0xc0, !PT ;  /* 0xffffffbf05057812 */ /* 0x000fe200078ec0ff */
[----:B------:R-:W4:Y:S04]  /*896a0*/  LDL.LU.64 R164, [R1+0xd80] ;  /* 0x000d800001a47983 */ /* 0x000f280000300a00 */
[----:B------:R-:W4:Y:S01]  /*896b0*/  LDL.LU.64 R166, [R1+0xd88] ;  /* 0x000d880001a67983 */ /* 0x000f220000300a00 */
[----:B0-----:R-:W-:-:S03]  /*896c0*/  PRMT R2, R84, 0x7772, RZ ;  /* 0x0000777254027816 */ /* 0x001fc600000000ff */
[----:B------:R-:W4:Y:S02]  /*896d0*/  LDL.LU.64 R168, [R1+0xd90] ;  /* 0x000d900001a87983 */ /* 0x000f240000300a00 */
        /* <DEDUP_REMOVED lines=15> */
[----:B------:R0:W-:Y:S01]  /*897d0*/  @P3 STG.E.U8 desc[UR6][R170.64], R2 ;  /* 0x00000002aa003986 */ /* 0x0001e2000c101106 */
[----:B------:R-:W-:-:S09]  /*897e0*/  PRMT R84, R84, 0x7773, RZ ;  /* 0x0000777354547816 */ /* 0x000fd200000000ff */
[----:B------:R-:W-:Y:S02]  /*897f0*/  @P4 LOP3.LUT R5, R5, 0x800, RZ, 0xfc, !PT ;  /* 0x0000080005054812 */ /* 0x000fe400078efcff */
[----:B------:R-:W-:Y:S02]  /*89800*/  LOP3.LUT P4, RZ, R249, 0x8, RZ, 0xc0, !PT ;  /* 0x00000008f9ff7812 */ /* 0x000fe4000788c0ff */
[C---:B0-----:R-:W-:Y:S01]  /*89810*/  PRMT R2, R85.reuse, 0x7772, RZ ;  /* 0x0000777255027816 */ /* 0x041fe200000000ff */
[----:B------:R-:W4:Y:S01]  /*89820*/  LDL.LU.64 R170, [R1+0xd98] ;  /* 0x000d980001aa7983 */ /* 0x000f220000300a00 */
[----:B------:R-:W-:-:S03]  /*89830*/  PRMT R85, R85, 0x7773, RZ ;  /* 0x0000777355557816 */ /* 0x000fc600000000ff */
[----:B------:R0:W-:Y:S04]  /*89840*/  @P0 STG.E.U8 desc[UR6][R172.64], R84 ;  /* 0x00000054ac000986 */ /* 0x0001e8000c101106 */
[----:B------:R1:W-:Y:S04]  /*89850*/  @P1 STG.E.U8 desc[UR6][R174.64], R2 ;  /* 0x00000002ae001986 */ /* 0x0003e8000c101106 */
[----:B------:R-:W-:Y:S01]  /*89860*/  @P4 STG.E.U8 desc[UR6][R176.64], R85 ;  /* 0x00000055b0004986 */ /* 0x000fe2000c101106 */
[----:B------:R-:W-:-:S03]  /*89870*/  LOP3.LUT P4, RZ, R5, 0x800, RZ, 0xc0, !PT ;  /* 0x0000080005ff7812 */ /* 0x000fc6000788c0ff */
[----:B0-----:R-:W4:Y:S01]  /*89880*/  LDL.LU.64 R172, [R1+0xda0] ;  /* 0x000da00001ac7983 */ /* 0x001f220000300a00 */
[----:B-1----:R-:W-:-:S03]  /*89890*/  PRMT R2, R86, 0x7772, RZ ;  /* 0x0000777256027816 */ /* 0x002fc600000000ff */
[----:B------:R-:W4:Y:S06]  /*898a0*/  LDL.LU.64 R174, [R1+0xda8] ;  /* 0x000da80001ae7983 */ /* 0x000f2c0000300a00 */
[----:B------:R0:W-:Y:S01]  /*898b0*/  @P4 STG.E.U8 desc[UR6][R80.64], R2 ;  /* 0x0000000250004986 */ /* 0x0001e2000c101106 */
[----:B------:R-:W-:Y:S02]  /*898c0*/  LOP3.LUT P4, RZ, R5, 0x400, RZ, 0xc0, !PT ;  /* 0x0000040005ff7812 */ /* 0x000fe4000788c0ff */
[----:B------:R-:W-:Y:S01]  /*898d0*/  PRMT R86, R86, 0x7773, RZ ;  /* 0x0000777356567816 */ /* 0x000fe200000000ff */
[----:B0-----:R-:W2:Y:S01]  /*898e0*/  LDL.LU.64 R80, [R1+0x1dc0] ;  /* 0x001dc00001507983 */ /* 0x001ea20000300a00 */
[----:B------:R-:W-:-:S02]  /*898f0*/  PRMT R2, R87, 0x7772, RZ ;  /* 0x0000777257027816 */ /* 0x000fc400000000ff */
[----:B------:R-:W-:Y:S01]  /*89900*/  PRMT R87, R87, 0x7773, RZ ;  /* 0x0000777357577816 */ /* 0x000fe200000000ff */
[----:B------:R-:W4:Y:S06]  /*89910*/  LDL.LU.64 R176, [R1+0xdb0] ;  /* 0x000db00001b07983 */ /* 0x000f2c0000300a00 */
[----:B---3--:R0:W-:Y:S01]  /*89920*/  @P4 STG.E.U8 desc[UR6][R178.64], R86 ;  /* 0x00000056b2004986 */ /* 0x0081e2000c101106 */
[----:B------:R-:W-:-:S03]  /*89930*/  LOP3.LUT P4, RZ, R5, 0x200, RZ, 0xc0, !PT ;  /* 0x0000020005ff7812 */ /* 0x000fc6000788c0ff */
[----:B0-----:R-:W3:Y:S10]  /*89940*/  LDL.LU.64 R178, [R1+0xdb8] ;  /* 0x000db80001b27983 */ /* 0x001ef40000300a00 */
        /* <DEDUP_REMOVED lines=14> */
[----:B----4-:R0:W-:Y:S01]  /*89a30*/  @P4 STG.E.U8 desc[UR6][R164.64], R2 ;  /* 0x00000002a4004986 */ /* 0x0101e2000c101106 */
[----:B------:R-:W-:Y:S02]  /*89a40*/  LOP3.LUT P4, RZ, R5, 0x20, RZ, 0xc0, !PT ;  /* 0x0000002005ff7812 */ /* 0x000fe4000788c0ff */
[----:B0-----:R-:W-:-:S11]  /*89a50*/  PRMT R2, R81, 0x7770, RZ ;  /* 0x0000777051027816 */ /* 0x001fd600000000ff */
[----:B------:R0:W-:Y:S02]  /*89a60*/  @P4 STG.E.U8 desc[UR6][R166.64], R2 ;  /* 0x00000002a6004986 */ /* 0x0001e4000c101106 */
[----:B0-----:R-:W-:-:S05]  /*89a70*/  PRMT R2, R81, 0x7771, RZ ;  /* 0x0000777151027816 */ /* 0x001fca00000000ff */
[----:B------:R3:W-:Y:S02]  /*89a80*/  @P5 STG.E.U8 desc[UR6][R168.64], R2 ;  /* 0x00000002a8005986 */ /* 0x0007e4000c101106 */
[----:B---3--:R-:W-:-:S05]  /*89a90*/  PRMT R2, R82, 0x7770, RZ ;  /* 0x0000777052027816 */ /* 0x008fca00000000ff */
[----:B------:R0:W-:Y:S02]  /*89aa0*/  @P6 STG.E.U8 desc[UR6][R170.64], R2 ;  /* 0x00000002aa006986 */ /* 0x0001e4000c101106 */
[----:B0-----:R-:W-:-:S05]  /*89ab0*/  PRMT R2, R82, 0x7771, RZ ;  /* 0x0000777152027816 */ /* 0x001fca00000000ff */
[----:B------:R0:W-:Y:S02]  /*89ac0*/  @P2 STG.E.U8 desc[UR6][R172.64], R2 ;  /* 0x00000002ac002986 */ /* 0x0001e4000c101106 */
[----:B0-----:R-:W-:-:S05]  /*89ad0*/  PRMT R2, R83, 0x7770, RZ ;  /* 0x0000777053027816 */ /* 0x001fca00000000ff */
[----:B------:R0:W-:Y:S02]  /*89ae0*/  @P3 STG.E.U8 desc[UR6][R174.64], R2 ;  /* 0x00000002ae003986 */ /* 0x0001e4000c101106 */
[----:B0-----:R-:W-:Y:S02]  /*89af0*/  PRMT R2, R83, 0x7771, RZ ;  /* 0x0000777153027816 */ /* 0x001fe400000000ff */
[----:B------:R-:W2:Y:S04]  /*89b00*/  LDL.LU.64 R174, [R1+0xdc0] ;  /* 0x000dc00001ae7983 */ /* 0x000ea80000300a00 */
[----:B------:R0:W-:Y:S04]  /*89b10*/  @P0 STG.E.U8 desc[UR6][R176.64], R2 ;  /* 0x00000002b0000986 */ /* 0x0001e8000c101106 */
[----:B0-----:R-:W3:Y:S04]  /*89b20*/  LDL.LU.64 R176, [R1+0xdd0] ;  /* 0x000dd00001b07983 */ /* 0x001ee80000300a00 */
[----:B------:R-:W4:Y:S04]  /*89b30*/  LDL.LU.64 R168, [R1+0xdd8] ;  /* 0x000dd80001a87983 */ /* 0x000f280000300a00 */
[----:B------:R-:W4:Y:S01]  /*89b40*/  LDL.LU.64 R170, [R1+0xde0] ;  /* 0x000de00001aa7983 */ /* 0x000f220000300a00 */
[----:B------:R-:W-:-:S02]  /*89b50*/  LOP3.LUT P1, RZ, R250, 0x400000, RZ, 0xc0, !PT ;  /* 0x00400000faff7812 */ /* 0x000fc4000782c0ff */
[----:B------:R-:W-:-:S11]  /*89b60*/  PRMT R2, R80, 0x7772, RZ ;  /* 0x0000777250027816 */ /* 0x000fd600000000ff */
[----:B------:R0:W-:Y:S01]  /*89b70*/  @P1 STG.E.U8 desc[UR6][R178.64], R2 ;  /* 0x00000002b2001986 */ /* 0x0001e2000c101106 */
[C---:B------:R-:W-:Y:S02]  /*89b80*/  LOP3.LUT P1, RZ, R250.reuse, 0x4000, RZ, 0xc0, !PT ;  /* 0x00004000faff7812 */ /* 0x040fe4000782c0ff */
[----:B------:R-:W-:Y:S02]  /*89b90*/  LOP3.LUT R5, R5, 0xfffffffb, RZ, 0xc0, !PT ;  /* 0xfffffffb05057812 */ /* 0x000fe400078ec0ff */
[C---:B------:R-:W-:Y:S02]  /*89ba0*/  LOP3.LUT P2, RZ, R250.reuse, 0x200000, RZ, 0xc0, !PT ;  /* 0x00200000faff7812 */ /* 0x040fe4000784c0ff */
[----:B------:R-:W-:Y:S01]  /*89bb0*/  LOP3.LUT P3, RZ, R250, 0x100000, RZ, 0xc0, !PT ;  /* 0x00100000faff7812 */ /* 0x000fe2000786c0ff */
[----:B0-----:R-:W4:Y:S06]  /*89bc0*/  LDL.LU.64 R178, [R1+0xdf8] ;  /* 0x000df80001b27983 */ /* 0x001f2c0000300a00 */
[----:B------:R-:W-:-:S02]  /*89bd0*/  @P1 LOP3.LUT R5, R5, 0x4, RZ, 0xfc, !PT ;  /* 0x0000000405051812 */ /* 0x000fc400078efcff */
[C---:B------:R-:W-:Y:S01]  /*89be0*/  LOP3.LUT P1, RZ, R250.reuse, 0x8000, RZ, 0xc0, !PT ;  /* 0x00008000faff7812 */ /* 0x040fe2000782c0ff */
[----:B------:R-:W4:Y:S01]  /*89bf0*/  LDL.LU.64 R172, [R1+0xe00] ;  /* 0x000e000001ac7983 */ /* 0x000f220000300a00 */
[----:B------:R-:W-:Y:S02]  /*89c00*/  LOP3.LUT R5, R5, 0xfffffff7, RZ, 0xc0, !PT ;  /* 0xfffffff705057812 */ /* 0x000fe400078ec0ff */
[----:B------:R-:W-:Y:S01]  /*89c10*/  LOP3.LUT P5, RZ, R250, 0x80000, RZ, 0xc0, !PT ;  /* 0x00080000faff7812 */ /* 0x000fe200078ac0ff */
[----:B------:R-:W4:Y:S08]  /*89c20*/  LDL.LU.64 R162, [R1+0xe10] ;  /* 0x000e100001a27983 */ /* 0x000f300000300a00 */
[----:B------:R-:W-:-:S02]  /*89c30*/  @P1 LOP3.LUT R5, R5, 0x8, RZ, 0xfc, !PT ;  /* 0x0000000805051812 */ /* 0x000fc400078efcff */
[C---:B------:R-:W-:Y:S02]  /*89c40*/  LOP3.LUT P1, RZ, R250.reuse, 0x10000, RZ, 0xc0, !PT ;  /* 0x00010000faff7812 */ /* 0x040fe4000782c0ff */
[----:B------:R-:W-:Y:S02]  /*89c50*/  LOP3.LUT R5, R5, 0xffffffef, RZ, 0xc0, !PT ;  /* 0xffffffef05057812 */ /* 0x000fe400078ec0ff */
[----:B------:R-:W-:Y:S02]  /*89c60*/  LOP3.LUT P4, RZ, R250, 0x40000, RZ, 0xc0, !PT ;  /* 0x00040000faff7812 */ /* 0x000fe4000788c0ff */
[----:B------:R-:W-:Y:S02]  /*89c70*/  PRMT R80, R80, 0x7773, RZ ;  /* 0x0000777350507816 */ /* 0x000fe400000000ff */
[----:B------:R-:W-:-:S05]  /*89c80*/  PRMT R2, R81, 0x7772, RZ ;  /* 0x0000777251027816 */ /* 0x000fca00000000ff */
[----:B------:R-:W-:Y:S02]  /*89c90*/  @P1 LOP3.LUT R5, R5, 0x10, RZ, 0xfc, !PT ;  /* 0x0000001005051812 */ /* 0x000fe400078efcff */
[----:B------:R-:W-:Y:S02]  /*89ca0*/  LOP3.LUT P1, RZ, R250, 0x20000, RZ, 0xc0, !PT ;  /* 0x00020000faff7812 */ /* 0x000fe4000782c0ff */
[----:B------:R-:W-:Y:S01]  /*89cb0*/  PRMT R81, R81, 0x7773, RZ ;  /* 0x0000777351517816 */ /* 0x000fe200000000ff */
[----:B--2---:R0:W-:Y:S04]  /*89cc0*/  @P2 STG.E.U8 desc[UR6][R174.64], R80 ;  /* 0x00000050ae002986 */ /* 0x0041e8000c101106 */
[----:B0-----:R-:W2:Y:S04]  /*89cd0*/  LDL.LU.64 R174, [R1+0xdf0] ;  /* 0x000df00001ae7983 */ /* 0x001ea80000300a00 */
[----:B---3--:R0:W-:Y:S04]  /*89ce0*/  @P3 STG.E.U8 desc[UR6][R176.64], R2 ;  /* 0x00000002b0003986 */ /* 0x0081e8000c101106 */
[----:B----4-:R-:W-:Y:S01]  /*89cf0*/  @P5 STG.E.U8 desc[UR6][R168.64], R81 ;  /* 0x00000051a8005986 */ /* 0x010fe2000c101106 */
[----:B0-----:R-:W-:-:S03]  /*89d00*/  PRMT R2, R82, 0x7772, RZ ;  /* 0x0000777252027816 */ /* 0x001fc600000000ff */
[----:B------:R-:W3:Y:S01]  /*89d10*/  LDL.LU.64 R176, [R1+0xdc8] ;  /* 0x000dc80001b07983 */ /* 0x000ee20000300a00 */
[----:B------:R-:W-:-:S03]  /*89d20*/  PRMT R82, R82, 0x7773, RZ ;  /* 0x0000777352527816 */ /* 0x000fc600000000ff */
[----:B------:R-:W-:Y:S04]  /*89d30*/  @P4 STG.E.U8 desc[UR6][R170.64], R2 ;  /* 0x00000002aa004986 */ /* 0x000fe8000c101106 */
[----:B------:R-:W4:Y:S04]  /*89d40*/  LDL.LU.64 R164, [R1+0xd60] ;  /* 0x000d600001a47983 */ /* 0x000f280000300a00 */
[----:B------:R-:W4:Y:S04]  /*89d50*/  LDL.LU.64 R166, [R1+0xd38] ;  /* 0x000d380001a67983 */ /* 0x000f280000300a00 */
[----:B------:R0:W-:Y:S04]  /*89d60*/  @P1 STG.E.U8 desc[UR6][R76.64], R82 ;  /* 0x000000524c001986 */ /* 0x0001e8000c101106 */
[----:B0-----:R-:W2:Y:S01]  /*89d70*/  LDL.LU.64 R76, [R1+0x1db0] ;  /* 0x001db000014c7983 */ /* 0x001ea20000300a00 */
        /* <DEDUP_REMOVED lines=9> */
[----:B------:R-:W-:-:S04]  /*89e10*/  @P0 LOP3.LUT R5, R5, 0x2, RZ, 0xfc, !PT ;  /* 0x0000000205050812 */ /* 0x000fc800078efcff */
[----:B------:R-:W-:Y:S02]  /*89e20*/  LOP3.LUT P1, RZ, R5, 0x10, RZ, 0xc0, !PT ;  /* 0x0000001005ff7812 */ /* 0x000fe4000782c0ff */
[C---:B------:R-:W-:Y:S02]  /*89e30*/  PRMT R2, R83.reuse, 0x7772, RZ ;  /* 0x0000777253027816 */ /* 0x040fe400000000ff */
[----:B------:R-:W-:-:S09]  /*89e40*/  PRMT R83, R83, 0x7773, RZ ;  /* 0x0000777353537816 */ /* 0x000fd200000000ff */
[----:B------:R0:W-:Y:S01]  /*89e50*/  @P1 STG.E.U8 desc[UR6][R178.64], R2 ;  /* 0x00000002b2001986 */ /* 0x0001e2000c101106 */
[----:B------:R-:W-:-:S03]  /*89e60*/  LOP3.LUT P1, RZ, R5, 0x8, RZ, 0xc0, !PT ;  /* 0x0000000805ff7812 */ /* 0x000fc6000782c0ff */
[----:B0-----:R-:W4:Y:S10]  /*89e70*/  LDL.LU.64 R178, [R1+0xcb8] ;  /* 0x000cb80001b27983 */ /* 0x001f340000300a00 */
[----:B------:R0:W-:Y:S01]  /*89e80*/  @P1 STG.E.U8 desc[UR6][R172.64], R83 ;  /* 0x00000053ac001986 */ /* 0x0001e2000c101106 */
[----:B------:R-:W-:-:S03]  /*89e90*/  LOP3.LUT P1, RZ, R5, 0x4, RZ, 0xc0, !PT ;  /* 0x0000000405ff7812 */ /* 0x000fc6000782c0ff */
[----:B------:R-:W4:Y:S04]  /*89ea0*/  LDL.LU.64 R170, [R1+0xc90] ;  /* 0x000c900001aa7983 */ /* 0x000f280000300a00 */
[----:B0-----:R-:W4:Y:S01]  /*89eb0*/  LDL.LU.64 R172, [R1+0xc28] ;  /* 0x000c280001ac7983 */ /* 0x001f220000300a00 */
[----:B--2---:R-:W-:-:S05]  /*89ec0*/  PRMT R2, R76, 0x7770, RZ ;  /* 0x000077704c027816 */ /* 0x004fca00000000ff */
[----:B------:R0:W-:Y:S04]  /*89ed0*/  @P1 STG.E.U8 desc[UR6][R78.64], R2 ;  /* 0x000000024e001986 */ /* 0x0001e8000c101106 */
[----:B0-----:R-:W2:Y:S01]  /*89ee0*/  LDL.LU.64 R78, [R1+0x1da8] ;  /* 0x001da800014e7983 */ /* 0x001ea20000300a00 */
[C---:B------:R-:W-:Y:S02]  /*89ef0*/  LOP3.LUT P6, RZ, R250.reuse, 0x2000, RZ, 0xc0, !PT ;  /* 0x00002000faff7812 */ /* 0x040fe400078cc0ff */
[----:B------:R-:W-:Y:S02]  /*89f00*/  LOP3.LUT P0, RZ, R250, 0x1000, RZ, 0xc0, !PT ;  /* 0x00001000faff7812 */ /* 0x000fe4000780c0ff */
[----:B------:R-:W-:Y:S02]  /*89f10*/  PRMT R2, R76, 0x7771, RZ ;  /* 0x000077714c027816 */ /* 0x000fe400000000ff */
[----:B------:R-:W-:-:S07]  /*89f20*/  PRMT R3, R77, 0x7770, RZ ;  /* 0x000077704d037816 */ /* 0x000fce00000000ff */
[----:B------:R-:W-:Y:S04]  /*89f30*/  @P6 STG.E.U8 desc[UR6][R162.64], R2 ;  /* 0x00000002a2006986 */ /* 0x000fe8000c101106 */
[----:B------:R0:W-:Y:S01]  /*89f40*/  @P0 STG.E.U8 desc[UR6][R174.64], R3 ;  /* 0x00000003ae000986 */ /* 0x0001e2000c101106 */
[----:B------:R-:W-:Y:S02]  /*89f50*/  LOP3.LUT P0, RZ, R5, 0x2, RZ, 0xc0, !PT ;  /* 0x0000000205ff7812 */ /* 0x000fe4000780c0ff */
[----:B------:R-:W-:Y:S02]  /*89f60*/  PRMT R4, R77, 0x7771, RZ ;  /* 0x000077714d047816 */ /* 0x000fe400000000ff */
[C---:B------:R-:W-:Y:S02]  /*89f70*/  LOP3.LUT P2, RZ, R250.reuse, 0x100, RZ, 0xc0, !PT ;  /* 0x00000100faff7812 */ /* 0x040fe4000784c0ff */
[----:B------:R-:W-:Y:S01]  /*89f80*/  LOP3.LUT P3, RZ, R250, 0x80, RZ, 0xc0, !PT ;  /* 0x00000080faff7812 */ /* 0x000fe2000786c0ff */
[----:B0-----:R-:W4:Y:S06]  /*89f90*/  LDL.LU.64 R174, [R1+0xc00] ;  /* 0x000c000001ae7983 */ /* 0x001f2c0000300a00 */
[----:B---3--:R0:W-:Y:S01]  /*89fa0*/  @P0 STG.E.U8 desc[UR6][R176.64], R4 ;  /* 0x00000004b0000986 */ /* 0x0081e2000c101106 */
[----:B------:R-:W-:-:S03]  /*89fb0*/  LOP3.LUT P0, RZ, R5, 0x1, RZ, 0xc0, !PT ;  /* 0x0000000105ff7812 */ /* 0x000fc6000780c0ff */
[----:B0-----:R-:W3:Y:S01]  /*89fc0*/  LDL.LU.64 R176, [R1+0xba8] ;  /* 0x000ba80001b07983 */ /* 0x001ee20000300a00 */
[----:B--2---:R-:W-:-:S09]  /*89fd0*/  PRMT R5, R78, 0x7770, RZ ;  /* 0x000077704e057816 */ /* 0x004fd200000000ff */
[----:B----4-:R-:W-:Y:S01]  /*89fe0*/  @P0 STG.E.U8 desc[UR6][R164.64], R5 ;  /* 0x00000005a4000986 */ /* 0x010fe2000c101106 */
[----:B------:R-:W-:Y:S02]  /*89ff0*/  LOP3.LUT P0, RZ, R8, 0x80000000, RZ, 0xc0, !PT ;  /* 0x8000000008ff7812 */ /* 0x000fe4000780c0ff */
[----:B------:R-:W-:Y:S02]  /*8a000*/  PRMT R6, R78, 0x7771, RZ ;  /* 0x000077714e067816 */ /* 0x000fe400000000ff */
[C---:B------:R-:W-:Y:S02]  /*8a010*/  PRMT R9, R79.reuse, 0x7770, RZ ;  /* 0x000077704f097816 */ /* 0x040fe400000000ff */
[----:B------:R-:W-:-:S07]  /*8a020*/  PRMT R2, R79, 0x7771, RZ ;  /* 0x000077714f027816 */ /* 0x000fce00000000ff */
[----:B------:R-:W-:Y:S04]  /*8a030*/  @P0 STG.E.U8 desc[UR6][R166.64], R6 ;  /* 0x00000006a6000986 */ /* 0x000fe8000c101106 */
[----:B------:R-:W-:Y:S04]  /*8a040*/  @P2 STG.E.U8 desc[UR6][R168.64], R9 ;  /* 0x00000009a8002986 */ /* 0x000fe8000c101106 */
[----:B------:R0:W-:Y:S04]  /*8a050*/  @P3 STG.E.U8 desc[UR6][R178.64], R2 ;  /* 0x00000002b2003986 */ /* 0x0001e8000c101106 */
[----:B0-----:R-:W2:Y:S01]  /*8a060*/  LDL.LU.64 R178, [R1+0xb80] ;  /* 0x000b800001b27983 */ /* 0x001ea20000300a00 */
[----:B------:R-:W-:-:S02]  /*8a070*/  LOP3.LUT P5, RZ, R250, 0x40, RZ, 0xc0, !PT ;  /* 0x00000040faff7812 */ /* 0x000fc400078ac0ff */
[C---:B------:R-:W-:Y:S02]  /*8a080*/  LOP3.LUT P4, RZ, R250.reuse, 0x20, RZ, 0xc0, !PT ;  /* 0x00000020faff7812 */ /* 0x040fe4000788c0ff */
[C---:B------:R-:W-:Y:S02]  /*8a090*/  LOP3.LUT P1, RZ, R250.reuse, 0x10, RZ, 0xc0, !PT ;  /* 0x00000010faff7812 */ /* 0x040fe4000782c0ff */
[C---:B------:R-:W-:Y:S02]  /*8a0a0*/  LOP3.LUT P6, RZ, R250.reuse, 0x8, RZ, 0xc0, !PT ;  /* 0x00000008faff7812 */ /* 0x040fe400078cc0ff */
[C---:B------:R-:W-:Y:S02]  /*8a0b0*/  LOP3.LUT P0, RZ, R250.reuse, 0x4, RZ, 0xc0, !PT ;  /* 0x00000004faff7812 */ /* 0x040fe4000780c0ff */
[----:B------:R-:W-:Y:S02]  /*8a0c0*/  LOP3.LUT P2, RZ, R250, 0x2, RZ, 0xc0, !PT ;  /* 0x00000002faff7812 */ /* 0x000fe4000784c0ff */
[----:B------:R-:W-:-:S02]  /*8a0d0*/  PRMT R3, R76, 0x7772, RZ ;  /* 0x000077724c037816 */ /* 0x000fc400000000ff */
[----:B------:R-:W-:Y:S02]  /*8a0e0*/  PRMT R76, R76, 0x7773, RZ ;  /* 0x000077734c4c7816 */ /* 0x000fe400000000ff */
[C---:B------:R-:W-:Y:S02]  /*8a0f0*/  PRMT R4, R77.reuse, 0x7772, RZ ;  /* 0x000077724d047816 */ /* 0x040fe400000000ff */
[----:B------:R-:W-:Y:S01]  /*8a100*/  PRMT R77, R77, 0x7773, RZ ;  /* 0x000077734d4d7816 */ /* 0x000fe200000000ff */
[----:B------:R0:W-:Y:S01]  /*8a110*/  @P5 STG.E.U8 desc[UR6][R170.64], R3 ;  /* 0x00000003aa005986 */ /* 0x0001e2000c101106 */
[C---:B------:R-:W-:Y:S02]  /*8a120*/  PRMT R5, R78.reuse, 0x7772, RZ ;  /* 0x000077724e057816 */ /* 0x040fe400000000ff */
[----:B------:R-:W-:Y:S01]  /*8a130*/  PRMT R78, R78, 0x7773, RZ ;  /* 0x000077734e4e7816 */ /* 0x000fe200000000ff */
[----:B------:R1:W-:Y:S04]  /*8a140*/  @P4 STG.E.U8 desc[UR6][R172.64], R76 ;  /* 0x0000004cac004986 */ /* 0x0003e8000c101106 */
[----:B------:R4:W-:Y:S04]  /*8a150*/  @P1 STG.E.U8 desc[UR6][R174.64], R4 ;  /* 0x00000004ae001986 */ /* 0x0009e8000c101106 */
[----:B0-----:R-:W2:Y:S04]  /*8a160*/  LDL.LU.64 R170, [R1+0xb00] ;  /* 0x000b000001aa7983 */ /* 0x001ea80000300a00 */
[----:B-1----:R-:W2:Y:S04]  /*8a170*/  LDL.LU.64 R172, [R1+0x148] ;  /* 0x0001480001ac7983 */ /* 0x002ea80000300a00 */
[----:B---3--:R0:W-:Y:S04]  /*8a180*/  @P6 STG.E.U8 desc[UR6][R176.64], R77 ;  /* 0x0000004db0006986 */ /* 0x0081e8000c101106 */
[----:B----4-:R-:W3:Y:S04]  /*8a190*/  LDL.LU.64 R174, [R1+0x138] ;  /* 0x0001380001ae7983 */ /* 0x010ee80000300a00 */
[----:B0-----:R-:W4:Y:S04]  /*8a1a0*/  LDL.LU.64 R176, [R1+0x130] ;  /* 0x0001300001b07983 */ /* 0x001f280000300a00 */
[----:B------:R-:W4:Y:S04]  /*8a1b0*/  LDL.LU.64 R160, [R1+0x128] ;  /* 0x0001280001a07983 */ /* 0x000f280000300a00 */
[----:B------:R-:W4:Y:S04]  /*8a1c0*/  LDL.LU.64 R162, [R1+0x120] ;  /* 0x0001200001a27983 */ /* 0x000f280000300a00 */
[----:B--2---:R-:W-:Y:S04]  /*8a1d0*/  @P0 STG.E.U8 desc[UR6][R178.64], R5 ;  /* 0x00000005b2000986 */ /* 0x004fe8000c101106 */
[----:B------:R0:W-:Y:S04]  /*8a1e0*/  @P2 STG.E.U8 desc[UR6][R72.64], R78 ;  /* 0x0000004e48002986 */ /* 0x0001e8000c101106 */
[----:B0-----:R-:W2:Y:S01]  /*8a1f0*/  LDL.LU.64 R72, [R1+0x1da0] ;  /* 0x001da00001487983 */ /* 0x001ea20000300a00 */
[----:B------:R-:W-:-:S02]  /*8a200*/  LOP3.LUT P4, RZ, R251, 0x8000000, RZ, 0xc0, !PT ;  /* 0x08000000fbff7812 */ /* 0x000fc4000788c0ff */
[----:B------:R-:W-:Y:S01]  /*8a210*/  LOP3.LUT P3, RZ, R250, 0x1, RZ, 0xc0, !PT ;  /* 0x00000001faff7812 */ /* 0x000fe2000786c0ff */
[----:B------:R-:W4:Y:S01]  /*8a220*/  LDL.LU.64 R178, [R1+0x118] ;  /* 0x0001180001b27983 */ /* 0x000f220000300a00 */
[----:B------:R-:W-:Y:S02]  /*8a230*/  P2R R76, PR, RZ, 0x10 ;  /* 0x00000010ff4c7803 */ /* 0x000fe40000000000 */
[C---:B------:R-:W-:Y:S01]  /*8a240*/  LOP3.LUT P4, RZ, R251.reuse, 0x10000000, RZ, 0xc0, !PT ;  /* 0x10000000fbff7812 */ /* 0x040fe2000788c0ff */
[----:B------:R-:W4:Y:S03]  /*8a250*/  LDL.LU.64 R164, [R1+0x110] ;  /* 0x0001100001a47983 */ /* 0x000f260000300a00 */
[----:B------:R-:W-:Y:S01]  /*8a260*/  P2R R9, PR, RZ, 0x10 ;  /* 0x00000010ff097803 */ /* 0x000fe20000000000 */
[----:B------:R-:W4:Y:S01]  /*8a270*/  LDL.LU.64 R166, [R1+0x108] ;  /* 0x0001080001a67983 */ /* 0x000f220000300a00 */
[----:B------:R-:W-:-:S02]  /*8a280*/  LOP3.LUT P4, RZ, R251, 0x20000000, RZ, 0xc0, !PT ;  /* 0x20000000fbff7812 */ /* 0x000fc4000788c0ff */
[C---:B------:R-:W-:Y:S01]  /*8a290*/  LOP3.LUT P5, RZ, R251.reuse, 0x80000000, RZ, 0xc0, !PT ;  /* 0x80000000fbff7812 */ /* 0x040fe200078ac0ff */
[----:B------:R-:W4:Y:S01]  /*8a2a0*/  LDL.LU.64 R168, [R1+0x100] ;  /* 0x0001000001a87983 */ /* 0x000f220000300a00 */
[----:B------:R-:W-:Y:S02]  /*8a2b0*/  P2R R6, PR, RZ, 0x10 ;  /* 0x00000010ff067803 */ /* 0x000fe40000000000 */
[----:B------:R-:W-:Y:S02]  /*8a2c0*/  LOP3.LUT P4, RZ, R251, 0x40000000, RZ, 0xc0, !PT ;  /* 0x40000000fbff7812 */ /* 0x000fe4000788c0ff */
[C---:B------:R-:W-:Y:S02]  /*8a2d0*/  PRMT R2, R79.reuse, 0x7772, RZ ;  /* 0x000077724f027816 */ /* 0x040fe400000000ff */
[----:B------:R-:W-:-:S03]  /*8a2e0*/  PRMT R79, R79, 0x7773, RZ ;  /* 0x000077734f4f7816 */ /* 0x000fc600000000ff */
[----:B------:R-:W-:Y:S04]  /*8a2f0*/  @P3 STG.E.U8 desc[UR6][R170.64], R2 ;  /* 0x00000002aa003986 */ /* 0x000fe8000c101106 */
[----:B------:R-:W-:Y:S01]  /*8a300*/  @P5 STG.E.U8 desc[UR6][R172.64], R79 ;  /* 0x0000004fac005986 */ /* 0x000fe2000c101106 */
[----:B--2---:R-:W-:-:S05]  /*8a310*/  PRMT R3, R72, 0x7770, RZ ;  /* 0x0000777048037816 */ /* 0x004fca00000000ff */
[----:B------:R0:W-:Y:S04]  /*8a320*/  @P4 STG.E.U8 desc[UR6][R74.64], R3 ;  /* 0x000000034a004986 */ /* 0x0001e8000c101106 */
[----:B0-----:R-:W2:Y:S01]  /*8a330*/  LDL.LU.64 R74, [R1+0x1d98] ;  /* 0x001d9800014a7983 */ /* 0x001ea20000300a00 */
[----:B------:R-:W-:Y:S02]  /*8a340*/  ISETP.NE.AND P4, PT, R6, RZ, PT ;  /* 0x000000ff0600720c */ /* 0x000fe40003f85270 */
[----:B------:R-:W-:Y:S01]  /*8a350*/  PRMT R4, R72, 0x7771, RZ ;  /* 0x0000777148047816 */ /* 0x000fe200000000ff */
[----:B------:R-:W2:Y:S01]  /*8a360*/  LDL.LU.64 R170, [R1+0xf8] ;  /* 0x0000f80001aa7983 */ /* 0x000ea20000300a00 */
[----:B------:R-:W-:Y:S02]  /*8a370*/  LOP3.LUT P6, RZ, R251, 0x400000, RZ, 0xc0, !PT ;  /* 0x00400000fbff7812 */ /* 0x000fe400078cc0ff */
[----:B------:R-:W-:Y:S01]  /*8a380*/  PRMT R5, R73, 0x7770, RZ ;  /* 0x0000777049057816 */ /* 0x000fe200000000ff */
[----:B------:R-:W2:Y:S06]  /*8a390*/  LDL.LU.64 R172, [R1+0xf0] ;  /* 0x0000f00001ac7983 */ /* 0x000eac0000300a00 */
[----:B---3--:R0:W-:Y:S01]  /*8a3a0*/  @P4 STG.E.U8 desc[UR6][R174.64], R4 ;  /* 0x00000004ae004986 */ /* 0x0081e2000c101106 */
[----:B------:R-:W-:-:S02]  /*8a3b0*/  ISETP.NE.AND P4, PT, R9, RZ, PT ;  /* 0x000000ff0900720c */ /* 0x000fc40003f85270 */
[----:B------:R-:W-:Y:S02]  /*8a3c0*/  P2R R81, PR, RZ, 0x40 ;  /* 0x00000040ff517803 */ /* 0x000fe40000000000 */
[----:B------:R-:W-:-:S04]  /*8a3d0*/  LOP3.LUT P6, RZ, R251, 0x800000, RZ, 0xc0, !PT ;  /* 0x00800000fbff7812 */ /* 0x000fc800078cc0ff */
[----:B------:R-:W-:Y:S02]  /*8a3e0*/  P2R R80, PR, RZ, 0x40 ;  /* 0x00000040ff507803 */ /* 0x000fe40000000000 */
[C---:B------:R-:W-:Y:S01]  /*8a3f0*/  LOP3.LUT P6, RZ, R251.reuse, 0x1000000, RZ, 0xc0, !PT ;  /* 0x01000000fbff7812 */ /* 0x040fe200078cc0ff */
[----:B0-----:R-:W3:Y:S01]  /*8a400*/  LDL.LU.64 R174, [R1+0xe8] ;  /* 0x0000e80001ae7983 */ /* 0x001ee20000300a00 */
[----:B------:R-:W-:-:S03]  /*8a410*/  LOP3.LUT P1, RZ, R251, 0x4000000, RZ, 0xc0, !PT ;  /* 0x04000000fbff7812 */ /* 0x000fc6000782c0ff */
[----:B----4-:R0:W-:Y:S01]  /*8a420*/  @P4 STG.E.U8 desc[UR6][R176.64], R5 ;  /* 0x00000005b0004986 */ /* 0x0101e2000c101106 */
[----:B------:R-:W-:Y:S02]  /*8a430*/  ISETP.NE.AND P4, PT, R76, RZ, PT ;  /* 0x000000ff4c00720c */ /* 0x000fe40003f85270 */
[----:B------:R-:W-:Y:S02]  /*8a440*/  P2R R77, PR, RZ, 0x40 ;  /* 0x00000040ff4d7803 */ /* 0x000fe40000000000 */
[----:B------:R-:W-:Y:S02]  /*8a450*/  LOP3.LUT P6, RZ, R251, 0x2000000, RZ, 0xc0, !PT ;  /* 0x02000000fbff7812 */ /* 0x000fe400078cc0ff */
[----:B------:R-:W-:Y:S01]  /*8a460*/  PRMT R6, R73, 0x7771, RZ ;  /* 0x0000777149067816 */ /* 0x000fe200000000ff */
[----:B0-----:R-:W4:Y:S06]  /*8a470*/  LDL.LU.64 R176, [R1+0xe0] ;  /* 0x0000e00001b07983 */ /* 0x001f2c0000300a00 */
[----:B------:R-:W-:Y:S01]  /*8a480*/  @P4 STG.E.U8 desc[UR6][R160.64], R6 ;  /* 0x00000006a0004986 */ /* 0x000fe2000c101106 */
[----:B--2---:R-:W-:-:S02]  /*8a490*/  PRMT R2, R74, 0x7770, RZ ;  /* 0x000077704a027816 */ /* 0x004fc400000000ff */
[----:B------:R-:W-:-:S03]  /*8a4a0*/  PRMT R9, R74, 0x7771, RZ ;  /* 0x000077714a097816 */ /* 0x000fc600000000ff */
[----:B------:R-:W-:Y:S04]  /*8a4b0*/  @P1 STG.E.U8 desc[UR6][R162.64], R2 ;  /* 0x00000002a2001986 */ /* 0x000fe8000c101106 */
[----:B------:R0:W-:Y:S04]  /*8a4c0*/  @P6 STG.E.U8 desc[UR6][R178.64], R9 ;  /* 0x00000009b2006986 */ /* 0x0001e8000c101106 */
[----:B0-----:R-:W2:Y:S01]  /*8a4d0*/  LDL.LU.64 R178, [R1+0xd8] ;  /* 0x0000d80001b27983 */ /* 0x001ea20000300a00 */
[----:B------:R-:W-:Y:S02]  /*8a4e0*/  ISETP.NE.AND P6, PT, R77, RZ, PT ;  /* 0x000000ff4d00720c */ /* 0x000fe40003fc5270 */
[----:B------:R-:W-:-:S02]  /*8a4f0*/  PRMT R3, R75, 0x7770, RZ ;  /* 0x000077704b037816 */ /* 0x000fc400000000ff */
[----:B------:R-:W-:-:S09]  /*8a500*/  PRMT R4, R75, 0x7771, RZ ;  /* 0x000077714b047816 */ /* 0x000fd200000000ff */
[----:B------:R0:W-:Y:S01]  /*8a510*/  @P6 STG.E.U8 desc[UR6][R164.64], R3 ;  /* 0x00000003a4006986 */ /* 0x0001e2000c101106 */
[----:B------:R-:W-:Y:S02]  /*8a520*/  ISETP.NE.AND P6, PT, R80, RZ, PT ;  /* 0x000000ff5000720c */ /* 0x000fe40003fc5270 */
[C---:B------:R-:W-:Y:S02]  /*8a530*/  LOP3.LUT P0, RZ, R251.reuse, 0x200000, RZ, 0xc0, !PT ;  /* 0x00200000fbff7812 */ /* 0x040fe4000780c0ff */
[C---:B------:R-:W-:Y:S02]  /*8a540*/  LOP3.LUT P2, RZ, R251.reuse, 0x100000, RZ, 0xc0, !PT ;  /* 0x00100000fbff7812 */ /* 0x040fe4000784c0ff */
[C---:B------:R-:W-:Y:S02]  /*8a550*/  LOP3.LUT P3, RZ, R251.reuse, 0x80000, RZ, 0xc0, !PT ;  /* 0x00080000fbff7812 */ /* 0x040fe4000786c0ff */
[----:B------:R-:W-:-:S05]  /*8a560*/  LOP3.LUT P5, RZ, R251, 0x40000, RZ, 0xc0, !PT ;  /* 0x00040000fbff7812 */ /* 0x000fca00078ac0ff */
[----:B------:R1:W-:Y:S01]  /*8a570*/  @P6 STG.E.U8 desc[UR6][R166.64], R4 ;  /* 0x00000004a6006986 */ /* 0x0003e2000c101106 */
[----:B------:R-:W-:Y:S02]  /*8a580*/  ISETP.NE.AND P6, PT, R81, RZ, PT ;  /* 0x000000ff5100720c */ /* 0x000fe40003fc5270 */
[C---:B------:R-:W-:Y:S02]  /*8a590*/  LOP3.LUT P4, RZ, R251.reuse, 0x20000, RZ, 0xc0, !PT ;  /* 0x00020000fbff7812 */ /* 0x040fe4000788c0ff */
[----:B------:R-:W-:Y:S02]  /*8a5a0*/  LOP3.LUT P1, RZ, R251, 0x10000, RZ, 0xc0, !PT ;  /* 0x00010000fbff7812 */ /* 0x000fe4000782c0ff */
[C---:B------:R-:W-:Y:S02]  /*8a5b0*/  PRMT R5, R72.reuse, 0x7772, RZ ;  /* 0x0000777248057816 */ /* 0x040fe400000000ff */
[----:B------:R-:W-:Y:S02]  /*8a5c0*/  PRMT R72, R72, 0x7773, RZ ;  /* 0x0000777348487816 */ /* 0x000fe400000000ff */
[----:B------:R-:W-:-:S02]  /*8a5d0*/  PRMT R2, R73, 0x7772, RZ ;  /* 0x0000777249027816 */ /* 0x000fc400000000ff */
[----:B------:R-:W-:Y:S01]  /*8a5e0*/  PRMT R73, R73, 0x7773, RZ ;  /* 0x0000777349497816 */ /* 0x000fe200000000ff */
[----:B------:R-:W-:Y:S01]  /*8a5f0*/  @P6 STG.E.U8 desc[UR6][R168.64], R5 ;  /* 0x00000005a8006986 */ /* 0x000fe2000c101106 */
[C---:B0-----:R-:W-:Y:S02]  /*8a600*/  PRMT R3, R74.reuse, 0x7772, RZ ;  /* 0x000077724a037816 */ /* 0x041fe400000000ff */
[----:B------:R-:W-:Y:S01]  /*8a610*/  PRMT R74, R74, 0x7773, RZ ;  /* 0x000077734a4a7816 */ /* 0x000fe200000000ff */
[----:B------:R-:W-:Y:S01]  /*8a620*/  @P0 STG.E.U8 desc[UR6][R170.64], R72 ;  /* 0x00000048aa000986 */ /* 0x000fe2000c101106 */
[----:B-1----:R-:W-:-:S03]  /*8a630*/  PRMT R4, R75, 0x7772, RZ ;  /* 0x000077724b047816 */ /* 0x002fc600000000ff */
[----:B------:R0:W-:Y:S04]  /*8a640*/  @P2 STG.E.U8 desc[UR6][R172.64], R2 ;  /* 0x00000002ac002986 */ /* 0x0001e8000c101106 */
[----:B---3--:R1:W-:Y:S04]  /*8a650*/  @P3 STG.E.U8 desc[UR6][R174.64], R73 ;  /* 0x00000049ae003986 */ /* 0x0083e8000c101106 */
[----:B----4-:R3:W-:Y:S04]  /*8a660*/  @P5 STG.E.U8 desc[UR6][R176.64], R3 ;  /* 0x00000003b0005986 */ /* 0x0107e8000c101106 */
[----:B0-----:R-:W4:Y:S04]  /*8a670*/  LDL.LU.64 R172, [R1+0xc8] ;  /* 0x0000c80001ac7983 */ /* 0x001f280000300a00 */
[----:B-1----:R-:W4:Y:S04]  /*8a680*/  LDL.LU.64 R174, [R1+0xc0] ;  /* 0x0000c00001ae7983 */ /* 0x002f280000300a00 */
[----:B---3--:R-:W3:Y:S04]  /*8a690*/  LDL.LU.64 R176, [R1+0xb0] ;  /* 0x0000b00001b07983 */ /* 0x008ee80000300a00 */
[----:B--2---:R0:W-:Y:S04]  /*8a6a0*/  @P4 STG.E.U8 desc[UR6][R178.64], R74 ;  /* 0x0000004ab2004986 */ /* 0x0041e8000c101106 */
[----:B------:R1:W-:Y:S04]  /*8a6b0*/  @P1 STG.E.U8 desc[UR6][R68.64], R4 ;  /* 0x0000000444001986 */ /* 0x0003e8000c101106 */
[----:B0-----:R-:W2:Y:S04]  /*8a6c0*/  LDL.LU.64 R178, [R1+0xa8] ;  /* 0x0000a80001b27983 */ /* 0x001ea80000300a00 */
[----:B-1----:R-:W3:Y:S01]  /*8a6d0*/  LDL.LU.64 R68, [R1+0x1d90] ;  /* 0x001d900001447983 */ /* 0x002ee20000300a00 */
[----:B------:R-:W-:-:S02]  /*8a6e0*/  LOP3.LUT P6, RZ, R251, 0x8000, RZ, 0xc0, !PT ;  /* 0x00008000fbff7812 */ /* 0x000fc400078cc0ff */
[C---:B------:R-:W-:Y:S01]  /*8a6f0*/  LOP3.LUT P0, RZ, R251.reuse, 0x4000, RZ, 0xc0, !PT ;  /* 0x00004000fbff7812 */ /* 0x040fe2000780c0ff */
[----:B------:R-:W2:Y:S01]  /*8a700*/  LDL.LU.64 R160, [R1+0xa0] ;  /* 0x0000a00001a07983 */ /* 0x000ea20000300a00 */
[----:B------:R-:W-:Y:S02]  /*8a710*/  LOP3.LUT P2, RZ, R251, 0x2000, RZ, 0xc0, !PT ;  /* 0x00002000fbff7812 */ /* 0x000fe4000784c0ff */
[----:B------:R-:W-:Y:S01]  /*8a720*/  PRMT R75, R75, 0x7773, RZ ;  /* 0x000077734b4b7816 */ /* 0x000fe200000000ff */
[----:B------:R-:W2:Y:S04]  /*8a730*/  LDL.LU.64 R162, [R1+0x98] ;  /* 0x0000980001a27983 */ /* 0x000ea80000300a00 */
[----:B------:R-:W2:Y:S04]  /*8a740*/  LDL.LU.64 R170, [R1+0x90] ;  /* 0x0000900001aa7983 */ /* 0x000ea80000300a00 */
[----:B------:R-:W2:Y:S04]  /*8a750*/  LDL.LU.64 R164, [R1+0x88] ;  /* 0x0000880001a47983 */ /* 0x000ea80000300a00 */
[----:B----4-:R0:W-:Y:S04]  /*8a760*/  @P6 STG.E.U8 desc[UR6][R172.64], R75 ;  /* 0x0000004bac006986 */ /* 0x0101e8000c101106 */
[----:B0-----:R-:W4:Y:S04]  /*8a770*/  LDL.LU.64 R172, [R1+0x80] ;  /* 0x0000800001ac7983 */ /* 0x001f280000300a00 */
[----:B------:R-:W4:Y:S01]  /*8a780*/  LDL.LU.64 R166, [R1+0x78] ;  /* 0x0000780001a67983 */ /* 0x000f220000300a00 */
[----:B------:R-:W-:-:S04]  /*8a790*/  LOP3.LUT P5, RZ, R251, 0x100, RZ, 0xc0, !PT ;  /* 0x00000100fbff7812 */ /* 0x000fc800078ac0ff */
[----:B------:R-:W-:Y:S02]  /*8a7a0*/  P2R R73, PR, RZ, 0x20 ;  /* 0x00000020ff497803 */ /* 0x000fe40000000000 */
[----:B------:R-:W-:-:S04]  /*8a7b0*/  LOP3.LUT P5, RZ, R251, 0x200, RZ, 0xc0, !PT ;  /* 0x00000200fbff7812 */ /* 0x000fc800078ac0ff */
[----:B------:R-:W-:Y:S02]  /*8a7c0*/  P2R R72, PR, RZ, 0x20 ;  /* 0x00000020ff487803 */ /* 0x000fe40000000000 */
[C---:B------:R-:W-:Y:S02]  /*8a7d0*/  LOP3.LUT P5, RZ, R251.reuse, 0x400, RZ, 0xc0, !PT ;  /* 0x00000400fbff7812 */ /* 0x040fe400078ac0ff */
[C---:B------:R-:W-:Y:S02]  /*8a7e0*/  LOP3.LUT P3, RZ, R251.reuse, 0x1000, RZ, 0xc0, !PT ;  /* 0x00001000fbff7812 */ /* 0x040fe4000786c0ff */
[----:B------:R-:W-:Y:S02]  /*8a7f0*/  P2R R9, PR, RZ, 0x20 ;  /* 0x00000020ff097803 */ /* 0x000fe40000000000 */
[----:B------:R-:W-:Y:S02]  /*8a800*/  LOP3.LUT P5, RZ, R251, 0x800, RZ, 0xc0, !PT ;  /* 0x00000800fbff7812 */ /* 0x000fe400078ac0ff */
[----:B---3--:R-:W-:-:S02]  /*8a810*/  PRMT R2, R68, 0x7770, RZ ;  /* 0x0000777044027816 */ /* 0x008fc400000000ff */
[----:B------:R-:W-:-:S03]  /*8a820*/  PRMT R5, R68, 0x7771, RZ ;  /* 0x0000777144057816 */ /* 0x000fc600000000ff */
[----:B------:R-:W-:Y:S04]  /*8a830*/  @P0 STG.E.U8 desc[UR6][R174.64], R2 ;  /* 0x00000002ae000986 */ /* 0x000fe8000c101106 */
[----:B------:R0:W-:Y:S04]  /*8a840*/  @P2 STG.E.U8 desc[UR6][R70.64], R5 ;  /* 0x0000000546002986 */ /* 0x0001e8000c101106 */
[----:B0-----:R-:W3:Y:S04]  /*8a850*/  LDL.LU.64 R70, [R1+0x1d88] ;  /* 0x001d880001467983 */ /* 0x001ee80000300a00 */
[----:B------:R-:W4:Y:S01]  /*8a860*/  LDL.LU.64 R168, [R1+0x70] ;  /* 0x0000700001a87983 */ /* 0x000f220000300a00 */
[----:B------:R-:W-:-:S02]  /*8a870*/  PRMT R3, R69, 0x7770, RZ ;  /* 0x0000777045037816 */ /* 0x000fc400000000ff */
[----:B------:R-:W-:Y:S01]  /*8a880*/  PRMT R6, R69, 0x7771, RZ ;  /* 0x0000777145067816 */ /* 0x000fe200000000ff */
[----:B------:R-:W4:Y:S04]  /*8a890*/  LDL.LU.64 R174, [R1+0x68] ;  /* 0x0000680001ae7983 */ /* 0x000f280000300a00 */
[----:B------:R0:W-:Y:S04]  /*8a8a0*/  @P3 STG.E.U8 desc[UR6][R176.64], R3 ;  /* 0x00000003b0003986 */ /* 0x0001e8000c101106 */
[----:B--2---:R1:W-:Y:S04]  /*8a8b0*/  @P5 STG.E.U8 desc[UR6][R178.64], R6 ;  /* 0x00000006b2005986 */ /* 0x0043e8000c101106 */
[----:B0-----:R-:W2:Y:S04]  /*8a8c0*/  LDL.LU.64 R176, [R1+0x60] ;  /* 0x0000600001b07983 */ /* 0x001ea80000300a00 */
[----:B-1----:R-:W2:Y:S01]  /*8a8d0*/  LDL.LU.64 R178, [R1+0x58] ;  /* 0x0000580001b27983 */ /* 0x002ea20000300a00 */
[----:B------:R-:W-:-:S02]  /*8a8e0*/  ISETP.NE.AND P5, PT, R9, RZ, PT ;  /* 0x000000ff0900720c */ /* 0x000fc40003fa5270 */
        /* <DEDUP_REMOVED lines=8> */
[----:B------:R-:W-:-:S02]  /*8a970*/  PRMT R3, R68, 0x7772, RZ ;  /* 0x0000777244037816 */ /* 0x000fc400000000ff */
[----:B------:R-:W-:Y:S02]  /*8a980*/  PRMT R68, R68, 0x7773, RZ ;  /* 0x0000777344447816 */ /* 0x000fe400000000ff */
[C---:B------:R-:W-:Y:S02]  /*8a990*/  LOP3.LUT P6, RZ, R251.reuse, 0x4, RZ, 0xc0, !PT ;  /* 0x00000004fbff7812 */ /* 0x040fe400078cc0ff */
[C---:B------:R-:W-:Y:S02]  /*8a9a0*/  LOP3.LUT P0, RZ, R251.reuse, 0x2, RZ, 0xc0, !PT ;  /* 0x00000002fbff7812 */ /* 0x040fe4000780c0ff */
[----:B------:R-:W-:Y:S02]  /*8a9b0*/  LOP3.LUT P2, RZ, R251, 0x1, RZ, 0xc0, !PT ;  /* 0x00000001fbff7812 */ /* 0x000fe4000784c0ff */
[----:B---3--:R-:W-:-:S05]  /*8a9c0*/  PRMT R4, R70, 0x7770, RZ ;  /* 0x0000777046047816 */ /* 0x008fca00000000ff */
[----:B------:R0:W-:Y:S01]  /*8a9d0*/  @P5 STG.E.U8 desc[UR6][R160.64], R4 ;  /* 0x00000004a0005986 */ /* 0x0001e2000c101106 */
[----:B------:R-:W-:Y:S02]  /*8a9e0*/  ISETP.NE.AND P5, PT, R72, RZ, PT ;  /* 0x000000ff4800720c */ /* 0x000fe40003fa5270 */
[----:B------:R-:W-:Y:S02]  /*8a9f0*/  PRMT R9, R70, 0x7771, RZ ;  /* 0x0000777146097816 */ /* 0x000fe400000000ff */
[----:B------:R-:W-:-:S09]  /*8aa00*/  PRMT R2, R71, 0x7770, RZ ;  /* 0x0000777047027816 */ /* 0x000fd200000000ff */
[----:B------:R-:W-:Y:S01]  /*8aa10*/  @P5 STG.E.U8 desc[UR6][R162.64], R9 ;  /* 0x00000009a2005986 */ /* 0x000fe2000c101106 */
[----:B------:R-:W-:Y:S02]  /*8aa20*/  ISETP.NE.AND P5, PT, R73, RZ, PT ;  /* 0x000000ff4900720c */ /* 0x000fe40003fa5270 */
[----:B------:R-:W-:-:S11]  /*8aa30*/  PRMT R5, R71, 0x7771, RZ ;  /* 0x0000777147057816 */ /* 0x000fd600000000ff */
[----:B------:R1:W-:Y:S04]  /*8aa40*/  @P5 STG.E.U8 desc[UR6][R170.64], R2 ;  /* 0x00000002aa005986 */ /* 0x0003e8000c101106 */
[----:B------:R-:W-:Y:S04]  /*8aa50*/  @P4 STG.E.U8 desc[UR6][R164.64], R5 ;  /* 0x00000005a4004986 */ /* 0x000fe8000c101106 */
[----:B----4-:R3:W-:Y:S01]  /*8aa60*/  @P1 STG.E.U8 desc[UR6][R172.64], R3 ;  /* 0x00000003ac001986 */ /* 0x0107e2000c101106 */
[----:B------:R-:W-:Y:S02]  /*8aa70*/  ISETP.NE.AND P1, PT, R74, RZ, PT ;  /* 0x000000ff4a00720c */ /* 0x000fe40003f25270 */
[----:B0-----:R-:W-:Y:S01]  /*8aa80*/  PRMT R4, R69, 0x7772, RZ ;  /* 0x0000777245047816 */ /* 0x001fe200000000ff */
[----:B-1----:R-:W4:Y:S10]  /*8aa90*/  LDL.LU.64 R170, [R1+0x48] ;  /* 0x0000480001aa7983 */ /* 0x002f340000300a00 */
[----:B------:R-:W-:Y:S01]  /*8aaa0*/  @P1 STG.E.U8 desc[UR6][R166.64], R68 ;  /* 0x00000044a6001986 */ /* 0x000fe2000c101106 */
[----:B------:R-:W-:-:S02]  /*8aab0*/  ISETP.NE.AND P1, PT, R76, RZ, PT ;  /* 0x000000ff4c00720c */ /* 0x000fc40003f25270 */
[----:B------:R-:W-:Y:S01]  /*8aac0*/  PRMT R69, R69, 0x7773, RZ ;  /* 0x0000777345457816 */ /* 0x000fe200000000ff */
[----:B---3--:R-:W3:Y:S10]  /*8aad0*/  LDL.LU.64 R172, [R1+0x40] ;  /* 0x0000400001ac7983 */ /* 0x008ef40000300a00 */
[----:B------:R-:W-:Y:S01]  /*8aae0*/  @P1 STG.E.U8 desc[UR6][R168.64], R4 ;  /* 0x00000004a8001986 */ /* 0x000fe2000c101106 */
[----:B------:R-:W-:-:S02]  /*8aaf0*/  ISETP.NE.AND P1, PT, R77, RZ, PT ;  /* 0x000000ff4d00720c */ /* 0x000fc40003f25270 */
[C---:B------:R-:W-:Y:S02]  /*8ab00*/  PRMT R2, R70.reuse, 0x7772, RZ ;  /* 0x0000777246027816 */ /* 0x040fe400000000ff */
[----:B------:R-:W-:Y:S02]  /*8ab10*/  PRMT R70, R70, 0x7773, RZ ;  /* 0x0000777346467816 */ /* 0x000fe400000000ff */
[----:B------:R-:W-:-:S07]  /*8ab20*/  PRMT R3, R71, 0x7772, RZ ;  /* 0x0000777247037816 */ /* 0x000fce00000000ff */
[----:B------:R0:W-:Y:S04]  /*8ab30*/  @P1 STG.E.U8 desc[UR6][R174.64], R69 ;  /* 0x00000045ae001986 */ /* 0x0001e8000c101106 */
[----:B--2---:R1:W-:Y:S04]  /*8ab40*/  @P6 STG.E.U8 desc[UR6][R176.64], R2 ;  /* 0x00000002b0006986 */ /* 0x0043e8000c101106 */
[----:B------:R2:W-:Y:S04]  /*8ab50*/  @P0 STG.E.U8 desc[UR6][R178.64], R70 ;  /* 0x00000046b2000986 */ /* 0x0005e8000c101106 */
[----:B0-----:R-:W3:Y:S04]  /*8ab60*/  LDL.LU.64 R174, [R1+0x30] ;  /* 0x0000300001ae7983 */ /* 0x001ee80000300a00 */
[----:B-1----:R-:W3:Y:S04]  /*8ab70*/  LDL.LU.64 R176, [R1+0x28] ;  /* 0x0000280001b07983 */ /* 0x002ee80000300a00 */
[----:B--2---:R-:W2:Y:S04]  /*8ab80*/  LDL.LU.64 R178, [R1+0x20] ;  /* 0x0000200001b27983 */ /* 0x004ea80000300a00 */
[----:B------:R0:W-:Y:S04]  /*8ab90*/  @P2 STG.E.U8 desc[UR6][R64.64], R3 ;  /* 0x0000000340002986 */ /* 0x0001e8000c101106 */
[----:B0-----:R-:W3:Y:S01]  /*8aba0*/  LDL.LU.64 R64, [R1+0x1d80] ;  /* 0x001d800001407983 */ /* 0x001ee20000300a00 */
[----:B------:R-:W-:-:S02]  /*8abb0*/  LOP3.LUT P3, RZ, R252, 0x80000000, RZ, 0xc0, !PT ;  /* 0x80000000fcff7812 */ /* 0x000fc4000786c0ff */
[C---:B------:R-:W-:Y:S02]  /*8abc0*/  LOP3.LUT P5, RZ, R252.reuse, 0x40000000, RZ, 0xc0, !PT ;  /* 0x40000000fcff7812 */ /* 0x040fe400078ac0ff */
[----:B------:R-:W-:Y:S02]  /*8abd0*/  LOP3.LUT P4, RZ, R252, 0x20000000, RZ, 0xc0, !PT ;  /* 0x20000000fcff7812 */ /* 0x000fe4000788c0ff */
[----:B------:R-:W-:-:S07]  /*8abe0*/  PRMT R71, R71, 0x7773, RZ ;  /* 0x0000777347477816 */ /* 0x000fce00000000ff */
[----:B----4-:R-:W-:Y:S01]  /*8abf0*/  @P3 STG.E.U8 desc[UR6][R170.64], R71 ;  /* 0x00000047aa003986 */ /* 0x010fe2000c101106 */
[C---:B---3--:R-:W-:Y:S02]  /*8ac00*/  PRMT R4, R64.reuse, 0x7770, RZ ;  /* 0x0000777040047816 */ /* 0x048fe400000000ff */
[----:B------:R-:W-:-:S03]  /*8ac10*/  PRMT R5, R64, 0x7771, RZ ;  /* 0x0000777140057816 */ /* 0x000fc600000000ff */
[----:B------:R-:W-:Y:S04]  /*8ac20*/  @P5 STG.E.U8 desc[UR6][R172.64], R4 ;  /* 0x00000004ac005986 */ /* 0x000fe8000c101106 */
[----:B------:R0:W-:Y:S04]  /*8ac30*/  @P4 STG.E.U8 desc[UR6][R66.64], R5 ;  /* 0x0000000542004986 */ /* 0x0001e8000c101106 */
[----:B0-----:R-:W3:Y:S01]  /*8ac40*/  LDL.LU.64 R66, [R1+0x1d78] ;  /* 0x001d780001427983 */ /* 0x001ee20000300a00 */
[----:B------:R-:W-:-:S04]  /*8ac50*/  LOP3.LUT P3, RZ, R252, 0x200000, RZ, 0xc0, !PT ;  /* 0x00200000fcff7812 */ /* 0x000fc8000786c0ff */
[----:B------:R-:W-:Y:S02]  /*8ac60*/  P2R R70, PR, RZ, 0x8 ;  /* 0x00000008ff467803 */ /* 0x000fe40000000000 */
[C---:B------:R-:W-:Y:S02]  /*8ac70*/  LOP3.LUT P3, RZ, R252.reuse, 0x400000, RZ, 0xc0, !PT ;  /* 0x00400000fcff7812 */ /* 0x040fe4000786c0ff */
[C---:B------:R-:W-:Y:S02]  /*8ac80*/  LOP3.LUT P1, RZ, R252.reuse, 0x10000000, RZ, 0xc0, !PT ;  /* 0x10000000fcff7812 */ /* 0x040fe4000782c0ff */
[----:B------:R-:W-:Y:S02]  /*8ac90*/  P2R R69, PR, RZ, 0x8 ;  /* 0x00000008ff457803 */ /* 0x000fe40000000000 */
[C---:B------:R-:W-:Y:S02]  /*8aca0*/  LOP3.LUT P3, RZ, R252.reuse, 0x800000, RZ, 0xc0, !PT ;  /* 0x00800000fcff7812 */ /* 0x040fe4000786c0ff */
[----:B------:R-:W-:-:S02]  /*8acb0*/  LOP3.LUT P6, RZ, R252, 0x8000000, RZ, 0xc0, !PT ;  /* 0x08000000fcff7812 */ /* 0x000fc400078cc0ff */
[C---:B------:R-:W-:Y:S02]  /*8acc0*/  LOP3.LUT P0, RZ, R252.reuse, 0x4000000, RZ, 0xc0, !PT ;  /* 0x04000000fcff7812 */ /* 0x040fe4000780c0ff */
[C---:B------:R-:W-:Y:S02]  /*8acd0*/  LOP3.LUT P2, RZ, R252.reuse, 0x2000000, RZ, 0xc0, !PT ;  /* 0x02000000fcff7812 */ /* 0x040fe4000784c0ff */
[----:B------:R-:W-:Y:S02]  /*8ace0*/  P2R R68, PR, RZ, 0x8 ;  /* 0x00000008ff447803 */ /* 0x000fe40000000000 */
[----:B------:R-:W-:Y:S02]  /*8acf0*/  LOP3.LUT P3, RZ, R252, 0x1000000, RZ, 0xc0, !PT ;  /* 0x01000000fcff7812 */ /* 0x000fe4000786c0ff */
[C---:B------:R-:W-:Y:S02]  /*8ad00*/  PRMT R2, R65.reuse, 0x7770, RZ ;  /* 0x0000777041027816 */ /* 0x040fe400000000ff */
[----:B------:R-:W-:-:S03]  /*8ad10*/  PRMT R6, R65, 0x7771, RZ ;  /* 0x0000777141067816 */ /* 0x000fc600000000ff */
[----:B------:R0:W-:Y:S04]  /*8ad20*/  @P1 STG.E.U8 desc[UR6][R174.64], R2 ;  /* 0x00000002ae001986 */ /* 0x0001e8000c101106 */
[----:B------:R-:W-:Y:S01]  /*8ad30*/  @P6 STG.E.U8 desc[UR6][R176.64], R6 ;  /* 0x00000006b0006986 */ /* 0x000fe2000c101106 */
[----:B0-----:R-:W-:Y:S02]  /*8ad40*/  PRMT R2, R64, 0x7772, RZ ;  /* 0x0000777240027816 */ /* 0x001fe400000000ff */
[----:B------:R-:W-:Y:S02]  /*8ad50*/  LOP3.LUT P4, RZ, R252, 0x10000, RZ, 0xc0, !PT ;  /* 0x00010000fcff7812 */ /* 0x000fe4000788c0ff */
[C---:B---3--:R-:W-:Y:S02]  /*8ad60*/  PRMT R3, R66.reuse, 0x7770, RZ ;  /* 0x0000777042037816 */ /* 0x048fe400000000ff */
[----:B------:R-:W-:-:S02]  /*8ad70*/  PRMT R9, R66, 0x7771, RZ ;  /* 0x0000777142097816 */ /* 0x000fc400000000ff */
[----:B------:R-:W-:Y:S01]  /*8ad80*/  PRMT R4, R67, 0x7770, RZ ;  /* 0x0000777043047816 */ /* 0x000fe200000000ff */
[----:B--2---:R-:W-:Y:S04]  /*8ad90*/  @P0 STG.E.U8 desc[UR6][R178.64], R3 ;  /* 0x00000003b2000986 */ /* 0x004fe8000c101106 */
[----:B------:R0:W-:Y:S04]  /*8ada0*/  @P2 STG.E.U8 desc[UR6][R56.64], R9 ;  /* 0x0000000938002986 */ /* 0x0001e8000c101106 */
[----:B------:R1:W-:Y:S01]  /*8adb0*/  @P3 STG.E.U8 desc[UR6][R58.64], R4 ;  /* 0x000000043a003986 */ /* 0x0003e2000c101106 */
[----:B------:R-:W-:-:S02]  /*8adc0*/  ISETP.NE.AND P3, PT, R68, RZ, PT ;  /* 0x000000ff4400720c */ /* 0x000fc40003f65270 */
[----:B------:R-:W-:Y:S01]  /*8add0*/  PRMT R5, R67, 0x7771, RZ ;  /* 0x0000777143057816 */ /* 0x000fe200000000ff */
[----:B0-----:R-:W2:Y:S04]  /*8ade0*/  LDL.LU.64 R56, [R1+0x1d70] ;  /* 0x001d700001387983 */ /* 0x001ea80000300a00 */
[----:B-1----:R-:W3:Y:S06]  /*8adf0*/  LDL.LU.64 R58, [R1+0x1d68] ;  /* 0x001d6800013a7983 */ /* 0x002eec0000300a00 */
[----:B------:R0:W-:Y:S04]  /*8ae00*/  @P3 STG.E.U8 desc[UR6][R60.64], R5 ;  /* 0x000000053c003986 */ /* 0x0001e8000c101106 */
[----:B0-----:R-:W4:Y:S01]  /*8ae10*/  LDL.LU.64 R60, [R1+0x1d60] ;  /* 0x001d6000013c7983 */ /* 0x001f220000300a00 */
[----:B------:R-:W-:-:S13]  /*8ae20*/  ISETP.NE.AND P3, PT, R69, RZ, PT ;  /* 0x000000ff4500720c */ /* 0x000fda0003f65270 */
[----:B------:R0:W-:Y:S04]  /*8ae30*/  @P3 STG.E.U8 desc[UR6][R62.64], R2 ;  /* 0x000000023e003986 */ /* 0x0001e8000c101106 */
[----:B0-----:R-:W2:Y:S01]  /*8ae40*/  LDL.LU.64 R62, [R1+0x1d58] ;  /* 0x001d5800013e7983 */ /* 0x001ea20000300a00 */
[----:B------:R-:W-:Y:S02]  /*8ae50*/  P2R R73, PR, RZ, 0x10 ;  /* 0x00000010ff497803 */ /* 0x000fe40000000000 */
[----:B------:R-:W-:-:S04]  /*8ae60*/  LOP3.LUT P4, RZ, R252, 0x20000, RZ, 0xc0, !PT ;  /* 0x00020000fcff7812 */ /* 0x000fc8000788c0ff */
[----:B------:R-:W-:Y:S02]  /*8ae70*/  P2R R72, PR, RZ, 0x10 ;  /* 0x00000010ff487803 */ /* 0x000fe40000000000 */
[----:B------:R-:W-:Y:S02]  /*8ae80*/  LOP3.LUT P4, RZ, R252, 0x40000, RZ, 0xc0, !PT ;  /* 0x00040000fcff7812 */ /* 0x000fe4000788c0ff */
[----:B------:R-:W-:Y:S02]  /*8ae90*/  ISETP.NE.AND P3, PT, R70, RZ, PT ;  /* 0x000000ff4600720c */ /* 0x000fe40003f65270 */
[C---:B------:R-:W-:Y:S02]  /*8aea0*/  LOP3.LUT P5, RZ, R252.reuse, 0x100000, RZ, 0xc0, !PT ;  /* 0x00100000fcff7812 */ /* 0x040fe400078ac0ff */
[----:B------:R-:W-:Y:S02]  /*8aeb0*/  P2R R71, PR, RZ, 0x10 ;  /* 0x00000010ff477803 */ /* 0x000fe40000000000 */
[----:B------:R-:W-:-:S02]  /*8aec0*/  LOP3.LUT P4, RZ, R252, 0x80000, RZ, 0xc0, !PT ;  /* 0x00080000fcff7812 */ /* 0x000fc4000788c0ff */
[----:B------:R-:W-:Y:S02]  /*8aed0*/  PRMT R69, R64, 0x7773, RZ ;  /* 0x0000777340457816 */ /* 0x000fe400000000ff */
[C---:B------:R-:W-:Y:S02]  /*8aee0*/  PRMT R3, R65.reuse, 0x7772, RZ ;  /* 0x0000777241037816 */ /* 0x040fe400000000ff */
[----:B------:R-:W-:Y:S01]  /*8aef0*/  PRMT R65, R65, 0x7773, RZ ;  /* 0x0000777341417816 */ /* 0x000fe200000000ff */
[----:B------:R-:W-:Y:S04]  /*8af00*/  @P3 STG.E.U8 desc[UR6][R12.64], R69 ;  /* 0x000000450c003986 */ /* 0x000fe8000c101106 */
[----:B------:R-:W-:Y:S04]  /*8af10*/  @P5 STG.E.U8 desc[UR6][R14.64], R3 ;  /* 0x000000030e005986 */ /* 0x000fe8000c101106 */
[----:B------:R-:W-:Y:S01]  /*8af20*/  @P4 STG.E.U8 desc[UR6][R16.64], R65 ;  /* 0x0000004110004986 */ /* 0x000fe2000c101106 */
[----:B------:R-:W-:-:S02]  /*8af30*/  ISETP.NE.AND P4, PT, R71, RZ, PT ;  /* 0x000000ff4700720c */ /* 0x000fc40003f85270 */
[C---:B------:R-:W-:Y:S02]  /*8af40*/  PRMT R9, R66.reuse, 0x7772, RZ ;  /* 0x0000777242097816 */ /* 0x040fe400000000ff */
        /* <DEDUP_REMOVED lines=9> */
[C---:B------:R-:W-:Y:S02]  /*8afe0*/  PRMT R71, R67.reuse, 0x7772, RZ ;  /* 0x0000777243477816 */ /* 0x040fe400000000ff */
[----:B------:R-:W-:-:S09]  /*8aff0*/  PRMT R67, R67, 0x7773, RZ ;  /* 0x0000777343437816 */ /* 0x000fd200000000ff */
[----:B------:R-:W-:Y:S04]  /*8b000*/  @P4 STG.E.U8 desc[UR6][R22.64], R71 ;  /* 0x0000004716004986 */ /* 0x000fe8000c101106 */
[----:B------:R-:W-:Y:S01]  /*8b010*/  @P1 STG.E.U8 desc[UR6][R24.64], R67 ;  /* 0x0000004318001986 */ /* 0x000fe2000c101106 */
[C---:B------:R-:W-:Y:S02]  /*8b020*/  LOP3.LUT P3, RZ, R252.reuse, 0x800, RZ, 0xc0, !PT ;  /* 0x00000800fcff7812 */ /* 0x040fe4000786c0ff */
[C---:B------:R-:W-:Y:S02]  /*8b030*/  LOP3.LUT P5, RZ, R252.reuse, 0x400, RZ, 0xc0, !PT ;  /* 0x00000400fcff7812 */ /* 0x040fe400078ac0ff */
[----:B------:R-:W-:Y:S02]  /*8b040*/  LOP3.LUT P1, RZ, R252, 0x200, RZ, 0xc0, !PT ;  /* 0x00000200fcff7812 */ /* 0x000fe4000782c0ff */
[----:B------:R-:W-:-:S04]  /*8b050*/  LOP3.LUT P4, RZ, R7, 0x20000000, RZ, 0xc0, !PT ;  /* 0x2000000007ff7812 */ /* 0x000fc8000788c0ff */
[----:B0-----:R-:W-:Y:S02]  /*8b060*/  P2R R18, PR, RZ, 0x10 ;  /* 0x00000010ff127803 */ /* 0x001fe40000000000 */
[----:B------:R-:W-:-:S04]  /*8b070*/  LOP3.LUT P4, RZ, R7, 0x40000000, RZ, 0xc0, !PT ;  /* 0x4000000007ff7812 */ /* 0x000fc8000788c0ff */
[----:B------:R-:W-:Y:S02]  /*8b080*/  P2R R16, PR, RZ, 0x10 ;  /* 0x00000010ff107803 */ /* 0x000fe40000000000 */
[----:B------:R-:W-:-:S04]  /*8b090*/  LOP3.LUT P4, RZ, R7, 0x80000000, RZ, 0xc0, !PT ;  /* 0x8000000007ff7812 */ /* 0x000fc8000788c0ff */
[----:B------:R-:W-:Y:S02]  /*8b0a0*/  P2R R14, PR, RZ, 0x10 ;  /* 0x00000010ff0e7803 */ /* 0x000fe40000000000 */
[----:B------:R-:W-:-:S04]  /*8b0b0*/  LOP3.LUT P4, RZ, R252, 0x1, RZ, 0xc0, !PT ;  /* 0x00000001fcff7812 */ /* 0x000fc8000788c0ff */
[----:B------:R-:W-:Y:S02]  /*8b0c0*/  P2R R12, PR, RZ, 0x10 ;  /* 0x00000010ff0c7803 */ /* 0x000fe40000000000 */
[----:B------:R-:W-:Y:S02]  /*8b0d0*/  LOP3.LUT P4, RZ, R252, 0x2, RZ, 0xc0, !PT ;  /* 0x00000002fcff7812 */ /* 0x000fe4000788c0ff */
[C---:B----4-:R-:W-:Y:S02]  /*8b0e0*/  PRMT R3, R60.reuse, 0x7770, RZ ;  /* 0x000077703c037816 */ /* 0x050fe400000000ff */
[----:B------:R-:W-:Y:S02]  /*8b0f0*/  PRMT R13, R60, 0x7771, RZ ;  /* 0x000077713c0d7816 */ /* 0x000fe400000000ff */
[----:B------:R-:W-:Y:S01]  /*8b100*/  PRMT R9, R61, 0x7770, RZ ;  /* 0x000077703d097816 */ /* 0x000fe200000000ff */
[----:B------:R0:W-:Y:S04]  /*8b110*/  @P6 STG.E.U8 desc[UR6][R26.64], R3 ;  /* 0x000000031a006986 */ /* 0x0001e8000c101106 */
[----:B------:R4:W-:Y:S04]  /*8b120*/  @P0 STG.E.U8 desc[UR6][R28.64], R13 ;  /* 0x0000000d1c000986 */ /* 0x0009e8000c101106 */
[----:B------:R3:W-:Y:S01]  /*8b130*/  @P2 STG.E.U8 desc[UR6][R30.64], R9 ;  /* 0x000000091e002986 */ /* 0x0007e2000c101106 */
[----:B------:R-:W-:-:S04]  /*8b140*/  LOP3.LUT P2, RZ, R252, 0x8, RZ, 0xc0, !PT ;  /* 0x00000008fcff7812 */ /* 0x000fc8000784c0ff */
[----:B------:R-:W-:Y:S02]  /*8b150*/  P2R R6, PR, RZ, 0x4 ;  /* 0x00000004ff067803 */ /* 0x000fe40000000000 */
[----:B------:R-:W-:-:S04]  /*8b160*/  LOP3.LUT P2, RZ, R252, 0x10, RZ, 0xc0, !PT ;  /* 0x00000010fcff7812 */ /* 0x000fc8000784c0ff */
[----:B------:R-:W-:Y:S02]  /*8b170*/  P2R R4, PR, RZ, 0x4 ;  /* 0x00000004ff047803 */ /* 0x000fe40000000000 */
[C---:B------:R-:W-:Y:S02]  /*8b180*/  LOP3.LUT P2, RZ, R252.reuse, 0x20, RZ, 0xc0, !PT ;  /* 0x00000020fcff7812 */ /* 0x040fe4000784c0ff */
[C---:B------:R-:W-:Y:S02]  /*8b190*/  LOP3.LUT P6, RZ, R252.reuse, 0x100, RZ, 0xc0, !PT ;  /* 0x00000100fcff7812 */ /* 0x040fe400078cc0ff */
[C---:B------:R-:W-:Y:S02]  /*8b1a0*/  LOP3.LUT P0, RZ, R252.reuse, 0x80, RZ, 0xc0, !PT ;  /* 0x00000080fcff7812 */ /* 0x040fe4000780c0ff */
[----:B------:R-:W-:Y:S02]  /*8b1b0*/  P2R R2, PR, RZ, 0x4 ;  /* 0x00000004ff027803 */ /* 0x000fe40000000000 */
[----:B------:R-:W-:-:S02]  /*8b1c0*/  LOP3.LUT P2, RZ, R252, 0x40, RZ, 0xc0, !PT ;  /* 0x00000040fcff7812 */ /* 0x000fc4000784c0ff */
[----:B-1----:R-:W-:Y:S02]  /*8b1d0*/  PRMT R5, R61, 0x7771, RZ ;  /* 0x000077713d057816 */ /* 0x002fe400000000ff */
[C---:B--2---:R-:W-:Y:S02]  /*8b1e0*/  PRMT R15, R62.reuse, 0x7770, RZ ;  /* 0x000077703e0f7816 */ /* 0x044fe400000000ff */
[----:B------:R-:W-:Y:S02]  /*8b1f0*/  PRMT R17, R62, 0x7771, RZ ;  /* 0x000077713e117816 */ /* 0x000fe400000000ff */
[C---:B0-----:R-:W-:Y:S01]  /*8b200*/  PRMT R3, R63.reuse, 0x7770, RZ ;  /* 0x000077703f037816 */ /* 0x041fe200000000ff */
[----:B------:R0:W-:Y:S01]  /*8b210*/  @P3 STG.E.U8 desc[UR6][R32.64], R5 ;  /* 0x0000000520003986 */ /* 0x0001e2000c101106 */
[----:B----4-:R-:W-:Y:S02]  /*8b220*/  PRMT R13, R63, 0x7771, RZ ;  /* 0x000077713f0d7816 */ /* 0x010fe400000000ff */
[----:B---3--:R-:W-:Y:S01]  /*8b230*/  PRMT R9, R60, 0x7772, RZ ;  /* 0x000077723c097816 */ /* 0x008fe200000000ff */
[----:B------:R1:W-:Y:S04]  /*8b240*/  @P5 STG.E.U8 desc[UR6][R34.64], R15 ;  /* 0x0000000f22005986 */ /* 0x0003e8000c101106 */
[----:B------:R-:W-:Y:S04]  /*8b250*/  @P1 STG.E.U8 desc[UR6][R36.64], R17 ;  /* 0x0000001124001986 */ /* 0x000fe8000c101106 */
[----:B------:R2:W-:Y:S04]  /*8b260*/  @P6 STG.E.U8 desc[UR6][R38.64], R3 ;  /* 0x0000000326006986 */ /* 0x0005e8000c101106 */
[----:B------:R3:W-:Y:S04]  /*8b270*/  @P0 STG.E.U8 desc[UR6][R40.64], R13 ;  /* 0x0000000d28000986 */ /* 0x0007e8000c101106 */
[----:B------:R4:W-:Y:S01]  /*8b280*/  @P2 STG.E.U8 desc[UR6][R42.64], R9 ;  /* 0x000000092a002986 */ /* 0x0009e2000c101106 */
[----:B------:R-:W-:-:S02]  /*8b290*/  ISETP.NE.AND P2, PT, R2, RZ, PT ;  /* 0x000000ff0200720c */ /* 0x000fc40003f45270 */
[----:B0-----:R-:W-:Y:S02]  /*8b2a0*/  PRMT R5, R60, 0x7773, RZ ;  /* 0x000077733c057816 */ /* 0x001fe400000000ff */
[----:B-1----:R-:W-:-:S09]  /*8b2b0*/  PRMT R15, R61, 0x7772, RZ ;  /* 0x000077723d0f7816 */ /* 0x002fd200000000ff */
[----:B------:R0:W-:Y:S01]  /*8b2c0*/  @P2 STG.E.U8 desc[UR6][R44.64], R5 ;  /* 0x000000052c002986 */ /* 0x0001e2000c101106 */
[----:B------:R-:W-:Y:S02]  /*8b2d0*/  ISETP.NE.AND P2, PT, R4, RZ, PT ;  /* 0x000000ff0400720c */ /* 0x000fe40003f45270 */
[----:B------:R-:W-:Y:S02]  /*8b2e0*/  LOP3.LUT P3, RZ, R252, 0x4, RZ, 0xc0, !PT ;  /* 0x00000004fcff7812 */ /* 0x000fe4000786c0ff */
[----:B------:R-:W-:-:S09]  /*8b2f0*/  PRMT R61, R61, 0x7773, RZ ;  /* 0x000077733d3d7816 */ /* 0x000fd200000000ff */
[----:B------:R1:W-:Y:S01]  /*8b300*/  @P2 STG.E.U8 desc[UR6][R46.64], R15 ;  /* 0x0000000f2e002986 */ /* 0x0003e2000c101106 */
[----:B------:R-:W-:Y:S02]  /*8b310*/  ISETP.NE.AND P2, PT, R6, RZ, PT ;  /* 0x000000ff0600720c */ /* 0x000fe40003f45270 */
[C---:B--2---:R-:W-:Y:S02]  /*8b320*/  PRMT R3, R62.reuse, 0x7772, RZ ;  /* 0x000077723e037816 */ /* 0x044fe400000000ff */
[----:B---3--:R-:W-:-:S09]  /*8b330*/  PRMT R13, R62, 0x7773, RZ ;  /* 0x000077733e0d7816 */ /* 0x008fd200000000ff */
[----:B------:R-:W-:Y:S04]  /*8b340*/  @P2 STG.E.U8 desc[UR6][R48.64], R61 ;  /* 0x0000003d30002986 */ /* 0x000fe8000c101106 */
[----:B------:R2:W-:Y:S04]  /*8b350*/  @P3 STG.E.U8 desc[UR6][R50.64], R3 ;  /* 0x0000000332003986 */ /* 0x0005e8000c101106 */
[----:B------:R3:W-:Y:S01]  /*8b360*/  @P4 STG.E.U8 desc[UR6][R52.64], R13 ;  /* 0x0000000d34004986 */ /* 0x0007e2000c101106 */
[----:B------:R-:W-:Y:S02]  /*8b370*/  ISETP.NE.AND P4, PT, R12, RZ, PT ;  /* 0x000000ff0c00720c */ /* 0x000fe40003f85270 */
[----:B----4-:R-:W-:-:S02]  /*8b380*/  PRMT R9, R63, 0x7772, RZ ;  /* 0x000077723f097816 */ /* 0x010fc400000000ff */
[----:B------:R-:W-:-:S09]  /*8b390*/  PRMT R63, R63, 0x7773, RZ ;  /* 0x000077733f3f7816 */ /* 0x000fd200000000ff */
[----:B------:R4:W-:Y:S01]  /*8b3a0*/  @P4 STG.E.U8 desc[UR6][R54.64], R9 ;  /* 0x0000000936004986 */ /* 0x0009e2000c101106 */
[----:B------:R-:W-:Y:S02]  /*8b3b0*/  ISETP.NE.AND P4, PT, R14, RZ, PT ;  /* 0x000000ff0e00720c */ /* 0x000fe40003f85270 */
[----:B0-----:R-:W-:-:S11]  /*8b3c0*/  PRMT R5, R56, 0x7770, RZ ;  /* 0x0000777038057816 */ /* 0x001fd600000000ff */
[----:B------:R-:W-:Y:S01]  /*8b3d0*/  @P4 STG.E.U8 desc[UR6][R180.64], R63 ;  /* 0x0000003fb4004986 */ /* 0x000fe2000c101106 */
[----:B------:R-:W-:Y:S02]  /*8b3e0*/  ISETP.NE.AND P4, PT, R16, RZ, PT ;  /* 0x000000ff1000720c */ /* 0x000fe40003f85270 */
[----:B-1----:R-:W-:-:S11]  /*8b3f0*/  PRMT R15, R56, 0x7771, RZ ;  /* 0x00007771380f7816 */ /* 0x002fd600000000ff */
[----:B------:R0:W-:Y:S01]  /*8b400*/  @P4 STG.E.U8 desc[UR6][R182.64], R5 ;  /* 0x00000005b6004986 */ /* 0x0001e2000c101106 */
[----:B------:R-:W-:Y:S02]  /*8b410*/  ISETP.NE.AND P4, PT, R18, RZ, PT ;  /* 0x000000ff1200720c */ /* 0x000fe40003f85270 */
[C---:B------:R-:W-:Y:S02]  /*8b420*/  LOP3.LUT P1, RZ, R7.reuse, 0x10000000, RZ, 0xc0, !PT ;  /* 0x1000000007ff7812 */ /* 0x040fe4000782c0ff */
[C---:B------:R-:W-:Y:S02]  /*8b430*/  LOP3.LUT P5, RZ, R7.reuse, 0x8000000, RZ, 0xc0, !PT ;  /* 0x0800000007ff7812 */ /* 0x040fe400078ac0ff */
[----:B------:R-:W-:-:S07]  /*8b440*/  LOP3.LUT P6, RZ, R7, 0x4000000, RZ, 0xc0, !PT ;  /* 0x0400000007ff7812 */ /* 0x000fce00078cc0ff */
[----:B------:R1:W-:Y:S01]  /*8b450*/  @P4 STG.E.U8 desc[UR6][R184.64], R15 ;  /* 0x0000000fb8004986 */ /* 0x0003e2000c101106 */
[----:B------:R-:W-:Y:S02]  /*8b460*/  LOP3.LUT P4, RZ, R7, 0x20000, RZ, 0xc0, !PT ;  /* 0x0002000007ff7812 */ /* 0x000fe4000788c0ff */
[----:B--2---:R-:W-:Y:S02]  /*8b470*/  PRMT R3, R57, 0x7770, RZ ;  /* 0x0000777039037816 */ /* 0x004fe400000000ff */
[----:B------:R-:W-:Y:S02]  /*8b480*/  P2R R6, PR, RZ, 0x10 ;  /* 0x00000010ff067803 */ /* 0x000fe40000000000 */
[----:B------:R-:W-:Y:S02]  /*8b490*/  LOP3.LUT P4, RZ, R7, 0x40000, RZ, 0xc0, !PT ;  /* 0x0004000007ff7812 */ /* 0x000fe4000788c0ff */
[----:B---3--:R-:W-:Y:S02]  /*8b4a0*/  PRMT R13, R57, 0x7771, RZ ;  /* 0x00007771390d7816 */ /* 0x008fe400000000ff */
[----:B----4-:R-:W-:-:S02]  /*8b4b0*/  PRMT R9, R58, 0x7770, RZ ;  /* 0x000077703a097816 */ /* 0x010fc400000000ff */
[----:B------:R-:W-:Y:S01]  /*8b4c0*/  P2R R4, PR, RZ, 0x10 ;  /* 0x00000010ff047803 */ /* 0x000fe20000000000 */
[----:B------:R2:W-:Y:S01]  /*8b4d0*/  @P1 STG.E.U8 desc[UR6][R186.64], R3 ;  /* 0x00000003ba001986 */ /* 0x0005e2000c101106 */
[C---:B------:R-:W-:Y:S02]  /*8b4e0*/  LOP3.LUT P0, RZ, R7.reuse, 0x2000000, RZ, 0xc0, !PT ;  /* 0x0200000007ff7812 */ /* 0x040fe4000780c0ff */
[C---:B------:R-:W-:Y:S01]  /*8b4f0*/  LOP3.LUT P4, RZ, R7.reuse, 0x80000, RZ, 0xc0, !PT ;  /* 0x0008000007ff7812 */ /* 0x040fe2000788c0ff */
[----:B------:R3:W-:Y:S01]  /*8b500*/  @P5 STG.E.U8 desc[UR6][R188.64], R13 ;  /* 0x0000000dbc005986 */ /* 0x0007e2000c101106 */
[C---:B------:R-:W-:Y:S02]  /*8b510*/  LOP3.LUT P2, RZ, R7.reuse, 0x1000000, RZ, 0xc0, !PT ;  /* 0x0100000007ff7812 */ /* 0x040fe4000784c0ff */
[C---:B------:R-:W-:Y:S01]  /*8b520*/  LOP3.LUT P3, RZ, R7.reuse, 0x800000, RZ, 0xc0, !PT ;  /* 0x0080000007ff7812 */ /* 0x040fe2000786c0ff */
[----:B------:R4:W-:Y:S01]  /*8b530*/  @P6 STG.E.U8 desc[UR6][R190.64], R9 ;  /* 0x00000009be006986 */ /* 0x0009e2000c101106 */
[----:B------:R-:W-:-:S02]  /*8b540*/  LOP3.LUT P1, RZ, R7, 0x400000, RZ, 0xc0, !PT ;  /* 0x0040000007ff7812 */ /* 0x000fc4000782c0ff */
[C---:B------:R-:W-:Y:S02]  /*8b550*/  LOP3.LUT P6, RZ, R7.reuse, 0x200000, RZ, 0xc0, !PT ;  /* 0x0020000007ff7812 */ /* 0x040fe400078cc0ff */
[----:B------:R-:W-:Y:S02]  /*8b560*/  P2R R2, PR, RZ, 0x10 ;  /* 0x00000010ff027803 */ /* 0x000fe40000000000 */
[----:B------:R-:W-:Y:S02]  /*8b570*/  LOP3.LUT P4, RZ, R7, 0x100000, RZ, 0xc0, !PT ;  /* 0x0010000007ff7812 */ /* 0x000fe4000788c0ff */
[----:B------:R-:W-:Y:S02]  /*8b580*/  PRMT R17, R58, 0x7771, RZ ;  /* 0x000077713a117816 */ /* 0x000fe400000000ff */
[C---:B0-----:R-:W-:Y:S02]  /*8b590*/  PRMT R5, R59.reuse, 0x7770, RZ ;  /* 0x000077703b057816 */ /* 0x041fe400000000ff */
[----:B-1----:R-:W-:-:S02]  /*8b5a0*/  PRMT R15, R59, 0x7771, RZ ;  /* 0x000077713b0f7816 */ /* 0x002fc400000000ff */
[C---:B--2---:R-:W-:Y:S01]  /*8b5b0*/  PRMT R3, R56.reuse, 0x7772, RZ ;  /* 0x0000777238037816 */ /* 0x044fe200000000ff */
[----:B------:R0:W-:Y:S01]  /*8b5c0*/  @P0 STG.E.U8 desc[UR6][R192.64], R17 ;  /* 0x00000011c0000986 */ /* 0x0001e2000c101106 */
[----:B---3--:R-:W-:Y:S02]  /*8b5d0*/  PRMT R13, R56, 0x7773, RZ ;  /* 0x00007773380d7816 */ /* 0x008fe400000000ff */
[----:B----4-:R-:W-:Y:S01]  /*8b5e0*/  PRMT R9, R57, 0x7772, RZ ;  /* 0x0000777239097816 */ /* 0x010fe200000000ff */
[----:B------:R1:W-:Y:S04]  /*8b5f0*/  @P2 STG.E.U8 desc[UR6][R194.64], R5 ;  /* 0x00000005c2002986 */ /* 0x0003e8000c101106 */
[----:B------:R2:W-:Y:S04]  /*8b600*/  @P3 STG.E.U8 desc[UR6][R196.64], R15 ;  /* 0x0000000fc4003986 */ /* 0x0005e8000c101106 */
[----:B------:R3:W-:Y:S04]  /*8b610*/  @P1 STG.E.U8 desc[UR6][R198.64], R3 ;  /* 0x00000003c6001986 */ /* 0x0007e8000c101106 */
[----:B------:R-:W-:Y:S04]  /*8b620*/  @P6 STG.E.U8 desc[UR6][R200.64], R13 ;  /* 0x0000000dc8006986 */ /* 0x000fe8000c101106 */
[----:B------:R-:W-:Y:S01]  /*8b630*/  @P4 STG.E.U8 desc[UR6][R202.64], R9 ;  /* 0x00000009ca004986 */ /* 0x000fe2000c101106 */
[----:B------:R-:W-:-:S02]  /*8b640*/  ISETP.NE.AND P4, PT, R2, RZ, PT ;  /* 0x000000ff0200720c */ /* 0x000fc40003f85270 */
[----:B------:R-:W-:Y:S02]  /*8b650*/  LOP3.LUT P3, RZ, R7, 0x800, RZ, 0xc0, !PT ;  /* 0x0000080007ff7812 */ /* 0x000fe4000786c0ff */
[----:B------:R-:W-:Y:S02]  /*8b660*/  PRMT R57, R57, 0x7773, RZ ;  /* 0x0000777339397816 */ /* 0x000fe400000000ff */
[----:B------:R-:W-:Y:S02]  /*8b670*/  P2R R18, PR, RZ, 0x8 ;  /* 0x00000008ff127803 */ /* 0x000fe40000000000 */
[----:B------:R-:W-:-:S04]  /*8b680*/  LOP3.LUT P3, RZ, R7, 0x1000, RZ, 0xc0, !PT ;  /* 0x0000100007ff7812 */ /* 0x000fc8000786c0ff */
[----:B------:R-:W-:Y:S01]  /*8b690*/  P2R R16, PR, RZ, 0x8 ;  /* 0x00000008ff107803 */ /* 0x000fe20000000000 */
[----:B------:R-:W-:Y:S01]  /*8b6a0*/  @P4 STG.E.U8 desc[UR6][R204.64], R57 ;  /* 0x00000039cc004986 */ /* 0x000fe2000c101106 */
[C---:B------:R-:W-:Y:S02]  /*8b6b0*/  LOP3.LUT P3, RZ, R7.reuse, 0x2000, RZ, 0xc0, !PT ;  /* 0x0000200007ff7812 */ /* 0x040fe4000786c0ff */
[----:B------:R-:W-:Y:S02]  /*8b6c0*/  ISETP.NE.AND P4, PT, R4, RZ, PT ;  /* 0x000000ff0400720c */ /* 0x000fe40003f85270 */
[----:B------:R-:W-:Y:S02]  /*8b6d0*/  P2R R14, PR, RZ, 0x8 ;  /* 0x00000008ff0e7803 */ /* 0x000fe40000000000 */
[----:B------:R-:W-:Y:S02]  /*8b6e0*/  LOP3.LUT P3, RZ, R7, 0x4000, RZ, 0xc0, !PT ;  /* 0x0000400007ff7812 */ /* 0x000fe4000786c0ff */
[----:B0-----:R-:W-:-:S02]  /*8b6f0*/  PRMT R17, R58, 0x7772, RZ ;  /* 0x000077723a117816 */ /* 0x001fc400000000ff */
[----:B------:R-:W-:Y:S02]  /*8b700*/  P2R R12, PR, RZ, 0x8 ;  /* 0x00000008ff0c7803 */ /* 0x000fe40000000000 */
[----:B------:R-:W-:-:S03]  /*8b710*/  LOP3.LUT P3, RZ, R7, 0x8000, RZ, 0xc0, !PT ;  /* 0x0000800007ff7812 */ /* 0x000fc6000786c0ff */
[----:B------:R-:W-:Y:S01]  /*8b720*/  @P4 STG.E.U8 desc[UR6][R206.64], R17 ;  /* 0x00000011ce004986 */ /* 0x000fe2000c101106 */
[----:B-1----:R-:W-:Y:S02]  /*8b730*/  P2R R5, PR, RZ, 0x8 ;  /* 0x00000008ff057803 */ /* 0x002fe40000000000 */
[----:B------:R-:W-:Y:S02]  /*8b740*/  ISETP.NE.AND P4, PT, R6, RZ, PT ;  /* 0x000000ff0600720c */ /* 0x000fe40003f85270 */
[----:B------:R-:W-:Y:S02]  /*8b750*/  LOP3.LUT P3, RZ, R7, 0x10000, RZ, 0xc0, !PT ;  /* 0x0001000007ff7812 */ /* 0x000fe4000786c0ff */
[----:B--2---:R-:W-:Y:S02]  /*8b760*/  PRMT R15, R58, 0x7773, RZ ;  /* 0x000077733a0f7816 */ /* 0x004fe400000000ff */
[----:B---3--:R-:W-:Y:S02]  /*8b770*/  PRMT R3, R59, 0x7772, RZ ;  /* 0x000077723b037816 */ /* 0x008fe400000000ff */
[----:B------:R-:W-:-:S02]  /*8b780*/  LOP3.LUT P2, RZ, R7, 0x400, RZ, 0xc0, !PT ;  /* 0x0000040007ff7812 */ /* 0x000fc4000784c0ff */
[----:B------:R-:W-:-:S03]  /*8b790*/  LOP3.LUT P1, RZ, R7, 0x200, RZ, 0xc0, !PT ;  /* 0x0000020007ff7812 */ /* 0x000fc6000782c0ff */
[----:B------:R-:W-:Y:S01]  /*8b7a0*/  @P4 STG.E.U8 desc[UR6][R208.64], R15 ;  /* 0x0000000fd0004986 */ /* 0x000fe2000c101106 */
[C---:B------:R-:W-:Y:S02]  /*8b7b0*/  LOP3.LUT P0, RZ, R7.reuse, 0x100, RZ, 0xc0, !PT ;  /* 0x0000010007ff7812 */ /* 0x040fe4000780c0ff */
[C---:B------:R-:W-:Y:S01]  /*8b7c0*/  LOP3.LUT P6, RZ, R7.reuse, 0x80, RZ, 0xc0, !PT ;  /* 0x0000008007ff7812 */ /* 0x040fe200078cc0ff */
[----:B------:R-:W-:Y:S01]  /*8b7d0*/  @P3 STG.E.U8 desc[UR6][R210.64], R3 ;  /* 0x00000003d2003986 */ /* 0x000fe2000c101106 */
[C---:B------:R-:W-:Y:S02]  /*8b7e0*/  LOP3.LUT P5, RZ, R7.reuse, 0x40, RZ, 0xc0, !PT ;  /* 0x0000004007ff7812 */ /* 0x040fe400078ac0ff */
[----:B------:R-:W-:Y:S02]  /*8b7f0*/  LOP3.LUT P4, RZ, R7, 0x20, RZ, 0xc0, !PT ;  /* 0x0000002007ff7812 */ /* 0x000fe4000788c0ff */
[----:B------:R-:W-:Y:S02]  /*8b800*/  ISETP.NE.AND P3, PT, R5, RZ, PT ;  /* 0x000000ff0500720c */ /* 0x000fe40003f65270 */
[----:B------:R-:W0:Y:S01]  /*8b810*/  LDS.128 R4, [R0] ;  /* 0x0000000000047984 */ /* 0x000e220000000c00 */
[----:B------:R-:W-:-:S10]  /*8b820*/  PRMT R59, R59, 0x7773, RZ ;  /* 0x000077733b3b7816 */ /* 0x000fd400000000ff */
[----:B------:R-:W-:Y:S01]  /*8b830*/  @P3 STG.E.U8 desc[UR6][R212.64], R59 ;  /* 0x0000003bd4003986 */ /* 0x000fe2000c101106 */
[----:B------:R-:W-:Y:S02]  /*8b840*/  ISETP.NE.AND P3, PT, R12, RZ, PT ;  /* 0x000000ff0c00720c */ /* 0x000fe40003f65270 */
[----:B0-----:R-:W-:-:S11]  /*8b850*/  PRMT R9, R4, 0x7770, RZ ;  /* 0x0000777004097816 */ /* 0x001fd600000000ff */
[----:B------:R0:W-:Y:S01]  /*8b860*/  @P3 STG.E.U8 desc[UR6][R214.64], R9 ;  /* 0x00000009d6003986 */ /* 0x0001e2000c101106 */
[----:B------:R-:W-:Y:S02]  /*8b870*/  ISETP.NE.AND P3, PT, R14, RZ, PT ;  /* 0x000000ff0e00720c */ /* 0x000fe40003f65270 */
[----:B------:R-:W-:Y:S02]  /*8b880*/  PRMT R13, R4, 0x7771, RZ ;  /* 0x00007771040d7816 */ /* 0x000fe400000000ff */
[----:B------:R-:W-:-:S09]  /*8b890*/  PRMT R17, R5, 0x7770, RZ ;  /* 0x0000777005117816 */ /* 0x000fd200000000ff */
[----:B------:R1:W-:Y:S01]  /*8b8a0*/  @P3 STG.E.U8 desc[UR6][R216.64], R13 ;  /* 0x0000000dd8003986 */ /* 0x0003e2000c101106 */
[----:B------:R-:W-:Y:S02]  /*8b8b0*/  ISETP.NE.AND P3, PT, R16, RZ, PT ;  /* 0x000000ff1000720c */ /* 0x000fe40003f65270 */
[----:B------:R-:W-:-:S11]  /*8b8c0*/  PRMT R15, R5, 0x7771, RZ ;  /* 0x00007771050f7816 */ /* 0x000fd600000000ff */
[----:B------:R2:W-:Y:S01]  /*8b8d0*/  @P3 STG.E.U8 desc[UR6][R218.64], R17 ;  /* 0x00000011da003986 */ /* 0x0005e2000c101106 */
[----:B------:R-:W-:Y:S02]  /*8b8e0*/  ISETP.NE.AND P3, PT, R18, RZ, PT ;  /* 0x000000ff1200720c */ /* 0x000fe40003f65270 */
[C---:B------:R-:W-:Y:S02]  /*8b8f0*/  PRMT R3, R6.reuse, 0x7770, RZ ;  /* 0x0000777006037816 */ /* 0x040fe400000000ff */
[----:B------:R-:W-:Y:S02]  /*8b900*/  PRMT R19, R6, 0x7771, RZ ;  /* 0x0000777106137816 */ /* 0x000fe400000000ff */
[C---:B0-----:R-:W-:Y:S02]  /*8b910*/  PRMT R9, R7.reuse, 0x7770, RZ ;  /* 0x0000777007097816 */ /* 0x041fe400000000ff */
[----:B-1----:R-:W-:Y:S02]  /*8b920*/  PRMT R13, R7, 0x7771, RZ ;  /* 0x00007771070d7816 */ /* 0x002fe400000000ff */
[----:B--2---:R-:W-:-:S03]  /*8b930*/  PRMT R17, R4, 0x7772, RZ ;  /* 0x0000777204117816 */ /* 0x004fc600000000ff */
[----:B------:R0:W-:Y:S01]  /*8b940*/  @P3 STG.E.U8 desc[UR6][R220.64], R15 ;  /* 0x0000000fdc003986 */ /* 0x0001e2000c101106 */
[----:B------:R-:W-:-:S03]  /*8b950*/  LOP3.LUT P3, RZ, R8, 0x40000000, RZ, 0xc0, !PT ;  /* 0x4000000008ff7812 */ /* 0x000fc6000786c0ff */
        /* <DEDUP_REMOVED lines=9> */
[----:B------:R-:W-:Y:S02]  /*8b9f0*/  LOP3.LUT P5, RZ, R8, 0x2000000, RZ, 0xc0, !PT ;  /* 0x0200000008ff7812 */ /* 0x000fe400078ac0ff */
[----:B0-----:R-:W-:Y:S02]  /*8ba00*/  PRMT R15, R4, 0x7773, RZ ;  /* 0x00007773040f7816 */ /* 0x001fe400000000ff */
[C---:B------:R-:W-:Y:S02]  /*8ba10*/  PRMT R21, R5.reuse, 0x7772, RZ ;  /* 0x0000777205157816 */ /* 0x040fe400000000ff */
[----:B------:R-:W-:Y:S02]  /*8ba20*/  PRMT R5, R5, 0x7773, RZ ;  /* 0x0000777305057816 */ /* 0x000fe400000000ff */
[C---:B-1----:R-:W-:Y:S01]  /*8ba30*/  PRMT R3, R6.reuse, 0x7772, RZ ;  /* 0x0000777206037816 */ /* 0x042fe200000000ff */
[----:B------:R3:W-:Y:S01]  /*8ba40*/  @P4 STG.E.U8 desc[UR6][R232.64], R15 ;  /* 0x0000000fe8004986 */ /* 0x0007e2000c101106 */
[----:B--2---:R-:W-:-:S02]  /*8ba50*/  PRMT R19, R6, 0x7773, RZ ;  /* 0x0000777306137816 */ /* 0x004fc400000000ff */
[C---:B------:R-:W-:Y:S01]  /*8ba60*/  PRMT R23, R7.reuse, 0x7772, RZ ;  /* 0x0000777207177816 */ /* 0x040fe200000000ff */
[----:B------:R3:W-:Y:S04]  /*8ba70*/  @P3 STG.E.U8 desc[UR6][R234.64], R21 ;  /* 0x00000015ea003986 */ /* 0x0007e8000c101106 */
[----:B------:R3:W-:Y:S04]  /*8ba80*/  @P2 STG.E.U8 desc[UR6][R236.64], R5 ;  /* 0x00000005ec002986 */ /* 0x0007e8000c101106 */
[----:B------:R3:W-:Y:S04]  /*8ba90*/  @P1 STG.E.U8 desc[UR6][R238.64], R3 ;  /* 0x00000003ee001986 */ /* 0x0007e8000c101106 */
[----:B------:R3:W-:Y:S01]  /*8baa0*/  @P0 STG.E.U8 desc[UR6][R240.64], R19 ;  /* 0x00000013f0000986 */ /* 0x0007e2000c101106 */
[----:B------:R-:W-:-:S03]  /*8bab0*/  PRMT R7, R7, 0x7773, RZ ;  /* 0x0000777307077816 */ /* 0x000fc600000000ff */
[----:B------:R3:W-:Y:S01]  /*8bac0*/  @P6 STG.E.U8 desc[UR6][R242.64], R23 ;  /* 0x00000017f2006986 */ /* 0x0007e2000c101106 */
[----:B------:R-:W-:Y:S05]  /*8bad0*/  @!P5 EXIT ;  /* 0x000000000000d94d */ /* 0x000fea0003800000 */
[----:B------:R-:W-:Y:S01]  /*8bae0*/  STG.E.U8 desc[UR6][R10.64], R7 ;  /* 0x000000070a007986 */ /* 0x000fe2000c101106 */
[----:B------:R-:W-:Y:S05]  /*8baf0*/  EXIT ;  /* 0x000000000000794d */ /* 0x000fea0003800000 */
.L_x_3:
[----:B------:R-:W-:-:S00]  /*8bb00*/  BRA `(.L_x_3) ;  /* 0xfffffffc00fc7947 */ /* 0x000fc0000383ffff */
[----:B------:R-:W-:-:S00]  /*8bb10*/  NOP ;  /* 0x0000000000007918 */ /* 0x000fc00000000000 */
        /* <DEDUP_REMOVED lines=14> */
.L_x_4:


//--------------------- .nv.shared.matmul_kernel  --------------------------
	.section	.nv.shared.matmul_kernel,"aw",@nobits
	.sectionflags	@""
	.align	16
	.zero		1024


//--------------------- .nv.shared.reserved.0     --------------------------
	.section	.nv.shared.reserved.0,"aw",@nobits
	.weak		__nv_reservedSMEM_offset_0_alias
	.size		__nv_reservedSMEM_offset_0_alias, 0, 0
	.other		__nv_reservedSMEM_offset_0_alias,@"STO_CUDA_RESERVED_SHARED STV_DEFAULT"
__nv_reservedSMEM_offset_0_alias:
	.zero		0


//--------------------- .nv.constant0.matmul_kernel --------------------------
	.section	.nv.constant0.matmul_kernel,"a",@progbits
	.sectionflags	@""
	.align	4
.nv.constant0.matmul_kernel:
	.zero		608


//--------------------- SYMBOLS --------------------------

	.type		.nv.reservedSmem.offset0,@object
	.size		.nv.reservedSmem.offset0,0x4
